// auto-generated by cutlass_sweep.conv — config: {"arch": "sm_100", "cluster_m": 2, "cluster_n": 1, "conv_kind": "wgrad", "dtype": "fp16", "ndim": 3, "tile_k": 64, "tile_m": 128, "tile_n": 64}
#include "cutlass/cutlass.h"
#include "cute/tensor.hpp"
#include "cutlass/kernel_hardware_info.hpp"
#include "cutlass/conv/convolution.h"
#include "cutlass/conv/dispatch_policy.hpp"
#include "cutlass/conv/collective/collective_builder.hpp"
#include "cutlass/conv/kernel/conv_universal.hpp"
#include "cutlass/conv/device/conv_universal_adapter.hpp"
#include "cutlass/epilogue/collective/collective_builder.hpp"

using namespace cute;
using Elem = cutlass::half_t;
using Acc  = float;
using LayoutAB = cutlass::layout::TensorNDHWC;
using LayoutC  = cutlass::layout::TensorKCSRT;
constexpr auto ConvOp = cutlass::conv::Operator::kWgrad;
using TileShape    = Shape<_128, Shape<_64>, Shape<_64>>;
using ClusterShape = Shape<_2, _1, _1>;

using CollectiveEpilogue = typename cutlass::epilogue::collective::CollectiveBuilder<
    cutlass::arch::Sm100, cutlass::arch::OpClassTensorOp,
    TileShape, ClusterShape,
    cutlass::epilogue::collective::EpilogueTileAuto,
    Acc, Acc,
    Elem, LayoutC, 128 / cutlass::sizeof_bits<Elem>::value,
    Elem, LayoutC, 128 / cutlass::sizeof_bits<Elem>::value,
    cutlass::epilogue::collective::EpilogueScheduleAuto
  >::CollectiveOp;

using CollectiveMainloop = typename cutlass::conv::collective::CollectiveBuilder<
    cutlass::arch::Sm100, cutlass::arch::OpClassTensorOp, ConvOp,
    Elem, LayoutAB, 128 / cutlass::sizeof_bits<Elem>::value,
    Elem, LayoutAB, 128 / cutlass::sizeof_bits<Elem>::value,
    Acc,
    TileShape, ClusterShape,
    cutlass::conv::collective::StageCountAutoCarveout<
        static_cast<int>(sizeof(typename CollectiveEpilogue::SharedStorage))>,
    cutlass::conv::collective::KernelScheduleAuto
  >::CollectiveOp;

using ProblemShape = cutlass::conv::ConvProblemShape<
    ConvOp, CollectiveMainloop::DispatchPolicy::NumSpatialDimensions>;
using ConvKernel = cutlass::conv::kernel::ConvUniversal<
    ProblemShape, CollectiveMainloop, CollectiveEpilogue>;
using Conv = cutlass::conv::device::ConvUniversalAdapter<ConvKernel>;

auto* _anchor = &cutlass::device_kernel<ConvKernel>;


// ===== COMPILED SASS (sm_100a) =====

	.target	sm_100a

	.elftype	@"ET_EXEC"


//--------------------- .note.nv.tkinfo           --------------------------
	.section	.note.nv.tkinfo,"",@"SHT_NOTE"
	.sectionflags	@"SHF_NOTE_NV_TKINFO"
	.tkinfo
        /*0018*/ 	.word	0x00000002
        /*0030*/ 	.string	""
        /*0030*/ 	.string	"ptxas"
        /*0030*/ 	.string	"Cuda compilation tools, release 13.0, V13.0.88"
        /*0030*/ 	.string	"Build cuda_13.0.r13.0/compiler.36424714_0"
        /*0030*/ 	.string	"-arch sm_100a -m 64 "



//--------------------- .note.nv.cuinfo           --------------------------
	.section	.note.nv.cuinfo,"",@"SHT_NOTE"
	.sectionflags	@"SHF_NOTE_NV_CUINFO"
        /*0018*/ 	.short	0x0002
        /*001a*/ 	.short	0x0064
        /*001c*/ 	.short	0x0082
	.zero		2


//--------------------- .nv.info                  --------------------------
	.section	.nv.info,"",@"SHT_CUDA_INFO"
	.align	4


	//----- nvinfo : EIATTR_REGCOUNT
	.align		4
        /*0000*/ 	.byte	0x04, 0x2f
        /*0002*/ 	.short	(.L_19 - .L_18)
	.align		4
.L_18:
        /*0004*/ 	.word	index@(_ZN7cutlass13device_kernelINS_4conv6kernel13ConvUniversalINS1_16ConvProblemShapeILNS1_8OperatorE2ELi3EEENS1_10collective14CollectiveConvINS1_47MainloopSm100TmaUmmaWarpSpecializedImplicitGemmILS5_2ELi17ELi3ELi1ELi2EN4cute5tupleIJNSA_1CILi2EEENSC_ILi1EEESE_EEEEENSB_IJNSC_ILi128EEENSB_IJNSC_ILi64EEEEEESJ_EEENS_6half_tESL_NSA_8TiledMMAINSA_8MMA_AtomIJNSA_26SM100_MMA_F16BF16_2x1SM_SSISL_SL_fLi128ELi64ELNSA_4UMMA5MajorE1ELSQ_1ELNSP_7ScaleInE0ELSR_0EEEEEENSA_6LayoutINSB_IJSE_SE_SE_EEENSB_IJNSC_ILi0EEESW_SW_EEEEENSB_IJNSA_10UnderscoreESZ_SZ_EEEEENS7_6detail27Sm100ImplicitGemmTileTraitsINSA_18SM100_TMA_2SM_LOADENSA_14ComposedLayoutINSA_7SwizzleILi3ELi4ELi3EEENSA_18smem_ptr_flag_bitsILi16EEENSU_INSB_IJSI_NSC_ILi8EEEEEENSB_IJSE_SI_EEEEEEEvEENS13_INSA_25SM100_TMA_2SM_LOAD_IM2COLENS15_INS16_ILi2ELi4ELi3EEES19_NSU_INSB_IJNSC_ILi32EEES1A_EEENSB_IJSE_S1I_EEEEEEEvEEEENS_8epilogue10collective18CollectiveEpilogueINS1P_23Sm100TmaWarpSpecializedILi3ELi2ELi16ELb1ELb0EEEJNSB_IJSI_SJ_SJ_EEENSB_IJNSU_ISI_SE_EENSU_INSB_IJNSC_ILi16EEESD_EEES1K_EEEEESL_NSB_IJlNSB_IJSE_lllEEESW_EEESL_S21_NS1P_6fusion15FusionCallbacksIS1T_NS22_17LinearCombinationISL_fSL_fLNS_15FloatRoundStyleE2EEES1U_S1Z_JEEENSA_5SM1004TMEM4LOAD26SM100_TMEM_LOAD_32dp32b16xENSA_13SM90_TMA_LOADENS15_INS16_ILi1ELi4ELi3EEES19_NSU_INSB_IJS1A_S1W_EEENSB_IJS1W_SE_EEEEEEENSA_39AutoVectorizingCopyWithAssumedAlignmentILi128EEENSA_14SM90_TMA_STOREES2H_S2J_S2J_EEEvvEEEEvNT_6ParamsE)
        /*0008*/ 	.word	0x00000047


	//----- nvinfo : EIATTR_FRAME_SIZE
	.align		4
.L_19:
        /*000c*/ 	.byte	0x04, 0x11
        /*000e*/ 	.short	(.L_21 - .L_20)
	.align		4
.L_20:
        /*0010*/ 	.word	index@($__internal_2_$__cuda_sm10x_tcgen05_guardrail_trap_unallocated_columns_being_dealloced)
        /*0014*/ 	.word	0x00000008


	//----- nvinfo : EIATTR_FRAME_SIZE
	.align		4
.L_21:
        /*0018*/ 	.byte	0x04, 0x11
        /*001a*/ 	.short	(.L_23 - .L_22)
	.align		4
.L_22:
        /*001c*/ 	.word	index@($__internal_1_$__cuda_sm10x_tcgen05_guardrail_trap_phase_invalid_during_alloc)
        /*0020*/ 	.word	0x00000008


	//----- nvinfo : EIATTR_FRAME_SIZE
	.align		4
.L_23:
        /*0024*/ 	.byte	0x04, 0x11
        /*0026*/ 	.short	(.L_25 - .L_24)
	.align		4
.L_24:
        /*0028*/ 	.word	index@($__internal_0_$__cuda_sm10x_tcgen05_guardrail_trap_col_being_dealloced_not_returned_by_alloc)
        /*002c*/ 	.word	0x00000008


	//----- nvinfo : EIATTR_FRAME_SIZE
	.align		4
.L_25:
        /*0030*/ 	.byte	0x04, 0x11
        /*0032*/ 	.short	(.L_27 - .L_26)
	.align		4
.L_26:
        /*0034*/ 	.word	index@(_ZN7cutlass13device_kernelINS_4conv6kernel13ConvUniversalINS1_16ConvProblemShapeILNS1_8OperatorE2ELi3EEENS1_10collective14CollectiveConvINS1_47MainloopSm100TmaUmmaWarpSpecializedImplicitGemmILS5_2ELi17ELi3ELi1ELi2EN4cute5tupleIJNSA_1CILi2EEENSC_ILi1EEESE_EEEEENSB_IJNSC_ILi128EEENSB_IJNSC_ILi64EEEEEESJ_EEENS_6half_tESL_NSA_8TiledMMAINSA_8MMA_AtomIJNSA_26SM100_MMA_F16BF16_2x1SM_SSISL_SL_fLi128ELi64ELNSA_4UMMA5MajorE1ELSQ_1ELNSP_7ScaleInE0ELSR_0EEEEEENSA_6LayoutINSB_IJSE_SE_SE_EEENSB_IJNSC_ILi0EEESW_SW_EEEEENSB_IJNSA_10UnderscoreESZ_SZ_EEEEENS7_6detail27Sm100ImplicitGemmTileTraitsINSA_18SM100_TMA_2SM_LOADENSA_14ComposedLayoutINSA_7SwizzleILi3ELi4ELi3EEENSA_18smem_ptr_flag_bitsILi16EEENSU_INSB_IJSI_NSC_ILi8EEEEEENSB_IJSE_SI_EEEEEEEvEENS13_INSA_25SM100_TMA_2SM_LOAD_IM2COLENS15_INS16_ILi2ELi4ELi3EEES19_NSU_INSB_IJNSC_ILi32EEES1A_EEENSB_IJSE_S1I_EEEEEEEvEEEENS_8epilogue10collective18CollectiveEpilogueINS1P_23Sm100TmaWarpSpecializedILi3ELi2ELi16ELb1ELb0EEEJNSB_IJSI_SJ_SJ_EEENSB_IJNSU_ISI_SE_EENSU_INSB_IJNSC_ILi16EEESD_EEES1K_EEEEESL_NSB_IJlNSB_IJSE_lllEEESW_EEESL_S21_NS1P_6fusion15FusionCallbacksIS1T_NS22_17LinearCombinationISL_fSL_fLNS_15FloatRoundStyleE2EEES1U_S1Z_JEEENSA_5SM1004TMEM4LOAD26SM100_TMEM_LOAD_32dp32b16xENSA_13SM90_TMA_LOADENS15_INS16_ILi1ELi4ELi3EEES19_NSU_INSB_IJS1A_S1W_EEENSB_IJS1W_SE_EEEEEEENSA_39AutoVectorizingCopyWithAssumedAlignmentILi128EEENSA_14SM90_TMA_STOREES2H_S2J_S2J_EEEvvEEEEvNT_6ParamsE)
        /*0038*/ 	.word	0x00000008


	//----- nvinfo : EIATTR_MIN_STACK_SIZE
	.align		4
.L_27:
        /*003c*/ 	.byte	0x04, 0x12
        /*003e*/ 	.short	(.L_29 - .L_28)
	.align		4
.L_28:
        /*0040*/ 	.word	index@(_ZN7cutlass13device_kernelINS_4conv6kernel13ConvUniversalINS1_16ConvProblemShapeILNS1_8OperatorE2ELi3EEENS1_10collective14CollectiveConvINS1_47MainloopSm100TmaUmmaWarpSpecializedImplicitGemmILS5_2ELi17ELi3ELi1ELi2EN4cute5tupleIJNSA_1CILi2EEENSC_ILi1EEESE_EEEEENSB_IJNSC_ILi128EEENSB_IJNSC_ILi64EEEEEESJ_EEENS_6half_tESL_NSA_8TiledMMAINSA_8MMA_AtomIJNSA_26SM100_MMA_F16BF16_2x1SM_SSISL_SL_fLi128ELi64ELNSA_4UMMA5MajorE1ELSQ_1ELNSP_7ScaleInE0ELSR_0EEEEEENSA_6LayoutINSB_IJSE_SE_SE_EEENSB_IJNSC_ILi0EEESW_SW_EEEEENSB_IJNSA_10UnderscoreESZ_SZ_EEEEENS7_6detail27Sm100ImplicitGemmTileTraitsINSA_18SM100_TMA_2SM_LOADENSA_14ComposedLayoutINSA_7SwizzleILi3ELi4ELi3EEENSA_18smem_ptr_flag_bitsILi16EEENSU_INSB_IJSI_NSC_ILi8EEEEEENSB_IJSE_SI_EEEEEEEvEENS13_INSA_25SM100_TMA_2SM_LOAD_IM2COLENS15_INS16_ILi2ELi4ELi3EEES19_NSU_INSB_IJNSC_ILi32EEES1A_EEENSB_IJSE_S1I_EEEEEEEvEEEENS_8epilogue10collective18CollectiveEpilogueINS1P_23Sm100TmaWarpSpecializedILi3ELi2ELi16ELb1ELb0EEEJNSB_IJSI_SJ_SJ_EEENSB_IJNSU_ISI_SE_EENSU_INSB_IJNSC_ILi16EEESD_EEES1K_EEEEESL_NSB_IJlNSB_IJSE_lllEEESW_EEESL_S21_NS1P_6fusion15FusionCallbacksIS1T_NS22_17LinearCombinationISL_fSL_fLNS_15FloatRoundStyleE2EEES1U_S1Z_JEEENSA_5SM1004TMEM4LOAD26SM100_TMEM_LOAD_32dp32b16xENSA_13SM90_TMA_LOADENS15_INS16_ILi1ELi4ELi3EEES19_NSU_INSB_IJS1A_S1W_EEENSB_IJS1W_SE_EEEEEEENSA_39AutoVectorizingCopyWithAssumedAlignmentILi128EEENSA_14SM90_TMA_STOREES2H_S2J_S2J_EEEvvEEEEvNT_6ParamsE)
        /*0044*/ 	.word	0x00000008
.L_29:


//--------------------- .nv.compat                --------------------------
	.section	.nv.compat,"",@"SHT_CUDA_COMPAT_INFO"
	.align	4
        /*0000*/ 	.byte	0x02, 0x09, 0x01, 0x00, 0x02, 0x02, 0x02, 0x00, 0x02, 0x05, 0x05, 0x00, 0x03, 0x07, 0x01, 0x01
        /*0010*/ 	.byte	0x02, 0x03, 0x01, 0x00, 0x02, 0x06, 0x01, 0x00, 0x04, 0x0b, 0x08, 0x00, 0x09, 0x00, 0x00, 0x00
        /*0020*/ 	.byte	0x00, 0x00, 0x00, 0x00


//--------------------- .nv.info._ZN7cutlass13device_kernelINS_4conv6kernel13ConvUniversalINS1_16ConvProblemShapeILNS1_8OperatorE2ELi3EEENS1_10collective14CollectiveConvINS1_47MainloopSm100TmaUmmaWarpSpecializedImplicitGemmILS5_2ELi17ELi3ELi1ELi2EN4cute5tupleIJNSA_1CILi2EEENSC_ILi1EEESE_EEEEENSB_IJNSC_ILi128EEENSB_IJNSC_ILi64EEEEEESJ_EEENS_6half_tESL_NSA_8TiledMMAINSA_8MMA_AtomIJNSA_26SM100_MMA_F16BF16_2x1SM_SSISL_SL_fLi128ELi64ELNSA_4UMMA5MajorE1ELSQ_1ELNSP_7ScaleInE0ELSR_0EEEEEENSA_6LayoutINSB_IJSE_SE_SE_EEENSB_IJNSC_ILi0EEESW_SW_EEEEENSB_IJNSA_10UnderscoreESZ_SZ_EEEEENS7_6detail27Sm100ImplicitGemmTileTraitsINSA_18SM100_TMA_2SM_LOADENSA_14ComposedLayoutINSA_7SwizzleILi3ELi4ELi3EEENSA_18smem_ptr_flag_bitsILi16EEENSU_INSB_IJSI_NSC_ILi8EEEEEENSB_IJSE_SI_EEEEEEEvEENS13_INSA_25SM100_TMA_2SM_LOAD_IM2COLENS15_INS16_ILi2ELi4ELi3EEES19_NSU_INSB_IJNSC_ILi32EEES1A_EEENSB_IJSE_S1I_EEEEEEEvEEEENS_8epilogue10collective18CollectiveEpilogueINS1P_23Sm100TmaWarpSpecializedILi3ELi2ELi16ELb1ELb0EEEJNSB_IJSI_SJ_SJ_EEENSB_IJNSU_ISI_SE_EENSU_INSB_IJNSC_ILi16EEESD_EEES1K_EEEEESL_NSB_IJlNSB_IJSE_lllEEESW_EEESL_S21_NS1P_6fusion15FusionCallbacksIS1T_NS22_17LinearCombinationISL_fSL_fLNS_15FloatRoundStyleE2EEES1U_S1Z_JEEENSA_5SM1004TMEM4LOAD26SM100_TMEM_LOAD_32dp32b16xENSA_13SM90_TMA_LOADENS15_INS16_ILi1ELi4ELi3EEES19_NSU_INSB_IJS1A_S1W_EEENSB_IJS1W_SE_EEEEEEENSA_39AutoVectorizingCopyWithAssumedAlignmentILi128EEENSA_14SM90_TMA_STOREES2H_S2J_S2J_EEEvvEEEEvNT_6ParamsE --------------------------
	.section	.nv.info._ZN7cutlass13device_kernelINS_4conv6kernel13ConvUniversalINS1_16ConvProblemShapeILNS1_8OperatorE2ELi3EEENS1_10collective14CollectiveConvINS1_47MainloopSm100TmaUmmaWarpSpecializedImplicitGemmILS5_2ELi17ELi3ELi1ELi2EN4cute5tupleIJNSA_1CILi2EEENSC_ILi1EEESE_EEEEENSB_IJNSC_ILi128EEENSB_IJNSC_ILi64EEEEEESJ_EEENS_6half_tESL_NSA_8TiledMMAINSA_8MMA_AtomIJNSA_26SM100_MMA_F16BF16_2x1SM_SSISL_SL_fLi128ELi64ELNSA_4UMMA5MajorE1ELSQ_1ELNSP_7ScaleInE0ELSR_0EEEEEENSA_6LayoutINSB_IJSE_SE_SE_EEENSB_IJNSC_ILi0EEESW_SW_EEEEENSB_IJNSA_10UnderscoreESZ_SZ_EEEEENS7_6detail27Sm100ImplicitGemmTileTraitsINSA_18SM100_TMA_2SM_LOADENSA_14ComposedLayoutINSA_7SwizzleILi3ELi4ELi3EEENSA_18smem_ptr_flag_bitsILi16EEENSU_INSB_IJSI_NSC_ILi8EEEEEENSB_IJSE_SI_EEEEEEEvEENS13_INSA_25SM100_TMA_2SM_LOAD_IM2COLENS15_INS16_ILi2ELi4ELi3EEES19_NSU_INSB_IJNSC_ILi32EEES1A_EEENSB_IJSE_S1I_EEEEEEEvEEEENS_8epilogue10collective18CollectiveEpilogueINS1P_23Sm100TmaWarpSpecializedILi3ELi2ELi16ELb1ELb0EEEJNSB_IJSI_SJ_SJ_EEENSB_IJNSU_ISI_SE_EENSU_INSB_IJNSC_ILi16EEESD_EEES1K_EEEEESL_NSB_IJlNSB_IJSE_lllEEESW_EEESL_S21_NS1P_6fusion15FusionCallbacksIS1T_NS22_17LinearCombinationISL_fSL_fLNS_15FloatRoundStyleE2EEES1U_S1Z_JEEENSA_5SM1004TMEM4LOAD26SM100_TMEM_LOAD_32dp32b16xENSA_13SM90_TMA_LOADENS15_INS16_ILi1ELi4ELi3EEES19_NSU_INSB_IJS1A_S1W_EEENSB_IJS1W_SE_EEEEEEENSA_39AutoVectorizingCopyWithAssumedAlignmentILi128EEENSA_14SM90_TMA_STOREES2H_S2J_S2J_EEEvvEEEEvNT_6ParamsE,"",@"SHT_CUDA_INFO"
	.sectionflags	@""
	.align	4


	//----- nvinfo : EIATTR_CUDA_API_VERSION
	.align		4
        /*0000*/ 	.byte	0x04, 0x37
        /*0002*/ 	.short	(.L_31 - .L_30)
.L_30:
        /*0004*/ 	.word	0x00000082


	//----- nvinfo : EIATTR_KPARAM_INFO
	.align		4
.L_31:
        /*0008*/ 	.byte	0x04, 0x17
        /*000a*/ 	.short	(.L_33 - .L_32)
.L_32:
        /*000c*/ 	.word	0x00000000
        /*0010*/ 	.short	0x0000
        /*0012*/ 	.short	0x0000
        /*0014*/ 	.byte	0x00, 0xf0, 0x01, 0x24


	//----- nvinfo : EIATTR_AT_ENTRY_FRAGMENTS
	.align		4
.L_33:
        /*0018*/ 	.byte	0x04, 0x4f
        /*001a*/ 	.short	(.L_35 - .L_34)


	//   ....[0]....
.L_34:
        /*001c*/ 	.word	0x00000007


	//----- nvinfo : EIATTR_RESERVED_SMEM_USED
	.align		4
.L_35:
        /*0020*/ 	.byte	0x01, 0x41
	.zero		2


	//----- nvinfo : EIATTR_SPARSE_MMA_MASK
	.align		4
        /*0024*/ 	.byte	0x03, 0x50
        /*0026*/ 	.short	0x0000


	//----- nvinfo : EIATTR_TCGEN05_2CTA_USED
	.align		4
        /*0028*/ 	.byte	0x01, 0x52
	.zero		2


	//----- nvinfo : EIATTR_MAXREG_COUNT
	.align		4
        /*002c*/ 	.byte	0x03, 0x1b
        /*002e*/ 	.short	0x00ff


	//----- nvinfo : EIATTR_NUM_BARRIERS
	.align		4
        /*0030*/ 	.byte	0x02, 0x4c
        /*0032*/ 	.byte	0x07
	.zero		1


	//----- nvinfo : EIATTR_EXTERNS
	.align		4
        /*0034*/ 	.byte	0x04, 0x0f
        /*0036*/ 	.short	(.L_37 - .L_36)


	//   ....[0]....
	.align		4
.L_36:
        /*0038*/ 	.word	index@(__assertfail)


	//----- nvinfo : EIATTR_MERCURY_ISA_VERSION
	.align		4
.L_37:
        /*003c*/ 	.byte	0x03, 0x5f
        /*003e*/ 	.short	0x0101


	//----- nvinfo : EIATTR_INT_WARP_WIDE_INSTR_OFFSETS
	.align		4
        /*0040*/ 	.byte	0x04, 0x31
        /*0042*/ 	.short	(.L_39 - .L_38)


	//   ....[0]....
.L_38:
        /*0044*/ 	.word	0x00000e00


	//   ....[1]....
        /*0048*/ 	.word	0x00000eb0


	//   ....[2]....
        /*004c*/ 	.word	0x00005210


	//   ....[3]....
        /*0050*/ 	.word	0x00005230


	//   ....[4]....
        /*0054*/ 	.word	0x00005260


	//   ....[5]....
        /*0058*/ 	.word	0x00006460


	//   ....[6]....
        /*005c*/ 	.word	0x000065c0


	//   ....[7]....
        /*0060*/ 	.word	0x00006620


	//   ....[8]....
        /*0064*/ 	.word	0x00006750


	//   ....[9]....
        /*0068*/ 	.word	0x00006870


	//   ....[10]....
        /*006c*/ 	.word	0x00006900


	//----- nvinfo : EIATTR_COOP_GROUP_MASK_REGIDS
	.align		4
.L_39:
        /*0070*/ 	.byte	0x04, 0x29
        /*0072*/ 	.short	(.L_41 - .L_40)


	//   ....[0]....
.L_40:
        /*0074*/ 	.word	0xffffffff


	//   ....[1]....
        /*0078*/ 	.word	0xffffffff


	//   ....[2]....
        /*007c*/ 	.word	0xffffffff


	//   ....[3]....
        /*0080*/ 	.word	0xffffffff


	//   ....[4]....
        /*0084*/ 	.word	0xffffffff


	//   ....[5]....
        /*0088*/ 	.word	0xffffffff


	//   ....[6]....
        /*008c*/ 	.word	0xffffffff


	//   ....[7]....
        /*0090*/ 	.word	0xffffffff


	//   ....[8]....
        /*0094*/ 	.word	0xffffffff


	//   ....[9]....
        /*0098*/ 	.word	0xffffffff


	//   ....[10]....
        /*009c*/ 	.word	0xffffffff


	//   ....[11]....
        /*00a0*/ 	.word	0xffffffff


	//   ....[12]....
        /*00a4*/ 	.word	0xffffffff


	//----- nvinfo : EIATTR_COOP_GROUP_INSTR_OFFSETS
	.align		4
.L_41:
        /*00a8*/ 	.byte	0x04, 0x28
        /*00aa*/ 	.short	(.L_43 - .L_42)


	//   ....[0]....
.L_42:
        /*00ac*/ 	.word	0x000000d0


	//   ....[1]....
        /*00b0*/ 	.word	0x00000540


	//   ....[2]....
        /*00b4*/ 	.word	0x000008b0


	//   ....[3]....
        /*00b8*/ 	.word	0x00000a30


	//   ....[4]....
        /*00bc*/ 	.word	0x00000b30


	//   ....[5]....
        /*00c0*/ 	.word	0x00000c80


	//   ....[6]....
        /*00c4*/ 	.word	0x00000f20


	//   ....[7]....
        /*00c8*/ 	.word	0x00002ca0


	//   ....[8]....
        /*00cc*/ 	.word	0x00004100


	//   ....[9]....
        /*00d0*/ 	.word	0x000045d0


	//   ....[10]....
        /*00d4*/ 	.word	0x00004600


	//   ....[11]....
        /*00d8*/ 	.word	0x00005120


	//   ....[12]....
        /*00dc*/ 	.word	0x00005330


	//----- nvinfo : EIATTR_VRC_CTA_INIT_COUNT
	.align		4
.L_43:
        /*00e0*/ 	.byte	0x02, 0x4a
        /*00e2*/ 	.byte	0x80
	.zero		1


	//----- nvinfo : EIATTR_SYSCALL_OFFSETS
	.align		4
        /*00e4*/ 	.byte	0x04, 0x46
        /*00e6*/ 	.short	(.L_45 - .L_44)


	//   ....[0]....
.L_44:
        /*00e8*/ 	.word	0x00007c10


	//   ....[1]....
        /*00ec*/ 	.word	0x00007d00


	//   ....[2]....
        /*00f0*/ 	.word	0x00008540


	//   ....[3]....
        /*00f4*/ 	.word	0x00008ed0


	//----- nvinfo : EIATTR_MBARRIER_INSTR_OFFSETS
	.align		4
.L_45:
        /*00f8*/ 	.byte	0x04, 0x39
        /*00fa*/ 	.short	(.L_47 - .L_46)


	//   ....[0]....
.L_46:
        /*00fc*/ 	.word	0x00000670
        /*0100*/ 	.word	0x000000ff
        /*0104*/ 	.word	0x00000000
        /*0108*/ 	.short	0x0100
        /*010a*/ 	.byte	0x04
	.zero		1


	//   ....[1]....
        /*010c*/ 	.word	0x00000680
        /*0110*/ 	.word	0x000000ff
        /*0114*/ 	.word	0x00000088
        /*0118*/ 	.short	0x0100
        /*011a*/ 	.byte	0x04
	.zero		1


	//   ....[2]....
        /*011c*/ 	.word	0x00000690
        /*0120*/ 	.word	0x000000ff
        /*0124*/ 	.word	0x00000008
        /*0128*/ 	.short	0x0100
        /*012a*/ 	.byte	0x04
	.zero		1


	//   ....[3]....
        /*012c*/ 	.word	0x000006a0
        /*0130*/ 	.word	0x000000ff
        /*0134*/ 	.word	0x00000090
        /*0138*/ 	.short	0x0100
        /*013a*/ 	.byte	0x04
	.zero		1


	//   ....[4]....
        /*013c*/ 	.word	0x000006b0
        /*0140*/ 	.word	0x000000ff
        /*0144*/ 	.word	0x00000010
        /*0148*/ 	.short	0x0100
        /*014a*/ 	.byte	0x04
	.zero		1


	//   ....[5]....
        /*014c*/ 	.word	0x000006c0
        /*0150*/ 	.word	0x000000ff
        /*0154*/ 	.word	0x00000098
        /*0158*/ 	.short	0x0100
        /*015a*/ 	.byte	0x04
	.zero		1


	//   ....[6]....
        /*015c*/ 	.word	0x000006d0
        /*0160*/ 	.word	0x000000ff
        /*0164*/ 	.word	0x00000018
        /*0168*/ 	.short	0x0100
        /*016a*/ 	.byte	0x04
	.zero		1


	//   ....[7]....
        /*016c*/ 	.word	0x000006e0
        /*0170*/ 	.word	0x000000ff
        /*0174*/ 	.word	0x000000a0
        /*0178*/ 	.short	0x0100
        /*017a*/ 	.byte	0x04
	.zero		1


	//   ....[8]....
        /*017c*/ 	.word	0x000006f0
        /*0180*/ 	.word	0x000000ff
        /*0184*/ 	.word	0x00000020
        /*0188*/ 	.short	0x0100
        /*018a*/ 	.byte	0x04
	.zero		1


	//   ....[9]....
        /*018c*/ 	.word	0x00000700
        /*0190*/ 	.word	0x000000ff
        /*0194*/ 	.word	0x000000a8
        /*0198*/ 	.short	0x0100
        /*019a*/ 	.byte	0x04
	.zero		1


	//   ....[10]....
        /*019c*/ 	.word	0x00000710
        /*01a0*/ 	.word	0x000000ff
        /*01a4*/ 	.word	0x00000028
        /*01a8*/ 	.short	0x0100
        /*01aa*/ 	.byte	0x04
	.zero		1


	//   ....[11]....
        /*01ac*/ 	.word	0x00000720
        /*01b0*/ 	.word	0x000000ff
        /*01b4*/ 	.word	0x000000b0
        /*01b8*/ 	.short	0x0100
        /*01ba*/ 	.byte	0x04
	.zero		1


	//   ....[12]....
        /*01bc*/ 	.word	0x00000730
        /*01c0*/ 	.word	0x000000ff
        /*01c4*/ 	.word	0x00000030
        /*01c8*/ 	.short	0x0100
        /*01ca*/ 	.byte	0x04
	.zero		1


	//   ....[13]....
        /*01cc*/ 	.word	0x00000740
        /*01d0*/ 	.word	0x000000ff
        /*01d4*/ 	.word	0x000000b8
        /*01d8*/ 	.short	0x0100
        /*01da*/ 	.byte	0x04
	.zero		1


	//   ....[14]....
        /*01dc*/ 	.word	0x00000750
        /*01e0*/ 	.word	0x000000ff
        /*01e4*/ 	.word	0x00000038
        /*01e8*/ 	.short	0x0100
        /*01ea*/ 	.byte	0x04
	.zero		1


	//   ....[15]....
        /*01ec*/ 	.word	0x00000760
        /*01f0*/ 	.word	0x000000ff
        /*01f4*/ 	.word	0x000000c0
        /*01f8*/ 	.short	0x0100
        /*01fa*/ 	.byte	0x04
	.zero		1


	//   ....[16]....
        /*01fc*/ 	.word	0x00000770
        /*0200*/ 	.word	0x000000ff
        /*0204*/ 	.word	0x00000040
        /*0208*/ 	.short	0x0100
        /*020a*/ 	.byte	0x04
	.zero		1


	//   ....[17]....
        /*020c*/ 	.word	0x00000780
        /*0210*/ 	.word	0x000000ff
        /*0214*/ 	.word	0x000000c8
        /*0218*/ 	.short	0x0100
        /*021a*/ 	.byte	0x04
	.zero		1


	//   ....[18]....
        /*021c*/ 	.word	0x00000790
        /*0220*/ 	.word	0x000000ff
        /*0224*/ 	.word	0x00000048
        /*0228*/ 	.short	0x0100
        /*022a*/ 	.byte	0x04
	.zero		1


	//   ....[19]....
        /*022c*/ 	.word	0x000007a0
        /*0230*/ 	.word	0x000000ff
        /*0234*/ 	.word	0x000000d0
        /*0238*/ 	.short	0x0100
        /*023a*/ 	.byte	0x04
	.zero		1


	//   ....[20]....
        /*023c*/ 	.word	0x000007b0
        /*0240*/ 	.word	0x000000ff
        /*0244*/ 	.word	0x00000050
        /*0248*/ 	.short	0x0100
        /*024a*/ 	.byte	0x04
	.zero		1


	//   ....[21]....
        /*024c*/ 	.word	0x000007c0
        /*0250*/ 	.word	0x000000ff
        /*0254*/ 	.word	0x000000d8
        /*0258*/ 	.short	0x0100
        /*025a*/ 	.byte	0x04
	.zero		1


	//   ....[22]....
        /*025c*/ 	.word	0x000007d0
        /*0260*/ 	.word	0x000000ff
        /*0264*/ 	.word	0x00000058
        /*0268*/ 	.short	0x0100
        /*026a*/ 	.byte	0x04
	.zero		1


	//   ....[23]....
        /*026c*/ 	.word	0x000007e0
        /*0270*/ 	.word	0x000000ff
        /*0274*/ 	.word	0x000000e0
        /*0278*/ 	.short	0x0100
        /*027a*/ 	.byte	0x04
	.zero		1


	//   ....[24]....
        /*027c*/ 	.word	0x000007f0
        /*0280*/ 	.word	0x000000ff
        /*0284*/ 	.word	0x00000060
        /*0288*/ 	.short	0x0100
        /*028a*/ 	.byte	0x04
	.zero		1


	//   ....[25]....
        /*028c*/ 	.word	0x00000800
        /*0290*/ 	.word	0x000000ff
        /*0294*/ 	.word	0x000000e8
        /*0298*/ 	.short	0x0100
        /*029a*/ 	.byte	0x04
	.zero		1


	//   ....[26]....
        /*029c*/ 	.word	0x00000810
        /*02a0*/ 	.word	0x000000ff
        /*02a4*/ 	.word	0x00000068
        /*02a8*/ 	.short	0x0100
        /*02aa*/ 	.byte	0x04
	.zero		1


	//   ....[27]....
        /*02ac*/ 	.word	0x00000820
        /*02b0*/ 	.word	0x000000ff
        /*02b4*/ 	.word	0x000000f0
        /*02b8*/ 	.short	0x0100
        /*02ba*/ 	.byte	0x04
	.zero		1


	//   ....[28]....
        /*02bc*/ 	.word	0x00000830
        /*02c0*/ 	.word	0x000000ff
        /*02c4*/ 	.word	0x00000070
        /*02c8*/ 	.short	0x0100
        /*02ca*/ 	.byte	0x04
	.zero		1


	//   ....[29]....
        /*02cc*/ 	.word	0x00000840
        /*02d0*/ 	.word	0x000000ff
        /*02d4*/ 	.word	0x000000f8
        /*02d8*/ 	.short	0x0100
        /*02da*/ 	.byte	0x04
	.zero		1


	//   ....[30]....
        /*02dc*/ 	.word	0x00000850
        /*02e0*/ 	.word	0x000000ff
        /*02e4*/ 	.word	0x00000078
        /*02e8*/ 	.short	0x0100
        /*02ea*/ 	.byte	0x04
	.zero		1


	//   ....[31]....
        /*02ec*/ 	.word	0x00000860
        /*02f0*/ 	.word	0x000000ff
        /*02f4*/ 	.word	0x00000100
        /*02f8*/ 	.short	0x0100
        /*02fa*/ 	.byte	0x04
	.zero		1


	//   ....[32]....
        /*02fc*/ 	.word	0x00000870
        /*0300*/ 	.word	0x000000ff
        /*0304*/ 	.word	0x00000080
        /*0308*/ 	.short	0x0100
        /*030a*/ 	.byte	0x04
	.zero		1


	//   ....[33]....
        /*030c*/ 	.word	0x00000880
        /*0310*/ 	.word	0x000000ff
        /*0314*/ 	.word	0x00000108
        /*0318*/ 	.short	0x0100
        /*031a*/ 	.byte	0x04
	.zero		1


	//   ....[34]....
        /*031c*/ 	.word	0x000009c0
        /*0320*/ 	.word	0x000000ff
        /*0324*/ 	.word	0x00000110
        /*0328*/ 	.short	0x0100
        /*032a*/ 	.byte	0x04
	.zero		1


	//   ....[35]....
        /*032c*/ 	.word	0x000009d0
        /*0330*/ 	.word	0x000000ff
        /*0334*/ 	.word	0x00000128
        /*0338*/ 	.short	0x0100
        /*033a*/ 	.byte	0x04
	.zero		1


	//   ....[36]....
        /*033c*/ 	.word	0x000009e0
        /*0340*/ 	.word	0x000000ff
        /*0344*/ 	.word	0x00000118
        /*0348*/ 	.short	0x0100
        /*034a*/ 	.byte	0x04
	.zero		1


	//   ....[37]....
        /*034c*/ 	.word	0x000009f0
        /*0350*/ 	.word	0x000000ff
        /*0354*/ 	.word	0x00000130
        /*0358*/ 	.short	0x0100
        /*035a*/ 	.byte	0x04
	.zero		1


	//   ....[38]....
        /*035c*/ 	.word	0x00000a00
        /*0360*/ 	.word	0x000000ff
        /*0364*/ 	.word	0x00000120
        /*0368*/ 	.short	0x0100
        /*036a*/ 	.byte	0x04
	.zero		1


	//   ....[39]....
        /*036c*/ 	.word	0x00000a10
        /*0370*/ 	.word	0x000000ff
        /*0374*/ 	.word	0x00000138
        /*0378*/ 	.short	0x0100
        /*037a*/ 	.byte	0x04
	.zero		1


	//   ....[40]....
        /*037c*/ 	.word	0x00000b00
        /*0380*/ 	.word	0x000000ff
        /*0384*/ 	.word	0x00000140
        /*0388*/ 	.short	0x0100
        /*038a*/ 	.byte	0x04
	.zero		1


	//   ....[41]....
        /*038c*/ 	.word	0x00000b10
        /*0390*/ 	.word	0x000000ff
        /*0394*/ 	.word	0x00000148
        /*0398*/ 	.short	0x0100
        /*039a*/ 	.byte	0x04
	.zero		1


	//   ....[42]....
        /*039c*/ 	.word	0x00000c50
        /*03a0*/ 	.word	0x000000ff
        /*03a4*/ 	.word	0x00000150
        /*03a8*/ 	.short	0x0100
        /*03aa*/ 	.byte	0x06
	.zero		1


	//   ....[43]....
        /*03ac*/ 	.word	0x00000c60
        /*03b0*/ 	.word	0x000000ff
        /*03b4*/ 	.word	0x00000158
        /*03b8*/ 	.short	0x0100
        /*03ba*/ 	.byte	0x06
	.zero		1


	//   ....[44]....
        /*03bc*/ 	.word	0x00000da0
        /*03c0*/ 	.word	0x000000ff
        /*03c4*/ 	.word	0x00000160
        /*03c8*/ 	.short	0x0100
        /*03ca*/ 	.byte	0x04
	.zero		1


	//   ....[45]....
        /*03cc*/ 	.word	0x00000db0
        /*03d0*/ 	.word	0x000000ff
        /*03d4*/ 	.word	0x00000170
        /*03d8*/ 	.short	0x0100
        /*03da*/ 	.byte	0x04
	.zero		1


	//   ....[46]....
        /*03dc*/ 	.word	0x00000dc0
        /*03e0*/ 	.word	0x000000ff
        /*03e4*/ 	.word	0x00000168
        /*03e8*/ 	.short	0x0100
        /*03ea*/ 	.byte	0x04
	.zero		1


	//   ....[47]....
        /*03ec*/ 	.word	0x00000dd0
        /*03f0*/ 	.word	0x000000ff
        /*03f4*/ 	.word	0x00000178
        /*03f8*/ 	.short	0x0100
        /*03fa*/ 	.byte	0x04
	.zero		1


	//   ....[48]....
        /*03fc*/ 	.word	0x00000ed0
        /*0400*/ 	.word	0x000000ff
        /*0404*/ 	.word	0x00000180
        /*0408*/ 	.short	0x0100
        /*040a*/ 	.byte	0x06
	.zero		1


	//   ....[49]....
        /*040c*/ 	.word	0x00001df0
        /*0410*/ 	.word	0x000000ff
        /*0414*/ 	.word	0x00000088
        /*0418*/ 	.short	0x010a
        /*041a*/ 	.byte	0x06
	.zero		1


	//   ....[50]....
        /*041c*/ 	.word	0x00002270
        /*0420*/ 	.word	0x000000ff
        /*0424*/ 	.word	0x00000088
        /*0428*/ 	.short	0x010a
        /*042a*/ 	.byte	0x0b
	.zero		1


	//   ....[51]....
        /*042c*/ 	.word	0x00002420
        /*0430*/ 	.word	0x000000ff
        /*0434*/ 	.word	0x00000088
        /*0438*/ 	.short	0x010a
        /*043a*/ 	.byte	0x08
	.zero		1


	//   ....[52]....
        /*043c*/ 	.word	0x000026a0
        /*0440*/ 	.word	0x000000ff
        /*0444*/ 	.word	0x00000148
        /*0448*/ 	.short	0x0101
        /*044a*/ 	.byte	0x1e
	.zero		1


	//   ....[53]....
        /*044c*/ 	.word	0x000026d0
        /*0450*/ 	.word	0x000000ff
        /*0454*/ 	.word	0x00000088
        /*0458*/ 	.short	0x010a
        /*045a*/ 	.byte	0x04
	.zero		1


	//   ....[54]....
        /*045c*/ 	.word	0x00002890
        /*0460*/ 	.word	0x000000ff
        /*0464*/ 	.word	0x00000088
        /*0468*/ 	.short	0x010a
        /*046a*/ 	.byte	0x1c
	.zero		1


	//   ....[55]....
        /*046c*/ 	.word	0x00002a40
        /*0470*/ 	.word	0x000000ff
        /*0474*/ 	.word	0x00000088
        /*0478*/ 	.short	0x010a
        /*047a*/ 	.byte	0x08
	.zero		1


	//   ....[56]....
        /*047c*/ 	.word	0x00002cb0
        /*0480*/ 	.word	0x000000ff
        /*0484*/ 	.word	0x00000150
        /*0488*/ 	.short	0x010a
        /*048a*/ 	.byte	0x1e
	.zero		1


	//   ....[57]....
        /*048c*/ 	.word	0x00002d70
        /*0490*/ 	.word	0x000000ff
        /*0494*/ 	.word	0x00000000
        /*0498*/ 	.short	0x0101
        /*049a*/ 	.byte	0x04
	.zero		1


	//   ....[58]....
        /*049c*/ 	.word	0x00003360
        /*04a0*/ 	.word	0x000000ff
        /*04a4*/ 	.word	0x00000000
        /*04a8*/ 	.short	0x010a
        /*04aa*/ 	.byte	0x04
	.zero		1


	//   ....[59]....
        /*04ac*/ 	.word	0x00003400
        /*04b0*/ 	.word	0x000000ff
        /*04b4*/ 	.word	0x00000000
        /*04b8*/ 	.short	0x010a
        /*04ba*/ 	.byte	0x05
	.zero		1


	//   ....[60]....
        /*04bc*/ 	.word	0x000034a0
        /*04c0*/ 	.word	0x000000ff
        /*04c4*/ 	.word	0x00000000
        /*04c8*/ 	.short	0x010a
        /*04ca*/ 	.byte	0x05
	.zero		1


	//   ....[61]....
        /*04cc*/ 	.word	0x00003540
        /*04d0*/ 	.word	0x000000ff
        /*04d4*/ 	.word	0x00000000
        /*04d8*/ 	.short	0x010a
        /*04da*/ 	.byte	0x05
	.zero		1


	//   ....[62]....
        /*04dc*/ 	.word	0x000035e0
        /*04e0*/ 	.word	0x000000ff
        /*04e4*/ 	.word	0x00000000
        /*04e8*/ 	.short	0x010a
        /*04ea*/ 	.byte	0x05
	.zero		1


	//   ....[63]....
        /*04ec*/ 	.word	0x00003680
        /*04f0*/ 	.word	0x000000ff
        /*04f4*/ 	.word	0x00000000
        /*04f8*/ 	.short	0x010a
        /*04fa*/ 	.byte	0x05
	.zero		1


	//   ....[64]....
        /*04fc*/ 	.word	0x00003720
        /*0500*/ 	.word	0x000000ff
        /*0504*/ 	.word	0x00000000
        /*0508*/ 	.short	0x010a
        /*050a*/ 	.byte	0x05
	.zero		1


	//   ....[65]....
        /*050c*/ 	.word	0x000037c0
        /*0510*/ 	.word	0x000000ff
        /*0514*/ 	.word	0x00000000
        /*0518*/ 	.short	0x010a
        /*051a*/ 	.byte	0x05
	.zero		1


	//   ....[66]....
        /*051c*/ 	.word	0x00003860
        /*0520*/ 	.word	0x000000ff
        /*0524*/ 	.word	0x00000000
        /*0528*/ 	.short	0x010a
        /*052a*/ 	.byte	0x05
	.zero		1


	//   ....[67]....
        /*052c*/ 	.word	0x00003900
        /*0530*/ 	.word	0x000000ff
        /*0534*/ 	.word	0x00000000
        /*0538*/ 	.short	0x010a
        /*053a*/ 	.byte	0x05
	.zero		1


	//   ....[68]....
        /*053c*/ 	.word	0x000039a0
        /*0540*/ 	.word	0x000000ff
        /*0544*/ 	.word	0x00000000
        /*0548*/ 	.short	0x010a
        /*054a*/ 	.byte	0x05
	.zero		1


	//   ....[69]....
        /*054c*/ 	.word	0x00003a40
        /*0550*/ 	.word	0x000000ff
        /*0554*/ 	.word	0x00000000
        /*0558*/ 	.short	0x010a
        /*055a*/ 	.byte	0x05
	.zero		1


	//   ....[70]....
        /*055c*/ 	.word	0x00003ae0
        /*0560*/ 	.word	0x000000ff
        /*0564*/ 	.word	0x00000000
        /*0568*/ 	.short	0x010a
        /*056a*/ 	.byte	0x05
	.zero		1


	//   ....[71]....
        /*056c*/ 	.word	0x00003b80
        /*0570*/ 	.word	0x000000ff
        /*0574*/ 	.word	0x00000000
        /*0578*/ 	.short	0x010a
        /*057a*/ 	.byte	0x05
	.zero		1


	//   ....[72]....
        /*057c*/ 	.word	0x00003c20
        /*0580*/ 	.word	0x000000ff
        /*0584*/ 	.word	0x00000000
        /*0588*/ 	.short	0x010a
        /*058a*/ 	.byte	0x05
	.zero		1


	//   ....[73]....
        /*058c*/ 	.word	0x00003cc0
        /*0590*/ 	.word	0x000000ff
        /*0594*/ 	.word	0x00000000
        /*0598*/ 	.short	0x010a
        /*059a*/ 	.byte	0x05
	.zero		1


	//   ....[74]....
        /*059c*/ 	.word	0x00003d70
        /*05a0*/ 	.word	0x00000000
        /*05a4*/ 	.word	0x00000000
        /*05a8*/ 	.short	0x010a
        /*05aa*/ 	.byte	0xff
	.zero		1


	//   ....[75]....
        /*05ac*/ 	.word	0x00003ec0
        /*05b0*/ 	.word	0x000000ff
        /*05b4*/ 	.word	0x00000158
        /*05b8*/ 	.short	0x010a
        /*05ba*/ 	.byte	0x04
	.zero		1


	//   ....[76]....
        /*05bc*/ 	.word	0x00003f60
        /*05c0*/ 	.word	0x000000ff
        /*05c4*/ 	.word	0x00000150
        /*05c8*/ 	.short	0x010a
        /*05ca*/ 	.byte	0x04
	.zero		1


	//   ....[77]....
        /*05cc*/ 	.word	0x00004000
        /*05d0*/ 	.word	0x000000ff
        /*05d4*/ 	.word	0x00000000
        /*05d8*/ 	.short	0x0101
        /*05da*/ 	.byte	0x05
	.zero		1


	//   ....[78]....
        /*05dc*/ 	.word	0x00004040
        /*05e0*/ 	.word	0x000000ff
        /*05e4*/ 	.word	0x00000158
        /*05e8*/ 	.short	0x0106
        /*05ea*/ 	.byte	0x04
	.zero		1


	//   ....[79]....
        /*05ec*/ 	.word	0x00004080
        /*05f0*/ 	.word	0x00000000
        /*05f4*/ 	.word	0x00000158
        /*05f8*/ 	.short	0x010a
        /*05fa*/ 	.byte	0xff
	.zero		1


	//   ....[80]....
        /*05fc*/ 	.word	0x000042d0
        /*0600*/ 	.word	0x000000ff
        /*0604*/ 	.word	0x00000008
        /*0608*/ 	.short	0x010a
        /*060a*/ 	.byte	0x05
	.zero		1


	//   ....[81]....
        /*060c*/ 	.word	0x000042f0
        /*0610*/ 	.word	0x000000ff
        /*0614*/ 	.word	0x00000008
        /*0618*/ 	.short	0x010a
        /*061a*/ 	.byte	0x05
	.zero		1


	//   ....[82]....
        /*061c*/ 	.word	0x00004480
        /*0620*/ 	.word	0x000000ff
        /*0624*/ 	.word	0x00000008
        /*0628*/ 	.short	0x010a
        /*062a*/ 	.byte	0x05
	.zero		1


	//   ....[83]....
        /*062c*/ 	.word	0x000044a0
        /*0630*/ 	.word	0x000000ff
        /*0634*/ 	.word	0x00000008
        /*0638*/ 	.short	0x010a
        /*063a*/ 	.byte	0x05
	.zero		1


	//   ....[84]....
        /*063c*/ 	.word	0x00004560
        /*0640*/ 	.word	0x000000ff
        /*0644*/ 	.word	0x00000000
        /*0648*/ 	.short	0x0101
        /*064a*/ 	.byte	0x04
	.zero		1


	//   ....[85]....
        /*064c*/ 	.word	0x000048b0
        /*0650*/ 	.word	0x000000ff
        /*0654*/ 	.word	0x00000150
        /*0658*/ 	.short	0x010a
        /*065a*/ 	.byte	0x15
	.zero		1


	//   ....[86]....
        /*065c*/ 	.word	0x00004950
        /*0660*/ 	.word	0x000000ff
        /*0664*/ 	.word	0x00000000
        /*0668*/ 	.short	0x0101
        /*066a*/ 	.byte	0x24
	.zero		1


	//   ....[87]....
        /*066c*/ 	.word	0x00004990
        /*0670*/ 	.word	0x000000ff
        /*0674*/ 	.word	0x00000170
        /*0678*/ 	.short	0x010a
        /*067a*/ 	.byte	0x1a
	.zero		1


	//   ....[88]....
        /*067c*/ 	.word	0x00004a60
        /*0680*/ 	.word	0x000000ff
        /*0684*/ 	.word	0x00000000
        /*0688*/ 	.short	0x010a
        /*068a*/ 	.byte	0x04
	.zero		1


	//   ....[89]....
        /*068c*/ 	.word	0x00004ad0
        /*0690*/ 	.word	0x000000ff
        /*0694*/ 	.word	0x00000000
        /*0698*/ 	.short	0x010a
        /*069a*/ 	.byte	0x11
	.zero		1


	//   ....[90]....
        /*069c*/ 	.word	0x00004c20
        /*06a0*/ 	.word	0x000000ff
        /*06a4*/ 	.word	0x00000000
        /*06a8*/ 	.short	0x010a
        /*06aa*/ 	.byte	0x05
	.zero		1


	//   ....[91]....
        /*06ac*/ 	.word	0x00004f20
        /*06b0*/ 	.word	0x000000ff
        /*06b4*/ 	.word	0x00000000
        /*06b8*/ 	.short	0x010a
        /*06ba*/ 	.byte	0x04
	.zero		1


	//   ....[92]....
        /*06bc*/ 	.word	0x00004fc0
        /*06c0*/ 	.word	0x00000000
        /*06c4*/ 	.word	0x00000000
        /*06c8*/ 	.short	0x010a
        /*06ca*/ 	.byte	0xff
	.zero		1


	//   ....[93]....
        /*06cc*/ 	.word	0x00005000
        /*06d0*/ 	.word	0x00000000
        /*06d4*/ 	.word	0x00000000
        /*06d8*/ 	.short	0x010a
        /*06da*/ 	.byte	0xff
	.zero		1


	//   ....[94]....
        /*06dc*/ 	.word	0x00005070
        /*06e0*/ 	.word	0x000000ff
        /*06e4*/ 	.word	0x00000000
        /*06e8*/ 	.short	0x0101
        /*06ea*/ 	.byte	0x04
	.zero		1


	//   ....[95]....
        /*06ec*/ 	.word	0x000050b0
        /*06f0*/ 	.word	0x000000ff
        /*06f4*/ 	.word	0x00000180
        /*06f8*/ 	.short	0x010a
        /*06fa*/ 	.byte	0x15
	.zero		1


	//   ....[96]....
        /*06fc*/ 	.word	0x00005110
        /*0700*/ 	.word	0x000000ff
        /*0704*/ 	.word	0x00000000
        /*0708*/ 	.short	0x0101
        /*070a*/ 	.byte	0x04
	.zero		1


	//   ....[97]....
        /*070c*/ 	.word	0x00005830
        /*0710*/ 	.word	0x000000ff
        /*0714*/ 	.word	0x00000150
        /*0718*/ 	.short	0x010a
        /*071a*/ 	.byte	0x1b
	.zero		1


	//   ....[98]....
        /*071c*/ 	.word	0x000058d0
        /*0720*/ 	.word	0x000000ff
        /*0724*/ 	.word	0x00000000
        /*0728*/ 	.short	0x0101
        /*072a*/ 	.byte	0x30
	.zero		1


	//   ....[99]....
        /*072c*/ 	.word	0x00005e00
        /*0730*/ 	.word	0x000000ff
        /*0734*/ 	.word	0x00000148
        /*0738*/ 	.short	0x010a
        /*073a*/ 	.byte	0x1b
	.zero		1


	//   ....[100]....
        /*073c*/ 	.word	0x00006420
        /*0740*/ 	.word	0x000000ff
        /*0744*/ 	.word	0x00000128
        /*0748*/ 	.short	0x010a
        /*074a*/ 	.byte	0x04
	.zero		1


	//   ....[101]....
        /*074c*/ 	.word	0x00006670
        /*0750*/ 	.word	0x000000ff
        /*0754*/ 	.word	0x00000110
        /*0758*/ 	.short	0x010b
        /*075a*/ 	.byte	0x04
	.zero		1


	//   ....[102]....
        /*075c*/ 	.word	0x000066a0
        /*0760*/ 	.word	0x000000ff
        /*0764*/ 	.word	0x00000000
        /*0768*/ 	.short	0x0101
        /*076a*/ 	.byte	0x07
	.zero		1


	//   ....[103]....
        /*076c*/ 	.word	0x000066b0
        /*0770*/ 	.word	0x000000ff
        /*0774*/ 	.word	0x00000128
        /*0778*/ 	.short	0x010a
        /*077a*/ 	.byte	0x06
	.zero		1


	//   ....[104]....
        /*077c*/ 	.word	0x00006920
        /*0780*/ 	.word	0x000000ff
        /*0784*/ 	.word	0x00000110
        /*0788*/ 	.short	0x010b
        /*078a*/ 	.byte	0x06
	.zero		1


	//   ....[105]....
        /*078c*/ 	.word	0x00006960
        /*0790*/ 	.word	0x000000ff
        /*0794*/ 	.word	0x00000000
        /*0798*/ 	.short	0x0101
        /*079a*/ 	.byte	0x04
	.zero		1


	//   ....[106]....
        /*079c*/ 	.word	0x000069b0
        /*07a0*/ 	.word	0x000000ff
        /*07a4*/ 	.word	0x00000000
        /*07a8*/ 	.short	0x010a
        /*07aa*/ 	.byte	0x04
	.zero		1


	//   ....[107]....
        /*07ac*/ 	.word	0x00006a40
        /*07b0*/ 	.word	0x000000ff
        /*07b4*/ 	.word	0x00000000
        /*07b8*/ 	.short	0x010a
        /*07ba*/ 	.byte	0x05
	.zero		1


	//   ....[108]....
        /*07bc*/ 	.word	0x00006ae0
        /*07c0*/ 	.word	0x00000000
        /*07c4*/ 	.word	0x00000000
        /*07c8*/ 	.short	0x010a
        /*07ca*/ 	.byte	0xff
	.zero		1


	//   ....[109]....
        /*07cc*/ 	.word	0x00006e70
        /*07d0*/ 	.word	0x000000ff
        /*07d4*/ 	.word	0x00000150
        /*07d8*/ 	.short	0x010a
        /*07da*/ 	.byte	0x34
	.zero		1


	//   ....[110]....
        /*07dc*/ 	.word	0x00006fe0
        /*07e0*/ 	.word	0x000000ff
        /*07e4*/ 	.word	0x00000000
        /*07e8*/ 	.short	0x0101
        /*07ea*/ 	.byte	0x04
	.zero		1


	//   ....[111]....
        /*07ec*/ 	.word	0x000081d0
        /*07f0*/ 	.word	0x00000000
        /*07f4*/ 	.word	0x00000110
        /*07f8*/ 	.short	0x010a
        /*07fa*/ 	.byte	0xff
	.zero		1


	//   ....[112]....
        /*07fc*/ 	.word	0x00008200
        /*0800*/ 	.word	0x0000003a
        /*0804*/ 	.word	0x00000160
        /*0808*/ 	.short	0x010a
        /*080a*/ 	.byte	0xff
	.zero		1


	//   ....[113]....
        /*080c*/ 	.word	0x00008310
        /*0810*/ 	.word	0x00000000
        /*0814*/ 	.word	0x00000110
        /*0818*/ 	.short	0x010a
        /*081a*/ 	.byte	0xff
	.zero		1


	//   ....[114]....
        /*081c*/ 	.word	0x00008420
        /*0820*/ 	.word	0x0000003a
        /*0824*/ 	.word	0x00000160
        /*0828*/ 	.short	0x010a
        /*082a*/ 	.byte	0xff
	.zero		1


	//   ....[115]....
        /*082c*/ 	.word	0x00008c40
        /*0830*/ 	.word	0x00000000
        /*0834*/ 	.word	0x00000000
        /*0838*/ 	.short	0x0101
        /*083a*/ 	.byte	0xff
	.zero		1


	//   ....[116]....
        /*083c*/ 	.word	0x00008c50
        /*0840*/ 	.word	0x00000003
        /*0844*/ 	.word	0x00000110
        /*0848*/ 	.short	0x010a
        /*084a*/ 	.byte	0xff
	.zero		1


	//   ....[117]....
        /*084c*/ 	.word	0x00008d10
        /*0850*/ 	.word	0x00000003
        /*0854*/ 	.word	0x00000110
        /*0858*/ 	.short	0x010a
        /*085a*/ 	.byte	0xff
	.zero		1


	//   ....[118]....
        /*085c*/ 	.word	0x00008fc0
        /*0860*/ 	.word	0x0000003a
        /*0864*/ 	.word	0x00000000
        /*0868*/ 	.short	0x0101
        /*086a*/ 	.byte	0xff
	.zero		1


	//   ....[119]....
        /*086c*/ 	.word	0x00009620
        /*0870*/ 	.word	0x00000000
        /*0874*/ 	.word	0x00000000
        /*0878*/ 	.short	0x0101
        /*087a*/ 	.byte	0xff
	.zero		1


	//   ....[120]....
        /*087c*/ 	.word	0x000098b0
        /*0880*/ 	.word	0x000000ff
        /*0884*/ 	.word	0x00000000
        /*0888*/ 	.short	0x0101
        /*088a*/ 	.byte	0x04
	.zero		1


	//   ....[121]....
        /*088c*/ 	.word	0x000098e0
        /*0890*/ 	.word	0x00000000
        /*0894*/ 	.word	0x00000088
        /*0898*/ 	.short	0x010a
        /*089a*/ 	.byte	0xff
	.zero		1


	//   ....[122]....
        /*089c*/ 	.word	0x00009940
        /*08a0*/ 	.word	0x00000000
        /*08a4*/ 	.word	0x00000088
        /*08a8*/ 	.short	0x010a
        /*08aa*/ 	.byte	0xff
	.zero		1


	//   ....[123]....
        /*08ac*/ 	.word	0x000099a0
        /*08b0*/ 	.word	0x00000000
        /*08b4*/ 	.word	0x00000150
        /*08b8*/ 	.short	0x010a
        /*08ba*/ 	.byte	0xff
	.zero		1


	//   ....[124]....
        /*08bc*/ 	.word	0x00009a00
        /*08c0*/ 	.word	0x00000000
        /*08c4*/ 	.word	0x00000000
        /*08c8*/ 	.short	0x010a
        /*08ca*/ 	.byte	0xff
	.zero		1


	//   ....[125]....
        /*08cc*/ 	.word	0x00009a60
        /*08d0*/ 	.word	0x00000000
        /*08d4*/ 	.word	0x00000000
        /*08d8*/ 	.short	0x010a
        /*08da*/ 	.byte	0xff
	.zero		1


	//   ....[126]....
        /*08dc*/ 	.word	0x00009ac0
        /*08e0*/ 	.word	0x00000000
        /*08e4*/ 	.word	0x00000000
        /*08e8*/ 	.short	0x010a
        /*08ea*/ 	.byte	0xff
	.zero		1


	//   ....[127]....
        /*08ec*/ 	.word	0x00009b20
        /*08f0*/ 	.word	0x00000000
        /*08f4*/ 	.word	0x00000000
        /*08f8*/ 	.short	0x010a
        /*08fa*/ 	.byte	0xff
	.zero		1


	//   ....[128]....
        /*08fc*/ 	.word	0x00009b80
        /*0900*/ 	.word	0x00000000
        /*0904*/ 	.word	0x00000000
        /*0908*/ 	.short	0x010a
        /*090a*/ 	.byte	0xff
	.zero		1


	//   ....[129]....
        /*090c*/ 	.word	0x00009be0
        /*0910*/ 	.word	0x00000000
        /*0914*/ 	.word	0x00000000
        /*0918*/ 	.short	0x010a
        /*091a*/ 	.byte	0xff
	.zero		1


	//   ....[130]....
        /*091c*/ 	.word	0x00009c40
        /*0920*/ 	.word	0x00000000
        /*0924*/ 	.word	0x00000000
        /*0928*/ 	.short	0x010a
        /*092a*/ 	.byte	0xff
	.zero		1


	//   ....[131]....
        /*092c*/ 	.word	0x00009ca0
        /*0930*/ 	.word	0x00000000
        /*0934*/ 	.word	0x00000000
        /*0938*/ 	.short	0x010a
        /*093a*/ 	.byte	0xff
	.zero		1


	//   ....[132]....
        /*093c*/ 	.word	0x00009d00
        /*0940*/ 	.word	0x00000000
        /*0944*/ 	.word	0x00000000
        /*0948*/ 	.short	0x010a
        /*094a*/ 	.byte	0xff
	.zero		1


	//   ....[133]....
        /*094c*/ 	.word	0x00009d60
        /*0950*/ 	.word	0x00000000
        /*0954*/ 	.word	0x00000000
        /*0958*/ 	.short	0x010a
        /*095a*/ 	.byte	0xff
	.zero		1


	//   ....[134]....
        /*095c*/ 	.word	0x00009dc0
        /*0960*/ 	.word	0x00000000
        /*0964*/ 	.word	0x00000000
        /*0968*/ 	.short	0x010a
        /*096a*/ 	.byte	0xff
	.zero		1


	//   ....[135]....
        /*096c*/ 	.word	0x00009e20
        /*0970*/ 	.word	0x00000000
        /*0974*/ 	.word	0x00000000
        /*0978*/ 	.short	0x010a
        /*097a*/ 	.byte	0xff
	.zero		1


	//   ....[136]....
        /*097c*/ 	.word	0x00009e80
        /*0980*/ 	.word	0x00000000
        /*0984*/ 	.word	0x00000000
        /*0988*/ 	.short	0x010a
        /*098a*/ 	.byte	0xff
	.zero		1


	//   ....[137]....
        /*098c*/ 	.word	0x00009ee0
        /*0990*/ 	.word	0x00000000
        /*0994*/ 	.word	0x00000000
        /*0998*/ 	.short	0x010a
        /*099a*/ 	.byte	0xff
	.zero		1


	//   ....[138]....
        /*099c*/ 	.word	0x00009f40
        /*09a0*/ 	.word	0x00000000
        /*09a4*/ 	.word	0x00000000
        /*09a8*/ 	.short	0x010a
        /*09aa*/ 	.byte	0xff
	.zero		1


	//   ....[139]....
        /*09ac*/ 	.word	0x00009fa0
        /*09b0*/ 	.word	0x00000000
        /*09b4*/ 	.word	0x00000000
        /*09b8*/ 	.short	0x010a
        /*09ba*/ 	.byte	0xff
	.zero		1


	//   ....[140]....
        /*09bc*/ 	.word	0x0000a000
        /*09c0*/ 	.word	0x00000004
        /*09c4*/ 	.word	0x00000158
        /*09c8*/ 	.short	0x010a
        /*09ca*/ 	.byte	0xff
	.zero		1


	//   ....[141]....
        /*09cc*/ 	.word	0x0000a060
        /*09d0*/ 	.word	0x00000004
        /*09d4*/ 	.word	0x00000150
        /*09d8*/ 	.short	0x010a
        /*09da*/ 	.byte	0xff
	.zero		1


	//   ....[142]....
        /*09dc*/ 	.word	0x0000a0c0
        /*09e0*/ 	.word	0x00000005
        /*09e4*/ 	.word	0x00000008
        /*09e8*/ 	.short	0x010a
        /*09ea*/ 	.byte	0xff
	.zero		1


	//   ....[143]....
        /*09ec*/ 	.word	0x0000a1a0
        /*09f0*/ 	.word	0x00000003
        /*09f4*/ 	.word	0x00000008
        /*09f8*/ 	.short	0x010a
        /*09fa*/ 	.byte	0xff
	.zero		1


	//   ....[144]....
        /*09fc*/ 	.word	0x0000a200
        /*0a00*/ 	.word	0x00000004
        /*0a04*/ 	.word	0x00000150
        /*0a08*/ 	.short	0x010a
        /*0a0a*/ 	.byte	0xff
	.zero		1


	//   ....[145]....
        /*0a0c*/ 	.word	0x0000a260
        /*0a10*/ 	.word	0x00000004
        /*0a14*/ 	.word	0x00000170
        /*0a18*/ 	.short	0x010a
        /*0a1a*/ 	.byte	0xff
	.zero		1


	//   ....[146]....
        /*0a1c*/ 	.word	0x0000a2c0
        /*0a20*/ 	.word	0x00000004
        /*0a24*/ 	.word	0x00000000
        /*0a28*/ 	.short	0x010a
        /*0a2a*/ 	.byte	0xff
	.zero		1


	//   ....[147]....
        /*0a2c*/ 	.word	0x0000a320
        /*0a30*/ 	.word	0x00000000
        /*0a34*/ 	.word	0x00000000
        /*0a38*/ 	.short	0x010a
        /*0a3a*/ 	.byte	0xff
	.zero		1


	//   ....[148]....
        /*0a3c*/ 	.word	0x0000a380
        /*0a40*/ 	.word	0x00000000
        /*0a44*/ 	.word	0x00000180
        /*0a48*/ 	.short	0x010a
        /*0a4a*/ 	.byte	0xff
	.zero		1


	//   ....[149]....
        /*0a4c*/ 	.word	0x0000a3e0
        /*0a50*/ 	.word	0x00000000
        /*0a54*/ 	.word	0x00000150
        /*0a58*/ 	.short	0x010a
        /*0a5a*/ 	.byte	0xff
	.zero		1


	//   ....[150]....
        /*0a5c*/ 	.word	0x0000a440
        /*0a60*/ 	.word	0x00000003
        /*0a64*/ 	.word	0x00000148
        /*0a68*/ 	.short	0x010a
        /*0a6a*/ 	.byte	0xff
	.zero		1


	//   ....[151]....
        /*0a6c*/ 	.word	0x0000a4a0
        /*0a70*/ 	.word	0x00000000
        /*0a74*/ 	.word	0x00000128
        /*0a78*/ 	.short	0x010a
        /*0a7a*/ 	.byte	0xff
	.zero		1


	//   ....[152]....
        /*0a7c*/ 	.word	0x0000a500
        /*0a80*/ 	.word	0x00000000
        /*0a84*/ 	.word	0x00000128
        /*0a88*/ 	.short	0x010a
        /*0a8a*/ 	.byte	0xff
	.zero		1


	//   ....[153]....
        /*0a8c*/ 	.word	0x0000a560
        /*0a90*/ 	.word	0x00000000
        /*0a94*/ 	.word	0x00000000
        /*0a98*/ 	.short	0x010a
        /*0a9a*/ 	.byte	0xff
	.zero		1


	//   ....[154]....
        /*0a9c*/ 	.word	0x0000a5c0
        /*0aa0*/ 	.word	0x00000000
        /*0aa4*/ 	.word	0x00000000
        /*0aa8*/ 	.short	0x010a
        /*0aaa*/ 	.byte	0xff
	.zero		1


	//   ....[155]....
        /*0aac*/ 	.word	0x0000a620
        /*0ab0*/ 	.word	0x00000000
        /*0ab4*/ 	.word	0x00000150
        /*0ab8*/ 	.short	0x010a
        /*0aba*/ 	.byte	0xff
	.zero		1


	//   ....[156]....
        /*0abc*/ 	.word	0x0000a670
        /*0ac0*/ 	.word	0x00000000
        /*0ac4*/ 	.word	0x00000110
        /*0ac8*/ 	.short	0x010a
        /*0aca*/ 	.byte	0xff
	.zero		1


	//   ....[157]....
        /*0acc*/ 	.word	0x0000a6c0
        /*0ad0*/ 	.word	0x0000003a
        /*0ad4*/ 	.word	0x00000160
        /*0ad8*/ 	.short	0x010a
        /*0ada*/ 	.byte	0xff
	.zero		1


	//   ....[158]....
        /*0adc*/ 	.word	0x0000a710
        /*0ae0*/ 	.word	0x00000003
        /*0ae4*/ 	.word	0x00000110
        /*0ae8*/ 	.short	0x010a
        /*0aea*/ 	.byte	0xff
	.zero		1


	//----- nvinfo : EIATTR_NUM_MBARRIERS
	.align		4
.L_47:
        /*0aec*/ 	.byte	0x03, 0x38
        /*0aee*/ 	.short	0x0031


	//----- nvinfo : EIATTR_EXIT_INSTR_OFFSETS
	.align		4
        /*0af0*/ 	.byte	0x04, 0x1c
        /*0af2*/ 	.short	(.L_49 - .L_48)


	//   ....[0]....
.L_48:
        /*0af4*/ 	.word	0x00003da0


	//   ....[1]....
        /*0af8*/ 	.word	0x00004050


	//   ....[2]....
        /*0afc*/ 	.word	0x000040b0


	//   ....[3]....
        /*0b00*/ 	.word	0x00005340


	//   ....[4]....
        /*0b04*/ 	.word	0x00006b10


	//   ....[5]....
        /*0b08*/ 	.word	0x00006b50


	//   ....[6]....
        /*0b0c*/ 	.word	0x00009790


	//   ....[7]....
        /*0b10*/ 	.word	0x00009810


	//   ....[8]....
        /*0b14*/ 	.word	0x00009840


	//   ....[9]....
        /*0b18*/ 	.word	0x000098c0


	//----- nvinfo : EIATTR_MAX_THREADS
	.align		4
.L_49:
        /*0b1c*/ 	.byte	0x04, 0x05
        /*0b1e*/ 	.short	(.L_51 - .L_50)
.L_50:
        /*0b20*/ 	.word	0x00000100
        /*0b24*/ 	.word	0x00000001
        /*0b28*/ 	.word	0x00000001


	//----- nvinfo : EIATTR_CRS_STACK_SIZE
	.align		4
.L_51:
        /*0b2c*/ 	.byte	0x04, 0x1e
        /*0b2e*/ 	.short	(.L_53 - .L_52)
.L_52:
        /*0b30*/ 	.word	0x00000000


	//----- nvinfo : EIATTR_CBANK_PARAM_SIZE
	.align		4
.L_53:
        /*0b34*/ 	.byte	0x03, 0x19
        /*0b36*/ 	.short	0x0900


	//----- nvinfo : EIATTR_PARAM_CBANK
	.align		4
        /*0b38*/ 	.byte	0x04, 0x0a
        /*0b3a*/ 	.short	(.L_55 - .L_54)
	.align		4
.L_54:
        /*0b3c*/ 	.word	index@(.nv.constant0._ZN7cutlass13device_kernelINS_4conv6kernel13ConvUniversalINS1_16ConvProblemShapeILNS1_8OperatorE2ELi3EEENS1_10collective14CollectiveConvINS1_47MainloopSm100TmaUmmaWarpSpecializedImplicitGemmILS5_2ELi17ELi3ELi1ELi2EN4cute5tupleIJNSA_1CILi2EEENSC_ILi1EEESE_EEEEENSB_IJNSC_ILi128EEENSB_IJNSC_ILi64EEEEEESJ_EEENS_6half_tESL_NSA_8TiledMMAINSA_8MMA_AtomIJNSA_26SM100_MMA_F16BF16_2x1SM_SSISL_SL_fLi128ELi64ELNSA_4UMMA5MajorE1ELSQ_1ELNSP_7ScaleInE0ELSR_0EEEEEENSA_6LayoutINSB_IJSE_SE_SE_EEENSB_IJNSC_ILi0EEESW_SW_EEEEENSB_IJNSA_10UnderscoreESZ_SZ_EEEEENS7_6detail27Sm100ImplicitGemmTileTraitsINSA_18SM100_TMA_2SM_LOADENSA_14ComposedLayoutINSA_7SwizzleILi3ELi4ELi3EEENSA_18smem_ptr_flag_bitsILi16EEENSU_INSB_IJSI_NSC_ILi8EEEEEENSB_IJSE_SI_EEEEEEEvEENS13_INSA_25SM100_TMA_2SM_LOAD_IM2COLENS15_INS16_ILi2ELi4ELi3EEES19_NSU_INSB_IJNSC_ILi32EEES1A_EEENSB_IJSE_S1I_EEEEEEEvEEEENS_8epilogue10collective18CollectiveEpilogueINS1P_23Sm100TmaWarpSpecializedILi3ELi2ELi16ELb1ELb0EEEJNSB_IJSI_SJ_SJ_EEENSB_IJNSU_ISI_SE_EENSU_INSB_IJNSC_ILi16EEESD_EEES1K_EEEEESL_NSB_IJlNSB_IJSE_lllEEESW_EEESL_S21_NS1P_6fusion15FusionCallbacksIS1T_NS22_17LinearCombinationISL_fSL_fLNS_15FloatRoundStyleE2EEES1U_S1Z_JEEENSA_5SM1004TMEM4LOAD26SM100_TMEM_LOAD_32dp32b16xENSA_13SM90_TMA_LOADENS15_INS16_ILi1ELi4ELi3EEES19_NSU_INSB_IJS1A_S1W_EEENSB_IJS1W_SE_EEEEEEENSA_39AutoVectorizingCopyWithAssumedAlignmentILi128EEENSA_14SM90_TMA_STOREES2H_S2J_S2J_EEEvvEEEEvNT_6ParamsE)
        /*0b40*/ 	.short	0x0380
        /*0b42*/ 	.short	0x0900


	//----- nvinfo : EIATTR_SW_WAR
	.align		4
.L_55:
        /*0b44*/ 	.byte	0x04, 0x36
        /*0b46*/ 	.short	(.L_57 - .L_56)
.L_56:
        /*0b48*/ 	.word	0x00000008
.L_57:


//--------------------- .nv.callgraph             --------------------------
	.section	.nv.callgraph,"",@"SHT_CUDA_CALLGRAPH"
	.align	4
	.sectionentsize	8
	.align		4
        /*0000*/ 	.word	0x00000000
	.align		4
        /*0004*/ 	.word	0xffffffff
	.align		4
        /*0008*/ 	.word	index@(_ZN7cutlass13device_kernelINS_4conv6kernel13ConvUniversalINS1_16ConvProblemShapeILNS1_8OperatorE2ELi3EEENS1_10collective14CollectiveConvINS1_47MainloopSm100TmaUmmaWarpSpecializedImplicitGemmILS5_2ELi17ELi3ELi1ELi2EN4cute5tupleIJNSA_1CILi2EEENSC_ILi1EEESE_EEEEENSB_IJNSC_ILi128EEENSB_IJNSC_ILi64EEEEEESJ_EEENS_6half_tESL_NSA_8TiledMMAINSA_8MMA_AtomIJNSA_26SM100_MMA_F16BF16_2x1SM_SSISL_SL_fLi128ELi64ELNSA_4UMMA5MajorE1ELSQ_1ELNSP_7ScaleInE0ELSR_0EEEEEENSA_6LayoutINSB_IJSE_SE_SE_EEENSB_IJNSC_ILi0EEESW_SW_EEEEENSB_IJNSA_10UnderscoreESZ_SZ_EEEEENS7_6detail27Sm100ImplicitGemmTileTraitsINSA_18SM100_TMA_2SM_LOADENSA_14ComposedLayoutINSA_7SwizzleILi3ELi4ELi3EEENSA_18smem_ptr_flag_bitsILi16EEENSU_INSB_IJSI_NSC_ILi8EEEEEENSB_IJSE_SI_EEEEEEEvEENS13_INSA_25SM100_TMA_2SM_LOAD_IM2COLENS15_INS16_ILi2ELi4ELi3EEES19_NSU_INSB_IJNSC_ILi32EEES1A_EEENSB_IJSE_S1I_EEEEEEEvEEEENS_8epilogue10collective18CollectiveEpilogueINS1P_23Sm100TmaWarpSpecializedILi3ELi2ELi16ELb1ELb0EEEJNSB_IJSI_SJ_SJ_EEENSB_IJNSU_ISI_SE_EENSU_INSB_IJNSC_ILi16EEESD_EEES1K_EEEEESL_NSB_IJlNSB_IJSE_lllEEESW_EEESL_S21_NS1P_6fusion15FusionCallbacksIS1T_NS22_17LinearCombinationISL_fSL_fLNS_15FloatRoundStyleE2EEES1U_S1Z_JEEENSA_5SM1004TMEM4LOAD26SM100_TMEM_LOAD_32dp32b16xENSA_13SM90_TMA_LOADENS15_INS16_ILi1ELi4ELi3EEES19_NSU_INSB_IJS1A_S1W_EEENSB_IJS1W_SE_EEEEEEENSA_39AutoVectorizingCopyWithAssumedAlignmentILi128EEENSA_14SM90_TMA_STOREES2H_S2J_S2J_EEEvvEEEEvNT_6ParamsE)
	.align		4
        /*000c*/ 	.word	index@(__assertfail)
	.align		4
        /*0010*/ 	.word	0x00000000
	.align		4
        /*0014*/ 	.word	0xfffffffe
	.align		4
        /*0018*/ 	.word	0x00000000
	.align		4
        /*001c*/ 	.word	0xfffffffd
	.align		4
        /*0020*/ 	.word	0x00000000
	.align		4
        /*0024*/ 	.word	0xfffffffc


//--------------------- .nv.constant4             --------------------------
	.section	.nv.constant4,"a",@progbits
	.align	8
	.align		8
.nv.constant4:
        /*0000*/ 	.dword	__assertfail
	.align		8
        /*0008*/ 	.dword	__unnamed_1
	.align		8
        /*0010*/ 	.dword	__unnamed_2
	.align		8
        /*0018*/ 	.dword	_ZN39_INTERNAL_16a68aec_4_k_cu_cd7f3f2f_47724cuda3std3__45__cpo5beginE
	.align		8
        /*0020*/ 	.dword	_ZN39_INTERNAL_16a68aec_4_k_cu_cd7f3f2f_47724cuda3std3__45__cpo3endE
	.align		8
        /*0028*/ 	.dword	_ZN39_INTERNAL_16a68aec_4_k_cu_cd7f3f2f_47724cuda3std3__45__cpo6cbeginE
	.align		8
        /*0030*/ 	.dword	_ZN39_INTERNAL_16a68aec_4_k_cu_cd7f3f2f_47724cuda3std3__45__cpo4cendE
	.align		8
        /*0038*/ 	.dword	_ZN39_INTERNAL_16a68aec_4_k_cu_cd7f3f2f_47724cuda3std3__441_GLOBAL__N__16a68aec_4_k_cu_cd7f3f2f_47726ignoreE
	.align		8
        /*0040*/ 	.dword	_ZN39_INTERNAL_16a68aec_4_k_cu_cd7f3f2f_47724cuda3std3__419piecewise_constructE
	.align		8
        /*0048*/ 	.dword	_ZN39_INTERNAL_16a68aec_4_k_cu_cd7f3f2f_47724cuda3std3__48in_placeE
	.align		8
        /*0050*/ 	.dword	_ZN39_INTERNAL_16a68aec_4_k_cu_cd7f3f2f_47724cuda3std6ranges3__45__cpo4swapE
	.align		8
        /*0058*/ 	.dword	_ZN39_INTERNAL_16a68aec_4_k_cu_cd7f3f2f_47724cuda3std6ranges3__45__cpo9iter_moveE
	.align		8
        /*0060*/ 	.dword	_ZN39_INTERNAL_16a68aec_4_k_cu_cd7f3f2f_47724cute7productE
	.align		8
        /*0068*/ 	.dword	_ZN39_INTERNAL_16a68aec_4_k_cu_cd7f3f2f_47724cute1_E
	.align		8
        /*0070*/ 	.dword	$str$27
	.align		8
        /*0078*/ 	.dword	$str$28
	.align		8
        /*0080*/ 	.dword	$str$29
	.align		8
        /*0088*/ 	.dword	$str$30


//--------------------- .text._ZN7cutlass13device_kernelINS_4conv6kernel13ConvUniversalINS1_16ConvProblemShapeILNS1_8OperatorE2ELi3EEENS1_10collective14CollectiveConvINS1_47MainloopSm100TmaUmmaWarpSpecializedImplicitGemmILS5_2ELi17ELi3ELi1ELi2EN4cute5tupleIJNSA_1CILi2EEENSC_ILi1EEESE_EEEEENSB_IJNSC_ILi128EEENSB_IJNSC_ILi64EEEEEESJ_EEENS_6half_tESL_NSA_8TiledMMAINSA_8MMA_AtomIJNSA_26SM100_MMA_F16BF16_2x1SM_SSISL_SL_fLi128ELi64ELNSA_4UMMA5MajorE1ELSQ_1ELNSP_7ScaleInE0ELSR_0EEEEEENSA_6LayoutINSB_IJSE_SE_SE_EEENSB_IJNSC_ILi0EEESW_SW_EEEEENSB_IJNSA_10UnderscoreESZ_SZ_EEEEENS7_6detail27Sm100ImplicitGemmTileTraitsINSA_18SM100_TMA_2SM_LOADENSA_14ComposedLayoutINSA_7SwizzleILi3ELi4ELi3EEENSA_18smem_ptr_flag_bitsILi16EEENSU_INSB_IJSI_NSC_ILi8EEEEEENSB_IJSE_SI_EEEEEEEvEENS13_INSA_25SM100_TMA_2SM_LOAD_IM2COLENS15_INS16_ILi2ELi4ELi3EEES19_NSU_INSB_IJNSC_ILi32EEES1A_EEENSB_IJSE_S1I_EEEEEEEvEEEENS_8epilogue10collective18CollectiveEpilogueINS1P_23Sm100TmaWarpSpecializedILi3ELi2ELi16ELb1ELb0EEEJNSB_IJSI_SJ_SJ_EEENSB_IJNSU_ISI_SE_EENSU_INSB_IJNSC_ILi16EEESD_EEES1K_EEEEESL_NSB_IJlNSB_IJSE_lllEEESW_EEESL_S21_NS1P_6fusion15FusionCallbacksIS1T_NS22_17LinearCombinationISL_fSL_fLNS_15FloatRoundStyleE2EEES1U_S1Z_JEEENSA_5SM1004TMEM4LOAD26SM100_TMEM_LOAD_32dp32b16xENSA_13SM90_TMA_LOADENS15_INS16_ILi1ELi4ELi3EEES19_NSU_INSB_IJS1A_S1W_EEENSB_IJS1W_SE_EEEEEEENSA_39AutoVectorizingCopyWithAssumedAlignmentILi128EEENSA_14SM90_TMA_STOREES2H_S2J_S2J_EEEvvEEEEvNT_6ParamsE --------------------------
	.section	.text._ZN7cutlass13device_kernelINS_4conv6kernel13ConvUniversalINS1_16ConvProblemShapeILNS1_8OperatorE2ELi3EEENS1_10collective14CollectiveConvINS1_47MainloopSm100TmaUmmaWarpSpecializedImplicitGemmILS5_2ELi17ELi3ELi1ELi2EN4cute5tupleIJNSA_1CILi2EEENSC_ILi1EEESE_EEEEENSB_IJNSC_ILi128EEENSB_IJNSC_ILi64EEEEEESJ_EEENS_6half_tESL_NSA_8TiledMMAINSA_8MMA_AtomIJNSA_26SM100_MMA_F16BF16_2x1SM_SSISL_SL_fLi128ELi64ELNSA_4UMMA5MajorE1ELSQ_1ELNSP_7ScaleInE0ELSR_0EEEEEENSA_6LayoutINSB_IJSE_SE_SE_EEENSB_IJNSC_ILi0EEESW_SW_EEEEENSB_IJNSA_10UnderscoreESZ_SZ_EEEEENS7_6detail27Sm100ImplicitGemmTileTraitsINSA_18SM100_TMA_2SM_LOADENSA_14ComposedLayoutINSA_7SwizzleILi3ELi4ELi3EEENSA_18smem_ptr_flag_bitsILi16EEENSU_INSB_IJSI_NSC_ILi8EEEEEENSB_IJSE_SI_EEEEEEEvEENS13_INSA_25SM100_TMA_2SM_LOAD_IM2COLENS15_INS16_ILi2ELi4ELi3EEES19_NSU_INSB_IJNSC_ILi32EEES1A_EEENSB_IJSE_S1I_EEEEEEEvEEEENS_8epilogue10collective18CollectiveEpilogueINS1P_23Sm100TmaWarpSpecializedILi3ELi2ELi16ELb1ELb0EEEJNSB_IJSI_SJ_SJ_EEENSB_IJNSU_ISI_SE_EENSU_INSB_IJNSC_ILi16EEESD_EEES1K_EEEEESL_NSB_IJlNSB_IJSE_lllEEESW_EEESL_S21_NS1P_6fusion15FusionCallbacksIS1T_NS22_17LinearCombinationISL_fSL_fLNS_15FloatRoundStyleE2EEES1U_S1Z_JEEENSA_5SM1004TMEM4LOAD26SM100_TMEM_LOAD_32dp32b16xENSA_13SM90_TMA_LOADENS15_INS16_ILi1ELi4ELi3EEES19_NSU_INSB_IJS1A_S1W_EEENSB_IJS1W_SE_EEEEEEENSA_39AutoVectorizingCopyWithAssumedAlignmentILi128EEENSA_14SM90_TMA_STOREES2H_S2J_S2J_EEEvvEEEEvNT_6ParamsE,"ax",@progbits
	.align	128
.text._ZN7cutlass13device_kernelINS_4conv6kernel13ConvUniversalINS1_16ConvProblemShapeILNS1_8OperatorE2ELi3EEENS1_10collective14CollectiveConvINS1_47MainloopSm100TmaUmmaWarpSpecializedImplicitGemmILS5_2ELi17ELi3ELi1ELi2EN4cute5tupleIJNSA_1CILi2EEENSC_ILi1EEESE_EEEEENSB_IJNSC_ILi128EEENSB_IJNSC_ILi64EEEEEESJ_EEENS_6half_tESL_NSA_8TiledMMAINSA_8MMA_AtomIJNSA_26SM100_MMA_F16BF16_2x1SM_SSISL_SL_fLi128ELi64ELNSA_4UMMA5MajorE1ELSQ_1ELNSP_7ScaleInE0ELSR_0EEEEEENSA_6LayoutINSB_IJSE_SE_SE_EEENSB_IJNSC_ILi0EEESW_SW_EEEEENSB_IJNSA_10UnderscoreESZ_SZ_EEEEENS7_6detail27Sm100ImplicitGemmTileTraitsINSA_18SM100_TMA_2SM_LOADENSA_14ComposedLayoutINSA_7SwizzleILi3ELi4ELi3EEENSA_18smem_ptr_flag_bitsILi16EEENSU_INSB_IJSI_NSC_ILi8EEEEEENSB_IJSE_SI_EEEEEEEvEENS13_INSA_25SM100_TMA_2SM_LOAD_IM2COLENS15_INS16_ILi2ELi4ELi3EEES19_NSU_INSB_IJNSC_ILi32EEES1A_EEENSB_IJSE_S1I_EEEEEEEvEEEENS_8epilogue10collective18CollectiveEpilogueINS1P_23Sm100TmaWarpSpecializedILi3ELi2ELi16ELb1ELb0EEEJNSB_IJSI_SJ_SJ_EEENSB_IJNSU_ISI_SE_EENSU_INSB_IJNSC_ILi16EEESD_EEES1K_EEEEESL_NSB_IJlNSB_IJSE_lllEEESW_EEESL_S21_NS1P_6fusion15FusionCallbacksIS1T_NS22_17LinearCombinationISL_fSL_fLNS_15FloatRoundStyleE2EEES1U_S1Z_JEEENSA_5SM1004TMEM4LOAD26SM100_TMEM_LOAD_32dp32b16xENSA_13SM90_TMA_LOADENS15_INS16_ILi1ELi4ELi3EEES19_NSU_INSB_IJS1A_S1W_EEENSB_IJS1W_SE_EEEEEEENSA_39AutoVectorizingCopyWithAssumedAlignmentILi128EEENSA_14SM90_TMA_STOREES2H_S2J_S2J_EEEvvEEEEvNT_6ParamsE:
        .type           _ZN7cutlass13device_kernelINS_4conv6kernel13ConvUniversalINS1_16ConvProblemShapeILNS1_8OperatorE2ELi3EEENS1_10collective14CollectiveConvINS1_47MainloopSm100TmaUmmaWarpSpecializedImplicitGemmILS5_2ELi17ELi3ELi1ELi2EN4cute5tupleIJNSA_1CILi2EEENSC_ILi1EEESE_EEEEENSB_IJNSC_ILi128EEENSB_IJNSC_ILi64EEEEEESJ_EEENS_6half_tESL_NSA_8TiledMMAINSA_8MMA_AtomIJNSA_26SM100_MMA_F16BF16_2x1SM_SSISL_SL_fLi128ELi64ELNSA_4UMMA5MajorE1ELSQ_1ELNSP_7ScaleInE0ELSR_0EEEEEENSA_6LayoutINSB_IJSE_SE_SE_EEENSB_IJNSC_ILi0EEESW_SW_EEEEENSB_IJNSA_10UnderscoreESZ_SZ_EEEEENS7_6detail27Sm100ImplicitGemmTileTraitsINSA_18SM100_TMA_2SM_LOADENSA_14ComposedLayoutINSA_7SwizzleILi3ELi4ELi3EEENSA_18smem_ptr_flag_bitsILi16EEENSU_INSB_IJSI_NSC_ILi8EEEEEENSB_IJSE_SI_EEEEEEEvEENS13_INSA_25SM100_TMA_2SM_LOAD_IM2COLENS15_INS16_ILi2ELi4ELi3EEES19_NSU_INSB_IJNSC_ILi32EEES1A_EEENSB_IJSE_S1I_EEEEEEEvEEEENS_8epilogue10collective18CollectiveEpilogueINS1P_23Sm100TmaWarpSpecializedILi3ELi2ELi16ELb1ELb0EEEJNSB_IJSI_SJ_SJ_EEENSB_IJNSU_ISI_SE_EENSU_INSB_IJNSC_ILi16EEESD_EEES1K_EEEEESL_NSB_IJlNSB_IJSE_lllEEESW_EEESL_S21_NS1P_6fusion15FusionCallbacksIS1T_NS22_17LinearCombinationISL_fSL_fLNS_15FloatRoundStyleE2EEES1U_S1Z_JEEENSA_5SM1004TMEM4LOAD26SM100_TMEM_LOAD_32dp32b16xENSA_13SM90_TMA_LOADENS15_INS16_ILi1ELi4ELi3EEES19_NSU_INSB_IJS1A_S1W_EEENSB_IJS1W_SE_EEEEEEENSA_39AutoVectorizingCopyWithAssumedAlignmentILi128EEENSA_14SM90_TMA_STOREES2H_S2J_S2J_EEEvvEEEEvNT_6ParamsE,@function
        .size           _ZN7cutlass13device_kernelINS_4conv6kernel13ConvUniversalINS1_16ConvProblemShapeILNS1_8OperatorE2ELi3EEENS1_10collective14CollectiveConvINS1_47MainloopSm100TmaUmmaWarpSpecializedImplicitGemmILS5_2ELi17ELi3ELi1ELi2EN4cute5tupleIJNSA_1CILi2EEENSC_ILi1EEESE_EEEEENSB_IJNSC_ILi128EEENSB_IJNSC_ILi64EEEEEESJ_EEENS_6half_tESL_NSA_8TiledMMAINSA_8MMA_AtomIJNSA_26SM100_MMA_F16BF16_2x1SM_SSISL_SL_fLi128ELi64ELNSA_4UMMA5MajorE1ELSQ_1ELNSP_7ScaleInE0ELSR_0EEEEEENSA_6LayoutINSB_IJSE_SE_SE_EEENSB_IJNSC_ILi0EEESW_SW_EEEEENSB_IJNSA_10UnderscoreESZ_SZ_EEEEENS7_6detail27Sm100ImplicitGemmTileTraitsINSA_18SM100_TMA_2SM_LOADENSA_14ComposedLayoutINSA_7SwizzleILi3ELi4ELi3EEENSA_18smem_ptr_flag_bitsILi16EEENSU_INSB_IJSI_NSC_ILi8EEEEEENSB_IJSE_SI_EEEEEEEvEENS13_INSA_25SM100_TMA_2SM_LOAD_IM2COLENS15_INS16_ILi2ELi4ELi3EEES19_NSU_INSB_IJNSC_ILi32EEES1A_EEENSB_IJSE_S1I_EEEEEEEvEEEENS_8epilogue10collective18CollectiveEpilogueINS1P_23Sm100TmaWarpSpecializedILi3ELi2ELi16ELb1ELb0EEEJNSB_IJSI_SJ_SJ_EEENSB_IJNSU_ISI_SE_EENSU_INSB_IJNSC_ILi16EEESD_EEES1K_EEEEESL_NSB_IJlNSB_IJSE_lllEEESW_EEESL_S21_NS1P_6fusion15FusionCallbacksIS1T_NS22_17LinearCombinationISL_fSL_fLNS_15FloatRoundStyleE2EEES1U_S1Z_JEEENSA_5SM1004TMEM4LOAD26SM100_TMEM_LOAD_32dp32b16xENSA_13SM90_TMA_LOADENS15_INS16_ILi1ELi4ELi3EEES19_NSU_INSB_IJS1A_S1W_EEENSB_IJS1W_SE_EEEEEEENSA_39AutoVectorizingCopyWithAssumedAlignmentILi128EEENSA_14SM90_TMA_STOREES2H_S2J_S2J_EEEvvEEEEvNT_6ParamsE,(.L_x_205 - _ZN7cutlass13device_kernelINS_4conv6kernel13ConvUniversalINS1_16ConvProblemShapeILNS1_8OperatorE2ELi3EEENS1_10collective14CollectiveConvINS1_47MainloopSm100TmaUmmaWarpSpecializedImplicitGemmILS5_2ELi17ELi3ELi1ELi2EN4cute5tupleIJNSA_1CILi2EEENSC_ILi1EEESE_EEEEENSB_IJNSC_ILi128EEENSB_IJNSC_ILi64EEEEEESJ_EEENS_6half_tESL_NSA_8TiledMMAINSA_8MMA_AtomIJNSA_26SM100_MMA_F16BF16_2x1SM_SSISL_SL_fLi128ELi64ELNSA_4UMMA5MajorE1ELSQ_1ELNSP_7ScaleInE0ELSR_0EEEEEENSA_6LayoutINSB_IJSE_SE_SE_EEENSB_IJNSC_ILi0EEESW_SW_EEEEENSB_IJNSA_10UnderscoreESZ_SZ_EEEEENS7_6detail27Sm100ImplicitGemmTileTraitsINSA_18SM100_TMA_2SM_LOADENSA_14ComposedLayoutINSA_7SwizzleILi3ELi4ELi3EEENSA_18smem_ptr_flag_bitsILi16EEENSU_INSB_IJSI_NSC_ILi8EEEEEENSB_IJSE_SI_EEEEEEEvEENS13_INSA_25SM100_TMA_2SM_LOAD_IM2COLENS15_INS16_ILi2ELi4ELi3EEES19_NSU_INSB_IJNSC_ILi32EEES1A_EEENSB_IJSE_S1I_EEEEEEEvEEEENS_8epilogue10collective18CollectiveEpilogueINS1P_23Sm100TmaWarpSpecializedILi3ELi2ELi16ELb1ELb0EEEJNSB_IJSI_SJ_SJ_EEENSB_IJNSU_ISI_SE_EENSU_INSB_IJNSC_ILi16EEESD_EEES1K_EEEEESL_NSB_IJlNSB_IJSE_lllEEESW_EEESL_S21_NS1P_6fusion15FusionCallbacksIS1T_NS22_17LinearCombinationISL_fSL_fLNS_15FloatRoundStyleE2EEES1U_S1Z_JEEENSA_5SM1004TMEM4LOAD26SM100_TMEM_LOAD_32dp32b16xENSA_13SM90_TMA_LOADENS15_INS16_ILi1ELi4ELi3EEES19_NSU_INSB_IJS1A_S1W_EEENSB_IJS1W_SE_EEEEEEENSA_39AutoVectorizingCopyWithAssumedAlignmentILi128EEENSA_14SM90_TMA_STOREES2H_S2J_S2J_EEEvvEEEEvNT_6ParamsE)
        .other          _ZN7cutlass13device_kernelINS_4conv6kernel13ConvUniversalINS1_16ConvProblemShapeILNS1_8OperatorE2ELi3EEENS1_10collective14CollectiveConvINS1_47MainloopSm100TmaUmmaWarpSpecializedImplicitGemmILS5_2ELi17ELi3ELi1ELi2EN4cute5tupleIJNSA_1CILi2EEENSC_ILi1EEESE_EEEEENSB_IJNSC_ILi128EEENSB_IJNSC_ILi64EEEEEESJ_EEENS_6half_tESL_NSA_8TiledMMAINSA_8MMA_AtomIJNSA_26SM100_MMA_F16BF16_2x1SM_SSISL_SL_fLi128ELi64ELNSA_4UMMA5MajorE1ELSQ_1ELNSP_7ScaleInE0ELSR_0EEEEEENSA_6LayoutINSB_IJSE_SE_SE_EEENSB_IJNSC_ILi0EEESW_SW_EEEEENSB_IJNSA_10UnderscoreESZ_SZ_EEEEENS7_6detail27Sm100ImplicitGemmTileTraitsINSA_18SM100_TMA_2SM_LOADENSA_14ComposedLayoutINSA_7SwizzleILi3ELi4ELi3EEENSA_18smem_ptr_flag_bitsILi16EEENSU_INSB_IJSI_NSC_ILi8EEEEEENSB_IJSE_SI_EEEEEEEvEENS13_INSA_25SM100_TMA_2SM_LOAD_IM2COLENS15_INS16_ILi2ELi4ELi3EEES19_NSU_INSB_IJNSC_ILi32EEES1A_EEENSB_IJSE_S1I_EEEEEEEvEEEENS_8epilogue10collective18CollectiveEpilogueINS1P_23Sm100TmaWarpSpecializedILi3ELi2ELi16ELb1ELb0EEEJNSB_IJSI_SJ_SJ_EEENSB_IJNSU_ISI_SE_EENSU_INSB_IJNSC_ILi16EEESD_EEES1K_EEEEESL_NSB_IJlNSB_IJSE_lllEEESW_EEESL_S21_NS1P_6fusion15FusionCallbacksIS1T_NS22_17LinearCombinationISL_fSL_fLNS_15FloatRoundStyleE2EEES1U_S1Z_JEEENSA_5SM1004TMEM4LOAD26SM100_TMEM_LOAD_32dp32b16xENSA_13SM90_TMA_LOADENS15_INS16_ILi1ELi4ELi3EEES19_NSU_INSB_IJS1A_S1W_EEENSB_IJS1W_SE_EEEEEEENSA_39AutoVectorizingCopyWithAssumedAlignmentILi128EEENSA_14SM90_TMA_STOREES2H_S2J_S2J_EEEvvEEEEvNT_6ParamsE,@"STO_CUDA_ENTRY STV_DEFAULT"
_ZN7cutlass13device_kernelINS_4conv6kernel13ConvUniversalINS1_16ConvProblemShapeILNS1_8OperatorE2ELi3EEENS1_10collective14CollectiveConvINS1_47MainloopSm100TmaUmmaWarpSpecializedImplicitGemmILS5_2ELi17ELi3ELi1ELi2EN4cute5tupleIJNSA_1CILi2EEENSC_ILi1EEESE_EEEEENSB_IJNSC_ILi128EEENSB_IJNSC_ILi64EEEEEESJ_EEENS_6half_tESL_NSA_8TiledMMAINSA_8MMA_AtomIJNSA_26SM100_MMA_F16BF16_2x1SM_SSISL_SL_fLi128ELi64ELNSA_4UMMA5MajorE1ELSQ_1ELNSP_7ScaleInE0ELSR_0EEEEEENSA_6LayoutINSB_IJSE_SE_SE_EEENSB_IJNSC_ILi0EEESW_SW_EEEEENSB_IJNSA_10UnderscoreESZ_SZ_EEEEENS7_6detail27Sm100ImplicitGemmTileTraitsINSA_18SM100_TMA_2SM_LOADENSA_14ComposedLayoutINSA_7SwizzleILi3ELi4ELi3EEENSA_18smem_ptr_flag_bitsILi16EEENSU_INSB_IJSI_NSC_ILi8EEEEEENSB_IJSE_SI_EEEEEEEvEENS13_INSA_25SM100_TMA_2SM_LOAD_IM2COLENS15_INS16_ILi2ELi4ELi3EEES19_NSU_INSB_IJNSC_ILi32EEES1A_EEENSB_IJSE_S1I_EEEEEEEvEEEENS_8epilogue10collective18CollectiveEpilogueINS1P_23Sm100TmaWarpSpecializedILi3ELi2ELi16ELb1ELb0EEEJNSB_IJSI_SJ_SJ_EEENSB_IJNSU_ISI_SE_EENSU_INSB_IJNSC_ILi16EEESD_EEES1K_EEEEESL_NSB_IJlNSB_IJSE_lllEEESW_EEESL_S21_NS1P_6fusion15FusionCallbacksIS1T_NS22_17LinearCombinationISL_fSL_fLNS_15FloatRoundStyleE2EEES1U_S1Z_JEEENSA_5SM1004TMEM4LOAD26SM100_TMEM_LOAD_32dp32b16xENSA_13SM90_TMA_LOADENS15_INS16_ILi1ELi4ELi3EEES19_NSU_INSB_IJS1A_S1W_EEENSB_IJS1W_SE_EEEEEEENSA_39AutoVectorizingCopyWithAssumedAlignmentILi128EEENSA_14SM90_TMA_STOREES2H_S2J_S2J_EEEvvEEEEvNT_6ParamsE:
[----:B------:R-:W1:Y:S01]  /*0000*/  LDC R1, c[0x0][0x37c] ;  /* 0x0000df00ff017b82 */ /* 0x000e620000000800 */
[----:B------:R-:W2:Y:S01]  /*0010*/  S2R R56, SR_TID.X ;  /* 0x0000000000387919 */ /* 0x000ea20000002100 */
[----:B------:R-:W3:Y:S06]  /*0020*/  LDCU.64 UR8, c[0x0][0x990] ;  /* 0x00013200ff0877ac */ /* 0x000eec0008000a00 */
[----:B------:R-:W4:Y:S01]  /*0030*/  S2UR UR4, SR_CgaCtaId ;  /* 0x00000000000479c3 */ /* 0x000f220000008800 */
[----:B-1----:R-:W-:Y:S01]  /*0040*/  VIADD R1, R1, 0xfffffff8 ;  /* 0xfffffff801017836 */ /* 0x002fe20000000000 */
[----:B------:R-:W-:-:S02]  /*0050*/  PRMT R45, RZ, 0x7610, R45 ;  /* 0x00007610ff2d7816 */ /* 0x000fc4000000002d */
[----:B------:R-:W-:Y:S02]  /*0060*/  ELECT P1, URZ, PT ;  /* 0x0000000000ff782f */ /* 0x000fe40003820000 */
[----:B------:R-:W-:Y:S01]  /*0070*/  R2UR UR49, R1 ;  /* 0x00000000013172ca */ /* 0x000fe200000e0000 */
[----:B---3--:R-:W-:-:S04]  /*0080*/  UISETP.NE.U32.AND UP0, UPT, UR8, URZ, UPT ;  /* 0x000000ff0800728c */ /* 0x008fc8000bf05070 */
[----:B------:R-:W-:Y:S02]  /*0090*/  UISETP.NE.AND.EX UP0, UPT, UR9, URZ, UPT, UP0 ;  /* 0x000000ff0900728c */ /* 0x000fe4000bf05300 */
[----:B----4-:R-:W-:Y:S02]  /*00a0*/  ULOP3.LUT UR41, UR4, 0x1, URZ, 0xc0, !UPT ;  /* 0x0000000104297892 */ /* 0x010fe4000f8ec0ff */
[----:B------:R-:W-:Y:S01]  /*00b0*/  ULOP3.LUT UR40, UR4, 0x1, URZ, 0x3c, !UPT ;  /* 0x0000000104287892 */ /* 0x000fe2000f8e3cff */
[----:B--2---:R-:W-:-:S05]  /*00c0*/  SHF.R.U32.HI R46, RZ, 0x5, R56 ;  /* 0x00000005ff2e7819 */ /* 0x004fca0000011638 */
[----:B------:R-:W1:Y:S02]  /*00d0*/  SHFL.IDX PT, R0, R46, RZ, 0x1f ;  /* 0x00001fff2e007589 */ /* 0x000e6400000e0000 */
[----:B-1----:R-:W-:Y:S01]  /*00e0*/  R2UR UR19, R0 ;  /* 0x00000000001372ca */ /* 0x002fe200000e0000 */
[----:B------:R-:W-:-:S14]  /*00f0*/  BRA.U UP0, `(.L_x_0) ;  /* 0x0000000100307547 */ /* 0x000fdc000b800000 */
[----:B------:R-:W1:Y:S02]  /*0100*/  LDCU.64 UR4, c[0x0][0x988] ;  /* 0x00013100ff0477ac */ /* 0x000e640008000a00 */
[----:B-1----:R-:W-:-:S04]  /*0110*/  UISETP.NE.U32.AND UP0, UPT, UR4, URZ, UPT ;  /* 0x000000ff0400728c */ /* 0x002fc8000bf05070 */
[----:B------:R-:W-:-:S09]  /*0120*/  UISETP.NE.AND.EX UP0, UPT, UR5, URZ, UPT, UP0 ;  /* 0x000000ff0500728c */ /* 0x000fd2000bf05300 */
[----:B------:R-:W-:Y:S05]  /*0130*/  BRA.U !UP0, `(.L_x_1) ;  /* 0x0000000108147547 */ /* 0x000fea000b800000 */
[----:B------:R-:W1:Y:S01]  /*0140*/  LDC.64 R26, c[0x0][0x988] ;  /* 0x00026200ff1a7b82 */ /* 0x000e620000000a00 */
[----:B------:R-:W1:Y:S02]  /*0150*/  LDCU.64 UR4, c[0x0][0x358] ;  /* 0x00006b00ff0477ac */ /* 0x000e640008000a00 */
[----:B-1----:R1:W5:Y:S01]  /*0160*/  LDG.E R26, desc[UR4][R26.64] ;  /* 0x000000041a1a7981 */ /* 0x002362000c1e1900 */
[----:B------:R-:W-:Y:S01]  /*0170*/  HFMA2 R45, -RZ, RZ, 0, 5.9604644775390625e-08 ;  /* 0x00000001ff2d7431 */ /* 0x000fe200000001ff */
[----:B------:R-:W-:Y:S05]  /*0180*/  BRA `(.L_x_0) ;  /* 0x00000000000c7947 */ /* 0x000fea0003800000 */
.L_x_1:
[----:B------:R-:W1:Y:S01]  /*0190*/  LDCU UR4, c[0x0][0x980] ;  /* 0x00013000ff0477ac */ /* 0x000e620008000800 */
[----:B------:R-:W-:Y:S01]  /*01a0*/  HFMA2 R45, -RZ, RZ, 0, 5.9604644775390625e-08 ;  /* 0x00000001ff2d7431 */ /* 0x000fe200000001ff */
[----:B-1----:R-:W-:-:S07]  /*01b0*/  MOV R26, UR4 ;  /* 0x00000004001a7c02 */ /* 0x002fce0008000f00 */
.L_x_0:
[----:B------:R-:W2:Y:S02]  /*01c0*/  LDCU.64 UR4, c[0x0][0x9b0] ;  /* 0x00013600ff0477ac */ /* 0x000ea40008000a00 */
[----:B--2---:R-:W-:-:S04]  /*01d0*/  UISETP.NE.U32.AND UP0, UPT, UR4, URZ, UPT ;  /* 0x000000ff0400728c */ /* 0x004fc8000bf05070 */
[----:B------:R-:W-:-:S09]  /*01e0*/  UISETP.NE.AND.EX UP0, UPT, UR5, URZ, UPT, UP0 ;  /* 0x000000ff0500728c */ /* 0x000fd2000bf05300 */
[----:B------:R-:W-:Y:S05]  /*01f0*/  BRA.U UP0, `(.L_x_2) ;  /* 0x0000000100287547 */ /* 0x000fea000b800000 */
[----:B------:R-:W2:Y:S02]  /*0200*/  LDCU.64 UR4, c[0x0][0x9a8] ;  /* 0x00013500ff0477ac */ /* 0x000ea40008000a00 */
[----:B--2---:R-:W-:-:S04]  /*0210*/  UISETP.NE.U32.AND UP0, UPT, UR4, URZ, UPT ;  /* 0x000000ff0400728c */ /* 0x004fc8000bf05070 */
[----:B------:R-:W-:-:S09]  /*0220*/  UISETP.NE.AND.EX UP0, UPT, UR5, URZ, UPT, UP0 ;  /* 0x000000ff0500728c */ /* 0x000fd2000bf05300 */
[----:B------:R-:W-:Y:S05]  /*0230*/  BRA.U !UP0, `(.L_x_3) ;  /* 0x0000000108107547 */ /* 0x000fea000b800000 */
[----:B------:R-:W2:Y:S01]  /*0240*/  LDC.64 R24, c[0x0][0x9a8] ;  /* 0x00026a00ff187b82 */ /* 0x000ea20000000a00 */
[----:B------:R-:W2:Y:S02]  /*0250*/  LDCU.64 UR4, c[0x0][0x358] ;  /* 0x00006b00ff0477ac */ /* 0x000ea40008000a00 */
[----:B--2---:R2:W5:Y:S01]  /*0260*/  LDG.E R24, desc[UR4][R24.64] ;  /* 0x0000000418187981 */ /* 0x004562000c1e1900 */
[----:B------:R-:W-:Y:S05]  /*0270*/  BRA `(.L_x_2) ;  /* 0x0000000000087947 */ /* 0x000fea0003800000 */
.L_x_3:
[----:B------:R-:W2:Y:S02]  /*0280*/  LDCU UR4, c[0x0][0x9a0] ;  /* 0x00013400ff0477ac */ /* 0x000ea40008000800 */
[----:B--2---:R-:W-:Y:S02]  /*0290*/  MOV R24, UR4 ;  /* 0x0000000400187c02 */ /* 0x004fe40008000f00 */
.L_x_2:
[----:B------:R-:W-:Y:S01]  /*02a0*/  IMAD.U32 R0, RZ, RZ, UR19 ;  /* 0x00000013ff007e24 */ /* 0x000fe2000f8e00ff */
[----:B------:R-:W-:Y:S04]  /*02b0*/  BSSY.RECONVERGENT B0, `(.L_x_4) ;  /* 0x000000c000007945 */ /* 0x000fe80003800200 */
[C---:B------:R-:W-:Y:S02]  /*02c0*/  ISETP.NE.OR P2, PT, R0.reuse, 0x1, !P1 ;  /* 0x000000010000780c */ /* 0x040fe40004f45670 */
[----:B------:R-:W-:-:S11]  /*02d0*/  ISETP.NE.OR P0, PT, R0, 0x3, !P1 ;  /* 0x000000030000780c */ /* 0x000fd60004f05670 */
[----:B------:R-:W-:Y:S05]  /*02e0*/  @P2 BRA `(.L_x_5) ;  /* 0x0000000000202947 */ /* 0x000fea0003800000 */
[----:B------:R-:W3:Y:S02]  /*02f0*/  LDCU.64 UR4, c[0x0][0x348] ;  /* 0x00006900ff0477ac */ /* 0x000ee40008000a00 */
[----:B---3--:R-:W-:Y:S02]  /*0300*/  UIADD3 UR6, UP1, UPT, UR4, 0x80, URZ ;  /* 0x0000008004067890 */ /* 0x008fe4000ff3e0ff */
[----:B------:R-:W-:Y:S02]  /*0310*/  UIADD3 UR4, UP0, UPT, UR4, 0x180, URZ ;  /* 0x0000018004047890 */ /* 0x000fe4000ff1e0ff */
[----:B------:R-:W-:Y:S02]  /*0320*/  UIADD3.X UR7, UPT, UPT, URZ, UR5, URZ, UP1, !UPT ;  /* 0x00000005ff077290 */ /* 0x000fe40008ffe4ff */
[----:B------:R-:W-:-:S07]  /*0330*/  UIADD3.X UR5, UPT, UPT, URZ, UR5, URZ, UP0, !UPT ;  /* 0x00000005ff057290 */ /* 0x000fce00087fe4ff */
[----:B------:R3:W-:Y:S02]  /*0340*/  UTMACCTL.PF [UR6] ;  /* 0x00000000060079b9 */ /* 0x0007e40008040000 */
[----:B------:R3:W-:Y:S02]  /*0350*/  UTMACCTL.PF [UR4] ;  /* 0x00000000040079b9 */ /* 0x0007e40008040000 */
[----:B---3--:R-:W-:Y:S01]  /*0360*/  NOP ;  /* 0x0000000000007918 */ /* 0x008fe20000000000 */
.L_x_5:
[----:B------:R-:W-:Y:S05]  /*0370*/  BSYNC.RECONVERGENT B0 ;  /* 0x0000000000007941 */ /* 0x000fea0003800200 */
.L_x_4:
[----:B------:R-:W-:Y:S04]  /*0380*/  BSSY.RECONVERGENT B0, `(.L_x_6) ;  /* 0x000000a000007945 */ /* 0x000fe80003800200 */
        /* <DEDUP_REMOVED lines=9> */
.L_x_7:
[----:B------:R-:W-:Y:S05]  /*0420*/  BSYNC.RECONVERGENT B0 ;  /* 0x0000000000007941 */ /* 0x000fea0003800200 */
.L_x_6:
[----:B------:R-:W3:Y:S01]  /*0430*/  LDCU.64 UR4, c[0x0][0x988] ;  /* 0x00013100ff0477ac */ /* 0x000ee20008000a00 */
[----:B------:R-:W-:Y:S02]  /*0440*/  UISETP.EQ.U32.AND UP2, UPT, UR8, URZ, UPT ;  /* 0x000000ff0800728c */ /* 0x000fe4000bf42070 */
[----:B------:R-:W-:Y:S02]  /*0450*/  UPLOP3.LUT UP3, UPT, UPT, UPT, UPT, 0x80, 0x8 ;  /* 0x000000000008789c */ /* 0x000fe40003f6f070 */
[----:B---3--:R-:W-:-:S04]  /*0460*/  UISETP.NE.U32.AND UP0, UPT, UR4, URZ, UPT ;  /* 0x000000ff0400728c */ /* 0x008fc8000bf05070 */
[----:B------:R-:W-:-:S04]  /*0470*/  UISETP.NE.AND.EX UP1, UPT, UR5, URZ, UPT, UP0 ;  /* 0x000000ff0500728c */ /* 0x000fc8000bf25300 */
[----:B------:R-:W-:-:S04]  /*0480*/  UISETP.EQ.OR.EX UP4, UPT, UR9, URZ, !UP1, UP2 ;  /* 0x000000ff0900728c */ /* 0x000fc8000cf82720 */
[----:B------:R-:W-:-:S06]  /*0490*/  UP2UR UR4, UPR, URZ, 0x10 ;  /* 0x00000010ff047883 */ /* 0x000fcc0008000000 */
[----:B------:R-:W-:Y:S01]  /*04a0*/  MOV R52, UR4 ;  /* 0x0000000400347c02 */ /* 0x000fe20008000f00 */
[----:B------:R-:W-:Y:S06]  /*04b0*/  BRA.U !UP4, `(.L_x_8) ;  /* 0x000000010c207547 */ /* 0x000fec000b800000 */
[----:B------:R-:W-:Y:S01]  /*04c0*/  UISETP.NE.U32.AND UP0, UPT, UR8, URZ, UPT ;  /* 0x000000ff0800728c */ /* 0x000fe2000bf05070 */
[----:B-----5:R-:W-:Y:S01]  /*04d0*/  FSETP.NEU.AND P0, PT, R26, RZ, PT ;  /* 0x000000ff1a00720b */ /* 0x020fe20003f0d000 */
[----:B------:R-:W-:Y:S02]  /*04e0*/  USEL UR4, URZ, 0xffffffff, UP1 ;  /* 0xffffffffff047887 */ /* 0x000fe40008800000 */
[----:B------:R-:W-:-:S10]  /*04f0*/  UISETP.NE.AND.EX UP2, UPT, UR9, URZ, UPT, UP0 ;  /* 0x000000ff0900728c */ /* 0x000fd4000bf45300 */
[----:B------:R-:W-:Y:S01]  /*0500*/  VOTEU.ANY UP0, P0 ;  /* 0x0000000000ff7886 */ /* 0x000fe20000000100 */
[----:B------:R-:W-:-:S04]  /*0510*/  @!UP2 USEL UR4, URZ, 0xffffffff, UP0 ;  /* 0xffffffffff04a887 */ /* 0x000fc80008000000 */
[----:B------:R-:W-:-:S04]  /*0520*/  ULOP3.LUT UR4, UR4, 0x1, URZ, 0xc0, !UPT ;  /* 0x0000000104047892 */ /* 0x000fc8000f8ec0ff */
[----:B------:R-:W-:-:S11]  /*0530*/  UISETP.NE.U32.AND UP3, UPT, UR4, 0x1, UPT ;  /* 0x000000010400788c */ /* 0x000fd6000bf65070 */
.L_x_8:
[----:B------:R-:W3:Y:S01]  /*0540*/  SHFL.IDX PT, R0, R46, RZ, 0x1f ;  /* 0x00001fff2e007589 */ /* 0x000ee200000e0000 */
[----:B------:R-:W-:Y:S02]  /*0550*/  UISETP.NE.AND UP5, UPT, UR19, 0x2, UPT ;  /* 0x000000021300788c */ /* 0x000fe4000bfa5270 */
[----:B------:R-:W-:Y:S02]  /*0560*/  UISETP.NE.AND UP0, UPT, UR19, 0x2, UPT ;  /* 0x000000021300788c */ /* 0x000fe4000bf05270 */
[----:B------:R-:W-:Y:S02]  /*0570*/  UISETP.NE.OR UP2, UPT, UR41, URZ, UP5 ;  /* 0x000000ff2900728c */ /* 0x000fe4000af45670 */
[----:B------:R-:W-:-:S04]  /*0580*/  USEL UR52, URZ, 0x1, UP0 ;  /* 0x00000001ff347887 */ /* 0x000fc80008000000 */
[----:B------:R-:W-:Y:S02]  /*0590*/  PLOP3.LUT P3, PT, P1, PT, UP2, 0xae, 0xea ;  /* 0x0000000000ea781c */ /* 0x000fe40000f6f52e */
[----:B---3--:R-:W-:-:S13]  /*05a0*/  ISETP.NE.AND P0, PT, R0, RZ, PT ;  /* 0x000000ff0000720c */ /* 0x008fda0003f05270 */
[----:B------:R-:W-:Y:S05]  /*05b0*/  @P0 BRA `(.L_x_9) ;  /* 0x0000000000bc0947 */ /* 0x000fea0003800000 */
[----:B------:R-:W-:Y:S01]  /*05c0*/  ELECT P0, URZ, PT ;  /* 0x0000000000ff782f */ /* 0x000fe20003800000 */
[----:B------:R-:W-:-:S12]  /*05d0*/  BSSY.RECONVERGENT B0, `(.L_x_9) ;  /* 0x000002d000007945 */ /* 0x000fd80003800200 */
[----:B------:R-:W-:Y:S05]  /*05e0*/  @!P0 BRA `(.L_x_10) ;  /* 0x0000000000ac8947 */ /* 0x000fea0003800000 */
[----:B------:R-:W3:Y:S01]  /*05f0*/  S2UR UR5, SR_CgaCtaId ;  /* 0x00000000000579c3 */ /* 0x000ee20000008800 */
[----:B------:R-:W-:Y:S01]  /*0600*/  UMOV UR4, 0x400 ;  /* 0x0000040000047882 */ /* 0x000fe20000000000 */
[----:B------:R-:W-:Y:S02]  /*0610*/  UMOV UR6, 0x1 ;  /* 0x0000000100067882 */ /* 0x000fe40000000000 */
[----:B------:R-:W-:-:S04]  /*0620*/  UIADD3 UR6, UPT, UPT, -UR6, 0x100000, URZ ;  /* 0x0010000006067890 */ /* 0x000fc8000fffe1ff */
[----:B------:R-:W-:Y:S02]  /*0630*/  USHF.L.U32 UR7, UR6, 0xb, URZ ;  /* 0x0000000b06077899 */ /* 0x000fe400080006ff */
[----:B------:R-:W-:Y:S02]  /*0640*/  USHF.L.U32 UR6, UR6, 0x1, URZ ;  /* 0x0000000106067899 */ /* 0x000fe400080006ff */
[----:B---3--:R-:W-:Y:S01]  /*0650*/  ULEA UR4, UR5, UR4, 0x18 ;  /* 0x0000000405047291 */ /* 0x008fe2000f8ec0ff */
[----:B------:R-:W3:Y:S11]  /*0660*/  FENCE.VIEW.ASYNC.S ;  /* 0x00000000000073c6 */ /* 0x000ef60000000000 */
[----:B---3--:R3:W4:Y:S01]  /*0670*/  SYNCS.EXCH.64 URZ, [UR4], UR6 ;  /* 0x0000000604ff75b2 */ /* 0x0087220008000100 */
[----:B------:R3:W1:Y:S01]  /*0680*/  SYNCS.EXCH.64 URZ, [UR4+0x88], UR6 ;  /* 0x0000880604ff75b2 */ /* 0x0006620008000100 */
        /* <DEDUP_REMOVED lines=31> */
[----:B------:R3:W1:Y:S02]  /*0880*/  SYNCS.EXCH.64 URZ, [UR4+0x108], UR6 ;  /* 0x0001080604ff75b2 */ /* 0x0006640008000100 */
[----:B---34-:R-:W-:Y:S01]  /*0890*/  NOP ;  /* 0x0000000000007918 */ /* 0x018fe20000000000 */
.L_x_10:
[----:B------:R-:W-:Y:S05]  /*08a0*/  BSYNC.RECONVERGENT B0 ;  /* 0x0000000000007941 */ /* 0x000fea0003800200 */
.L_x_9:
[----:B------:R-:W3:Y:S01]  /*08b0*/  SHFL.IDX PT, R0, R46, RZ, 0x1f ;  /* 0x00001fff2e007589 */ /* 0x000ee200000e0000 */
[----:B------:R-:W-:Y:S01]  /*08c0*/  NOP ;  /* 0x0000000000007918 */ /* 0x000fe20000000000 */
[----:B---3--:R-:W-:-:S13]  /*08d0*/  ISETP.NE.AND P0, PT, R0, 0x1, PT ;  /* 0x000000010000780c */ /* 0x008fda0003f05270 */
[----:B------:R-:W-:Y:S05]  /*08e0*/  @P0 BRA `(.L_x_11) ;  /* 0x0000000000500947 */ /* 0x000fea0003800000 */
[----:B------:R-:W3:Y:S01]  /*08f0*/  S2UR UR5, SR_CgaCtaId ;  /* 0x00000000000579c3 */ /* 0x000ee20000008800 */
[----:B------:R-:W-:Y:S01]  /*0900*/  UMOV UR4, 0x400 ;  /* 0x0000040000047882 */ /* 0x000fe20000000000 */
[----:B------:R-:W-:Y:S01]  /*0910*/  UMOV UR8, 0x20 ;  /* 0x0000002000087882 */ /* 0x000fe20000000000 */
[----:B------:R-:W-:Y:S01]  /*0920*/  UMOV UR6, 0x80 ;  /* 0x0000008000067882 */ /* 0x000fe20000000000 */
[----:B------:R-:W-:-:S04]  /*0930*/  UIADD3 UR8, UPT, UPT, -UR8, 0x100000, URZ ;  /* 0x0010000008087890 */ /* 0x000fc8000fffe1ff */
[----:B------:R-:W-:Y:S02]  /*0940*/  USHF.L.U32 UR9, UR8, 0xb, URZ ;  /* 0x0000000b08097899 */ /* 0x000fe400080006ff */
[----:B------:R-:W-:Y:S02]  /*0950*/  USHF.L.U32 UR8, UR8, 0x1, URZ ;  /* 0x0000000108087899 */ /* 0x000fe400080006ff */
[----:B------:R-:W-:-:S04]  /*0960*/  UIADD3 UR6, UPT, UPT, -UR6, 0x100000, URZ ;  /* 0x0010000006067890 */ /* 0x000fc8000fffe1ff */
[----:B------:R-:W-:Y:S02]  /*0970*/  USHF.L.U32 UR7, UR6, 0xb, URZ ;  /* 0x0000000b06077899 */ /* 0x000fe400080006ff */
[----:B------:R-:W-:Y:S01]  /*0980*/  USHF.L.U32 UR6, UR6, 0x1, URZ ;  /* 0x0000000106067899 */ /* 0x000fe200080006ff */
[----:B------:R-:W-:Y:S01]  /*0990*/  ELECT P0, URZ, PT ;  /* 0x0000000000ff782f */ /* 0x000fe20003800000 */
[----:B---3--:R-:W-:Y:S01]  /*09a0*/  ULEA UR4, UR5, UR4, 0x18 ;  /* 0x0000000405047291 */ /* 0x008fe2000f8ec0ff */
[----:B------:R-:W3:Y:S11]  /*09b0*/  FENCE.VIEW.ASYNC.S ;  /* 0x00000000000073c6 */ /* 0x000ef60000000000 */
[----:B---3--:R3:W4:Y:S01]  /*09c0*/  SYNCS.EXCH.64 URZ, [UR4+0x110], UR8 ;  /* 0x0001100804ff75b2 */ /* 0x0087220008000100 */
[----:B------:R3:W1:Y:S01]  /*09d0*/  SYNCS.EXCH.64 URZ, [UR4+0x128], UR6 ;  /* 0x0001280604ff75b2 */ /* 0x0006620008000100 */
[----:B------:R3:W1:Y:S01]  /*09e0*/  SYNCS.EXCH.64 URZ, [UR4+0x118], UR8 ;  /* 0x0001180804ff75b2 */ /* 0x0006620008000100 */
[----:B------:R3:W1:Y:S01]  /*09f0*/  SYNCS.EXCH.64 URZ, [UR4+0x130], UR6 ;  /* 0x0001300604ff75b2 */ /* 0x0006620008000100 */
[----:B------:R3:W1:Y:S01]  /*0a00*/  SYNCS.EXCH.64 URZ, [UR4+0x120], UR8 ;  /* 0x0001200804ff75b2 */ /* 0x0006620008000100 */
[----:B------:R3:W1:Y:S01]  /*0a10*/  SYNCS.EXCH.64 URZ, [UR4+0x138], UR6 ;  /* 0x0001380604ff75b2 */ /* 0x0006620008000100 */
[----:B------:R-:W-:Y:S01]  /*0a20*/  NOP ;  /* 0x0000000000007918 */ /* 0x000fe20000000000 */
.L_x_11:
[----:B------:R-:W2:Y:S01]  /*0a30*/  SHFL.IDX PT, R0, R46, RZ, 0x1f ;  /* 0x00001fff2e007589 */ /* 0x000ea200000e0000 */
[----:B------:R-:W-:Y:S01]  /*0a40*/  NOP ;  /* 0x0000000000007918 */ /* 0x000fe20000000000 */
[----:B--2---:R-:W-:-:S13]  /*0a50*/  ISETP.NE.AND P0, PT, R0, 0x3, PT ;  /* 0x000000030000780c */ /* 0x004fda0003f05270 */
[----:B------:R-:W-:Y:S05]  /*0a60*/  @P0 BRA `(.L_x_12) ;  /* 0x0000000000300947 */ /* 0x000fea0003800000 */
[----:B------:R-:W2:Y:S01]  /*0a70*/  S2UR UR5, SR_CgaCtaId ;  /* 0x00000000000579c3 */ /* 0x000ea20000008800 */
[----:B---3--:R-:W-:Y:S01]  /*0a80*/  UMOV UR4, 0x400 ;  /* 0x0000040000047882 */ /* 0x008fe20000000000 */
[----:B------:R-:W-:Y:S01]  /*0a90*/  UMOV UR6, 0x20 ;  /* 0x0000002000067882 */ /* 0x000fe20000000000 */
[----:B------:R-:W-:Y:S01]  /*0aa0*/  ELECT P0, URZ, PT ;  /* 0x0000000000ff782f */ /* 0x000fe20003800000 */
[----:B------:R-:W-:-:S04]  /*0ab0*/  UIADD3 UR6, UPT, UPT, -UR6, 0x100000, URZ ;  /* 0x0010000006067890 */ /* 0x000fc8000fffe1ff */
[----:B------:R-:W-:Y:S02]  /*0ac0*/  USHF.L.U32 UR7, UR6, 0xb, URZ ;  /* 0x0000000b06077899 */ /* 0x000fe400080006ff */
[----:B------:R-:W-:Y:S02]  /*0ad0*/  USHF.L.U32 UR6, UR6, 0x1, URZ ;  /* 0x0000000106067899 */ /* 0x000fe400080006ff */
[----:B--2---:R-:W-:Y:S01]  /*0ae0*/  ULEA UR4, UR5, UR4, 0x18 ;  /* 0x0000000405047291 */ /* 0x004fe2000f8ec0ff */
[----:B------:R-:W2:Y:S11]  /*0af0*/  FENCE.VIEW.ASYNC.S ;  /* 0x00000000000073c6 */ /* 0x000eb60000000000 */
[----:B--2---:R2:W3:Y:S01]  /*0b00*/  SYNCS.EXCH.64 URZ, [UR4+0x140], UR6 ;  /* 0x0001400604ff75b2 */ /* 0x0044e20008000100 */
[----:B------:R2:W1:Y:S01]  /*0b10*/  SYNCS.EXCH.64 URZ, [UR4+0x148], UR6 ;  /* 0x0001480604ff75b2 */ /* 0x0004620008000100 */
[----:B------:R-:W-:Y:S01]  /*0b20*/  NOP ;  /* 0x0000000000007918 */ /* 0x000fe20000000000 */
.L_x_12:
[----:B------:R-:W4:Y:S01]  /*0b30*/  SHFL.IDX PT, R0, R46, RZ, 0x1f ;  /* 0x00001fff2e007589 */ /* 0x000f2200000e0000 */
[----:B------:R-:W-:Y:S01]  /*0b40*/  NOP ;  /* 0x0000000000007918 */ /* 0x000fe20000000000 */
[----:B----4-:R-:W-:-:S13]  /*0b50*/  ISETP.NE.AND P0, PT, R0, 0x4, PT ;  /* 0x000000040000780c */ /* 0x010fda0003f05270 */
[----:B------:R-:W-:Y:S05]  /*0b60*/  @P0 BRA `(.L_x_13) ;  /* 0x0000000000440947 */ /* 0x000fea0003800000 */
[----:B------:R-:W4:Y:S01]  /*0b70*/  S2UR UR5, SR_CgaCtaId ;  /* 0x00000000000579c3 */ /* 0x000f220000008800 */
[----:B--23--:R-:W-:Y:S01]  /*0b80*/  UMOV UR4, 0x1e0 ;  /* 0x000001e000047882 */ /* 0x00cfe20000000000 */
[----:B------:R-:W-:Y:S01]  /*0b90*/  UMOV UR6, 0x400 ;  /* 0x0000040000067882 */ /* 0x000fe20000000000 */
[----:B------:R-:W-:Y:S01]  /*0ba0*/  USEL UR4, UR4, 0x1a0, UP3 ;  /* 0x000001a004047887 */ /* 0x000fe20009800000 */
[----:B------:R-:W-:Y:S01]  /*0bb0*/  UMOV UR8, 0x1 ;  /* 0x0000000100087882 */ /* 0x000fe20000000000 */
[----:B------:R-:W-:Y:S01]  /*0bc0*/  ELECT P0, URZ, PT ;  /* 0x0000000000ff782f */ /* 0x000fe20003800000 */
[----:B------:R-:W-:-:S04]  /*0bd0*/  UIADD3 UR8, UPT, UPT, -UR8, 0x100000, URZ ;  /* 0x0010000008087890 */ /* 0x000fc8000fffe1ff */
[----:B------:R-:W-:Y:S02]  /*0be0*/  USHF.L.U32 UR9, UR8, 0xb, URZ ;  /* 0x0000000b08097899 */ /* 0x000fe400080006ff */
[----:B------:R-:W-:Y:S02]  /*0bf0*/  USHF.L.U32 UR8, UR8, 0x1, URZ ;  /* 0x0000000108087899 */ /* 0x000fe400080006ff */
[----:B----4-:R-:W-:Y:S02]  /*0c00*/  ULEA UR6, UR5, UR6, 0x18 ;  /* 0x0000000605067291 */ /* 0x010fe4000f8ec0ff */
[----:B------:R-:W-:-:S04]  /*0c10*/  UIADD3 UR4, UPT, UPT, -UR4, 0x100000, URZ ;  /* 0x0010000004047890 */ /* 0x000fc8000fffe1ff */
[----:B------:R-:W-:Y:S02]  /*0c20*/  USHF.L.U32 UR5, UR4, 0xb, URZ ;  /* 0x0000000b04057899 */ /* 0x000fe400080006ff */
[----:B------:R-:W-:Y:S01]  /*0c30*/  USHF.L.U32 UR4, UR4, 0x1, URZ ;  /* 0x0000000104047899 */ /* 0x000fe200080006ff */
[----:B------:R-:W2:Y:S03]  /*0c40*/  FENCE.VIEW.ASYNC.S ;  /* 0x00000000000073c6 */ /* 0x000ea60000000000 */
[----:B--2---:R4:W2:Y:S08]  /*0c50*/  SYNCS.EXCH.64 URZ, [UR6+0x150], UR8 ;  /* 0x0001500806ff75b2 */ /* 0x0048b00008000100 */
[----:B------:R4:W3:Y:S02]  /*0c60*/  SYNCS.EXCH.64 URZ, [UR6+0x158], UR4 ;  /* 0x0001580406ff75b2 */ /* 0x0008e40008000100 */
[----:B----4-:R-:W-:Y:S01]  /*0c70*/  NOP ;  /* 0x0000000000007918 */ /* 0x010fe20000000000 */
.L_x_13:
[----:B------:R-:W4:Y:S01]  /*0c80*/  SHFL.IDX PT, R0, R46, RZ, 0x1f ;  /* 0x00001fff2e007589 */ /* 0x000f2200000e0000 */
[----:B------:R-:W-:Y:S01]  /*0c90*/  ISETP.NE.OR P1, PT, RZ, UR19, !P1 ;  /* 0x00000013ff007c0c */ /* 0x000fe2000cf25670 */
[----:B------:R-:W-:Y:S01]  /*0ca0*/  NOP ;  /* 0x0000000000007918 */ /* 0x000fe20000000000 */
[----:B----4-:R-:W-:-:S13]  /*0cb0*/  ISETP.NE.AND P0, PT, R0, 0x5, PT ;  /* 0x000000050000780c */ /* 0x010fda0003f05270 */
[----:B------:R-:W-:Y:S05]  /*0cc0*/  @P0 BRA `(.L_x_14) ;  /* 0x0000000000480947 */ /* 0x000fea0003800000 */
[----:B------:R-:W4:Y:S01]  /*0cd0*/  S2UR UR5, SR_CgaCtaId ;  /* 0x00000000000579c3 */ /* 0x000f220000008800 */
[----:B--23--:R-:W-:Y:S01]  /*0ce0*/  UMOV UR4, 0x400 ;  /* 0x0000040000047882 */ /* 0x00cfe20000000000 */
        /* <DEDUP_REMOVED lines=9> */
[----:B----4-:R-:W-:Y:S01]  /*0d80*/  ULEA UR4, UR5, UR4, 0x18 ;  /* 0x0000000405047291 */ /* 0x010fe2000f8ec0ff */
[----:B------:R-:W2:Y:S11]  /*0d90*/  FENCE.VIEW.ASYNC.S ;  /* 0x00000000000073c6 */ /* 0x000eb60000000000 */
[----:B--2---:R4:W2:Y:S01]  /*0da0*/  SYNCS.EXCH.64 URZ, [UR4+0x160], UR6 ;  /* 0x0001600604ff75b2 */ /* 0x0048a20008000100 */
[----:B------:R4:W3:Y:S01]  /*0db0*/  SYNCS.EXCH.64 URZ, [UR4+0x170], UR8 ;  /* 0x0001700804ff75b2 */ /* 0x0008e20008000100 */
[----:B------:R4:W1:Y:S01]  /*0dc0*/  SYNCS.EXCH.64 URZ, [UR4+0x168], UR6 ;  /* 0x0001680604ff75b2 */ /* 0x0008620008000100 */
[----:B------:R4:W1:Y:S02]  /*0dd0*/  SYNCS.EXCH.64 URZ, [UR4+0x178], UR8 ;  /* 0x0001780804ff75b2 */ /* 0x0008640008000100 */
[----:B----4-:R-:W-:Y:S01]  /*0de0*/  NOP ;  /* 0x0000000000007918 */ /* 0x010fe20000000000 */
.L_x_14:
[----:B--23--:R-:W2:Y:S01]  /*0df0*/  S2UR UR7, SR_CgaCtaId ;  /* 0x00000000000779c3 */ /* 0x00cea20000008800 */
[----:B------:R-:W-:Y:S01]  /*0e00*/  VOTEU.ALL UP0, P1 ;  /* 0x0000000000ff7886 */ /* 0x000fe20000800000 */
[----:B------:R-:W-:Y:S01]  /*0e10*/  UMOV UR4, 0x20 ;  /* 0x0000002000047882 */ /* 0x000fe20000000000 */
[----:B------:R-:W-:Y:S01]  /*0e20*/  NOP ;  /* 0x0000000000007918 */ /* 0x000fe20000000000 */
[----:B------:R-:W-:Y:S01]  /*0e30*/  LOP3.LUT R3, R56, 0x1f, RZ, 0xc0, !PT ;  /* 0x0000001f38037812 */ /* 0x000fe200078ec0ff */
[----:B------:R-:W-:Y:S01]  /*0e40*/  UISETP.NE.AND UP4, UPT, UR19, URZ, UPT ;  /* 0x000000ff1300728c */ /* 0x000fe2000bf85270 */
[----:B------:R-:W-:Y:S01]  /*0e50*/  @!UP0 UMOV UR6, 0x400 ;  /* 0x0000040000068882 */ /* 0x000fe20000000000 */
[----:B------:R-:W-:-:S04]  /*0e60*/  @!UP0 UIADD3 UR4, UPT, UPT, -UR4, 0x100000, URZ ;  /* 0x0010000004048890 */ /* 0x000fc8000fffe1ff */
[----:B------:R-:W-:Y:S02]  /*0e70*/  @!UP0 USHF.L.U32 UR5, UR4, 0xb, URZ ;  /* 0x0000000b04058899 */ /* 0x000fe400080006ff */
[----:B------:R-:W-:Y:S02]  /*0e80*/  @!UP0 USHF.L.U32 UR4, UR4, 0x1, URZ ;  /* 0x0000000104048899 */ /* 0x000fe400080006ff */
[----:B--2---:R-:W-:Y:S01]  /*0e90*/  @!UP0 ULEA UR6, UR7, UR6, 0x18 ;  /* 0x0000000607068291 */ /* 0x004fe2000f8ec0ff */
[----:B------:R-:W2:Y:S01]  /*0ea0*/  LDCU UR7, c[0x0][0x36c] ;  /* 0x00006d80ff0777ac */ /* 0x000ea20008000800 */
[----:B------:R-:W-:Y:S01]  /*0eb0*/  VOTEU.ALL UP0, P1 ;  /* 0x0000000000ff7886 */ /* 0x000fe20000800000 */
[----:B------:R-:W3:Y:S09]  /*0ec0*/  FENCE.VIEW.ASYNC.S ;  /* 0x00000000000073c6 */ /* 0x000ef20000000000 */
[----:B---3--:R3:W4:Y:S01]  /*0ed0*/  @!UP0 SYNCS.EXCH.64 URZ, [UR6+0x180], UR4 ;  /* 0x0001800406ff85b2 */ /* 0x0087220008000100 */
[----:B--2---:R-:W-:-:S09]  /*0ee0*/  UISETP.EQ.U32.AND UP6, UPT, UR7, 0x1, UPT ;  /* 0x000000010700788c */ /* 0x004fd2000bfc2070 */
[----:B---3--:R-:W-:Y:S05]  /*0ef0*/  BRA.U !UP6, `(.L_x_15) ;  /* 0x000000010e087547 */ /* 0x008fea000b800000 */
[----:B-1--4-:R-:W-:Y:S01]  /*0f00*/  UCGABAR_ARV ;  /* 0x00000000000079c7 */ /* 0x012fe20008000000 */
[----:B------:R-:W-:Y:S05]  /*0f10*/  BRA `(.L_x_16) ;  /* 0x0000000000047947 */ /* 0x000fea0003800000 */
.L_x_15:
[----:B-1--4-:R-:W-:Y:S01]  /*0f20*/  NOP ;  /* 0x0000000000007918 */ /* 0x012fe20000000000 */
.L_x_16:
[----:B------:R-:W1:Y:S01]  /*0f30*/  S2UR UR22, SR_CTAID.X ;  /* 0x00000000001679c3 */ /* 0x000e620000002500 */
[----:B------:R-:W-:-:S05]  /*0f40*/  CS2R.32 R51, SR_CgaSize ;  /* 0x0000000000337805 */ /* 0x000fca0000008a00 */
[----:B------:R-:W-:-:S05]  /*0f50*/  IMAD R51, R51, -0xa0, RZ ;  /* 0xffffff6033337824 */ /* 0x000fca00078e02ff */
[----:B------:R-:W-:-:S14]  /*0f60*/  R2UR UR5, R51 ;  /* 0x00000000330572ca */ /* 0x000fdc00000e0000 */
[----:B------:R-:W2:Y:S01]  /*0f70*/  LDCU UR5, c[0x0][UR5+0x2b0] ;  /* 0x00005600050577ac */ /* 0x000ea20008000800 */
[----:B------:R-:W-:-:S05]  /*0f80*/  CS2R.32 R51, SR_CgaSize ;  /* 0x0000000000337805 */ /* 0x000fca0000008a00 */
[----:B------:R-:W-:-:S05]  /*0f90*/  IMAD R51, R51, -0xa0, RZ ;  /* 0xffffff6033337824 */ /* 0x000fca00078e02ff */
[----:B------:R-:W-:-:S14]  /*0fa0*/  R2UR UR4, R51 ;  /* 0x00000000330472ca */ /* 0x000fdc00000e0000 */
[----:B------:R-:W3:Y:S01]  /*0fb0*/  LDCU UR4, c[0x0][UR4+0x2b4] ;  /* 0x00005680040477ac */ /* 0x000ee20008000800 */
[----:B------:R-:W4:Y:S01]  /*0fc0*/  S2UR UR18, SR_CTAID.Y ;  /* 0x00000000001279c3 */ /* 0x000f220000002600 */
[----:B------:R-:W-:-:S05]  /*0fd0*/  CS2R.32 R51, SR_CgaSize ;  /* 0x0000000000337805 */ /* 0x000fca0000008a00 */
[----:B------:R-:W-:-:S05]  /*0fe0*/  IMAD R51, R51, -0xa0, RZ ;  /* 0xffffff6033337824 */ /* 0x000fca00078e02ff */
[----:B------:R-:W-:-:S14]  /*0ff0*/  R2UR UR7, R51 ;  /* 0x00000000330772ca */ /* 0x000fdc00000e0000 */
[----:B------:R-:W3:Y:S01]  /*1000*/  LDCU UR7, c[0x0][UR7+0x2a0] ;  /* 0x00005400070777ac */ /* 0x000ee20008000800 */
[----:B------:R-:W-:-:S05]  /*1010*/  CS2R.32 R51, SR_CgaSize ;  /* 0x0000000000337805 */ /* 0x000fca0000008a00 */
[----:B------:R-:W-:-:S05]  /*1020*/  IMAD R51, R51, -0xa0, RZ ;  /* 0xffffff6033337824 */ /* 0x000fca00078e02ff */
[----:B------:R-:W-:-:S14]  /*1030*/  R2UR UR8, R51 ;  /* 0x00000000330872ca */ /* 0x000fdc00000e0000 */
[----:B------:R-:W3:Y:S01]  /*1040*/  LDCU UR8, c[0x0][UR8+0x2a4] ;  /* 0x00005480080877ac */ /* 0x000ee20008000800 */
[----:B------:R-:W3:Y:S01]  /*1050*/  LDCU UR21, c[0x0][0xc24] ;  /* 0x00018480ff1577ac */ /* 0x000ee20008000800 */
[----:B------:R-:W3:Y:S01]  /*1060*/  LDCU UR39, c[0x0][0xc24] ;  /* 0x00018480ff2777ac */ /* 0x000ee20008000800 */
[----:B-1----:R-:W-:Y:S01]  /*1070*/  I2FP.F32.U32 R2, UR22 ;  /* 0x0000001600027c45 */ /* 0x002fe20008201000 */
[----:B------:R-:W1:Y:S04]  /*1080*/  LDCU UR24, c[0x0][0xc30] ;  /* 0x00018600ff1877ac */ /* 0x000e680008000800 */
[----:B--2---:R-:W-:Y:S01]  /*1090*/  FMUL R2, R2, UR5 ;  /* 0x0000000502027c20 */ /* 0x004fe20008400000 */
[----:B----4-:R-:W-:-:S05]  /*10a0*/  I2FP.F32.U32 R0, UR18 ;  /* 0x0000001200007c45 */ /* 0x010fca0008201000 */
[----:B------:R-:W2:Y:S01]  /*10b0*/  F2I.U32.TRUNC.NTZ R2, R2 ;  /* 0x0000000200027305 */ /* 0x000ea2000020f000 */
[----:B---3--:R-:W-:-:S07]  /*10c0*/  FMUL R0, R0, UR4 ;  /* 0x0000000400007c20 */ /* 0x008fce0008400000 */
[----:B------:R-:W3:Y:S01]  /*10d0*/  F2I.U32.TRUNC.NTZ R0, R0 ;  /* 0x0000000000007305 */ /* 0x000ee2000020f000 */
[----:B--2---:R-:W-:Y:S02]  /*10e0*/  R2UR UR4, R2 ;  /* 0x00000000020472ca */ /* 0x004fe400000e0000 */
[----:B------:R-:W-:Y:S02]  /*10f0*/  PRMT R2, RZ, 0x7610, R2 ;  /* 0x00007610ff027816 */ /* 0x000fe40000000002 */
[----:B---3--:R-:W-:Y:S02]  /*1100*/  R2UR UR6, R0 ;  /* 0x00000000000672ca */ /* 0x008fe400000e0000 */
[----:B------:R-:W-:-:S07]  /*1110*/  PRMT R0, RZ, 0x7610, R0 ;  /* 0x00007610ff007816 */ /* 0x000fce0000000000 */
[----:B------:R-:W-:-:S04]  /*1120*/  UIADD3 UR5, UPT, UPT, -UR4, URZ, URZ ;  /* 0x000000ff04057290 */ /* 0x000fc8000fffe1ff */
[----:B------:R-:W-:Y:S02]  /*1130*/  UIMAD UR5, UR7, UR5, UR22 ;  /* 0x00000005070572a4 */ /* 0x000fe4000f8e0216 */
[----:B------:R-:W-:-:S04]  /*1140*/  UIADD3 UR4, UPT, UPT, -UR6, URZ, URZ ;  /* 0x000000ff06047290 */ /* 0x000fc8000fffe1ff */
[----:B------:R-:W-:Y:S01]  /*1150*/  IMAD.U32 R51, RZ, RZ, UR5 ;  /* 0x00000005ff337e24 */ /* 0x000fe2000f8e00ff */
[----:B------:R-:W-:-:S06]  /*1160*/  UIMAD UR4, UR8, UR4, UR18 ;  /* 0x00000004080472a4 */ /* 0x000fcc000f8e0212 */
[----:B------:R-:W-:Y:S01]  /*1170*/  IMAD.U32 R50, RZ, RZ, UR4 ;  /* 0x00000004ff327e24 */ /* 0x000fe2000f8e00ff */
[----:B-1----:R-:W-:Y:S06]  /*1180*/  BRA.U UP4, `(.L_x_17) ;  /* 0x0000000104307547 */ /* 0x002fec000b800000 */
[----:B------:R-:W-:Y:S01]  /*1190*/  R2UR UR5, R50 ;  /* 0x00000000320572ca */ /* 0x000fe200000e0000 */
[----:B------:R-:W-:Y:S01]  /*11a0*/  UMOV UR7, 0x3 ;  /* 0x0000000300077882 */ /* 0x000fe20000000000 */
[----:B------:R-:W-:-:S11]  /*11b0*/  R2UR UR4, R51 ;  /* 0x00000000330472ca */ /* 0x000fd600000e0000 */
[----:B------:R-:W-:-:S04]  /*11c0*/  UISETP.NE.AND UP0, UPT, UR5, URZ, UPT ;  /* 0x000000ff0500728c */ /* 0x000fc8000bf05270 */
[----:B------:R-:W-:Y:S02]  /*11d0*/  UISETP.LT.U32.OR UP0, UPT, UR4, 0x2, !UP0 ;  /* 0x000000020400788c */ /* 0x000fe4000c701470 */
[----:B------:R-:W-:Y:S02]  /*11e0*/  ULOP3.LUT UR4, UR4, 0xfffffffe, URZ, 0xc0, !UPT ;  /* 0xfffffffe04047892 */ /* 0x000fe4000f8ec0ff */
[----:B------:R-:W-:Y:S02]  /*11f0*/  USEL UR6, URZ, 0x1, !UP0 ;  /* 0x00000001ff067887 */ /* 0x000fe4000c000000 */
[----:B------:R-:W-:Y:S02]  /*1200*/  USEL UR5, URZ, 0x2, !UP0 ;  /* 0x00000002ff057887 */ /* 0x000fe4000c000000 */
[----:B------:R-:W-:Y:S02]  /*1210*/  USHF.L.U32 UR4, UR7, UR4, URZ ;  /* 0x0000000407047299 */ /* 0x000fe400080006ff */
[----:B------:R-:W-:-:S04]  /*1220*/  UIADD3 UR5, UPT, UPT, UR6, UR5, URZ ;  /* 0x0000000506057290 */ /* 0x000fc8000fffe0ff */
[----:B------:R-:W-:Y:S02]  /*1230*/  IMAD.U32 R0, RZ, RZ, UR4 ;  /* 0x00000004ff007e24 */ /* 0x000fe4000f8e00ff */
[----:B------:R-:W-:-:S07]  /*1240*/  IMAD.U32 R2, RZ, RZ, UR5 ;  /* 0x00000005ff027e24 */ /* 0x000fce000f8e00ff */
.L_x_17:
[----:B------:R-:W1:Y:S01]  /*1250*/  S2UR UR50, SR_CTAID.Z ;  /* 0x00000000003279c3 */ /* 0x000e620000002700 */
[----:B------:R-:W-:Y:S01]  /*1260*/  UISETP.GE.AND UP0, UPT, UR21, 0x1, UPT ;  /* 0x000000011500788c */ /* 0x000fe2000bf06270 */
[----:B------:R-:W-:-:S08]  /*1270*/  UMOV UR20, UR22 ;  /* 0x0000001600147c82 */ /* 0x000fd00008000000 */
[----:B------:R-:W-:Y:S05]  /*1280*/  BRA.U !UP0, `(.L_x_18) ;  /* 0x0000000108d47547 */ /* 0x000fea000b800000 */
[----:B------:R-:W2:Y:S01]  /*1290*/  LDCU.128 UR12, c[0x0][0xc10] ;  /* 0x00018200ff0c77ac */ /* 0x000ea20008000c00 */
[----:B------:R-:W3:Y:S01]  /*12a0*/  LDCU UR23, c[0x0][0xc0c] ;  /* 0x00018180ff1777ac */ /* 0x000ee20008000800 */
[----:B------:R-:W4:Y:S01]  /*12b0*/  LDCU UR6, c[0x0][0x370] ;  /* 0x00006e00ff0677ac */ /* 0x000f220008000800 */
[----:B------:R-:W1:Y:S01]  /*12c0*/  LDCU UR7, c[0x0][0x374] ;  /* 0x00006e80ff0777ac */ /* 0x000e620008000800 */
[----:B------:R-:W1:Y:S01]  /*12d0*/  LDCU UR20, c[0x0][0xc20] ;  /* 0x00018400ff1477ac */ /* 0x000e620008000800 */
[----:B--2---:R-:W-:Y:S02]  /*12e0*/  UIMAD.WIDE.U32 UR4, UR22, UR12, URZ ;  /* 0x0000000c160472a5 */ /* 0x004fe4000f8e00ff */
[----:B---3--:R-:W-:Y:S01]  /*12f0*/  UISETP.NE.AND UP0, UPT, UR23, 0x1, UPT ;  /* 0x000000011700788c */ /* 0x008fe2000bf05270 */
[----:B------:R-:W2:Y:S01]  /*1300*/  LDCU.64 UR8, c[0x0][0xc28] ;  /* 0x00018500ff0877ac */ /* 0x000ea20008000a00 */
[----:B----4-:R-:W-:-:S03]  /*1310*/  UIMAD.WIDE.U32 UR10, UR6, UR12, URZ ;  /* 0x0000000c060a72a5 */ /* 0x010fc6000f8e00ff */
[----:B------:R-:W-:Y:S01]  /*1320*/  UMOV UR4, UR5 ;  /* 0x0000000500047c82 */ /* 0x000fe20008000000 */
[----:B------:R-:W-:Y:S02]  /*1330*/  UISETP.NE.AND UP2, UPT, UR21, 0x1, UPT ;  /* 0x000000011500788c */ /* 0x000fe4000bf45270 */
[----:B------:R-:W-:Y:S01]  /*1340*/  USHF.R.U32.HI UR4, URZ, UR13, UR4 ;  /* 0x0000000dff047299 */ /* 0x000fe20008011604 */
[----:B------:R-:W-:Y:S01]  /*1350*/  UMOV UR10, UR11 ;  /* 0x0000000b000a7c82 */ /* 0x000fe20008000000 */
[----:B------:R-:W-:Y:S02]  /*1360*/  UIMAD.WIDE.U32 UR16, UR18, UR15, URZ ;  /* 0x0000000f121072a5 */ /* 0x000fe4000f8e00ff */
[----:B------:R-:W-:Y:S02]  /*1370*/  USEL UR5, UR22, UR4, !UP0 ;  /* 0x0000000416057287 */ /* 0x000fe4000c000000 */
[----:B------:R-:W-:Y:S02]  /*1380*/  @UP0 USHF.R.U32.HI UR6, URZ, UR13, UR10 ;  /* 0x0000000dff060299 */ /* 0x000fe4000801160a */
[----:B------:R-:W-:-:S02]  /*1390*/  UISETP.NE.AND UP0, UPT, UR14, 0x1, UPT ;  /* 0x000000010e00788c */ /* 0x000fc4000bf05270 */
[----:B-1----:R-:W-:Y:S02]  /*13a0*/  UIMAD.WIDE.U32 UR10, UR7, UR15, URZ ;  /* 0x0000000f070a72a5 */ /* 0x002fe4000f8e00ff */
[----:B--2---:R-:W-:Y:S01]  /*13b0*/  UIMAD.WIDE.U32 UR12, UR6, UR8, URZ ;  /* 0x00000008060c72a5 */ /* 0x004fe2000f8e00ff */
[----:B------:R-:W-:Y:S02]  /*13c0*/  UMOV UR4, UR17 ;  /* 0x0000001100047c82 */ /* 0x000fe40008000000 */
[----:B------:R-:W-:Y:S02]  /*13d0*/  USHF.R.U32.HI UR4, URZ, UR20, UR4 ;  /* 0x00000014ff047299 */ /* 0x000fe40008011604 */
[----:B------:R-:W-:Y:S02]  /*13e0*/  UMOV UR10, UR11 ;  /* 0x0000000b000a7c82 */ /* 0x000fe40008000000 */
[----:B------:R-:W-:Y:S01]  /*13f0*/  UMOV UR12, UR13 ;  /* 0x0000000d000c7c82 */ /* 0x000fe20008000000 */
[----:B------:R-:W-:-:S02]  /*1400*/  @UP0 USHF.R.U32.HI UR7, URZ, UR20, UR10 ;  /* 0x00000014ff070299 */ /* 0x000fc4000801160a */
[----:B------:R-:W-:Y:S02]  /*1410*/  USEL UR4, UR18, UR4, !UP0 ;  /* 0x0000000412047287 */ /* 0x000fe4000c000000 */
[----:B------:R-:W-:Y:S02]  /*1420*/  UIMAD.WIDE.U32 UR10, UR7, UR8, URZ ;  /* 0x00000008070a72a5 */ /* 0x000fe4000f8e00ff */
[----:B------:R-:W-:Y:S02]  /*1430*/  @UP2 USHF.R.U32.HI UR6, URZ, UR9, UR12 ;  /* 0x00000009ff062299 */ /* 0x000fe4000801160c */
[----:B------:R-:W-:Y:S02]  /*1440*/  UIMAD.WIDE.U32 UR12, UR4, UR8, URZ ;  /* 0x00000008040c72a5 */ /* 0x000fe4000f8e00ff */
[----:B------:R-:W-:Y:S01]  /*1450*/  UIADD3 UR20, UPT, UPT, -UR5, URZ, URZ ;  /* 0x000000ff05147290 */ /* 0x000fe2000fffe1ff */
[----:B------:R-:W-:Y:S02]  /*1460*/  UMOV UR10, UR11 ;  /* 0x0000000b000a7c82 */ /* 0x000fe40008000000 */
[----:B------:R-:W-:-:S02]  /*1470*/  @UP2 USHF.R.U32.HI UR7, URZ, UR9, UR10 ;  /* 0x00000009ff072299 */ /* 0x000fc4000801160a */
[----:B------:R-:W-:Y:S02]  /*1480*/  UIMAD UR10, UR6, UR21, URZ ;  /* 0x00000015060a72a4 */ /* 0x000fe4000f8e02ff */
[----:B------:R-:W-:Y:S02]  /*1490*/  UIMAD UR7, UR7, UR21, URZ ;  /* 0x00000015070772a4 */ /* 0x000fe4000f8e02ff */
[----:B------:R-:W-:Y:S02]  /*14a0*/  UIMAD UR20, UR23, UR20, UR22 ;  /* 0x00000014171472a4 */ /* 0x000fe4000f8e0216 */
[----:B------:R-:W-:-:S03]  /*14b0*/  UISETP.GE.AND UP0, UPT, UR4, UR7, UPT ;  /* 0x000000070400728c */ /* 0x000fc6000bf06270 */
[----:B------:R-:W-:Y:S01]  /*14c0*/  UMOV UR7, UR13 ;  /* 0x0000000d00077c82 */ /* 0x000fe20008000000 */
[----:B------:R-:W-:Y:S02]  /*14d0*/  UISETP.GE.OR UP0, UPT, UR5, UR10, UP0 ;  /* 0x0000000a0500728c */ /* 0x000fe40008706670 */
[----:B------:R-:W-:Y:S02]  /*14e0*/  UIMAD.WIDE.U32 UR10, UR5, UR8, URZ ;  /* 0x00000008050a72a5 */ /* 0x000fe4000f8e00ff */
[----:B------:R-:W-:Y:S02]  /*14f0*/  USHF.R.U32.HI UR7, URZ, UR9, UR7 ;  /* 0x00000009ff077299 */ /* 0x000fe40008011607 */
[----:B------:R-:W-:Y:S02]  /*1500*/  UIADD3 UR10, UPT, UPT, -UR4, URZ, URZ ;  /* 0x000000ff040a7290 */ /* 0x000fe4000fffe1ff */
[----:B------:R-:W-:Y:S02]  /*1510*/  USEL UR7, UR4, UR7, !UP2 ;  /* 0x0000000704077287 */ /* 0x000fe4000d000000 */
[----:B------:R-:W-:Y:S01]  /*1520*/  UIMAD UR10, UR14, UR10, UR18 ;  /* 0x0000000a0e0a72a4 */ /* 0x000fe2000f8e0212 */
[----:B------:R-:W-:-:S02]  /*1530*/  @!UP0 UMOV UR8, UR11 ;  /* 0x0000000b00088c82 */ /* 0x000fc40008000000 */
[----:B------:R-:W-:Y:S02]  /*1540*/  @!UP0 USHF.R.U32.HI UR8, URZ, UR9, UR8 ;  /* 0x00000009ff088299 */ /* 0x000fe40008011608 */
[----:B------:R-:W-:Y:S02]  /*1550*/  UIADD3 UR9, UPT, UPT, -UR7, URZ, URZ ;  /* 0x000000ff07097290 */ /* 0x000fe4000fffe1ff */
[----:B------:R-:W-:Y:S02]  /*1560*/  @!UP0 USEL UR8, UR5, UR8, !UP2 ;  /* 0x0000000805088287 */ /* 0x000fe4000d000000 */
[----:B------:R-:W-:Y:S02]  /*1570*/  UIMAD UR9, UR21, UR9, UR4 ;  /* 0x00000009150972a4 */ /* 0x000fe4000f8e0204 */
[----:B------:R-:W-:Y:S02]  /*1580*/  @!UP0 UIADD3 UR7, UPT, UPT, UR7, -UR8, URZ ;  /* 0x8000000807078290 */ /* 0x000fe4000fffe0ff */
[----:B------:R-:W-:-:S02]  /*1590*/  @!UP0 UIMAD UR6, UR9, UR6, UR8 ;  /* 0x00000006090682a4 */ /* 0x000fc4000f8e0208 */
[----:B------:R-:W-:-:S04]  /*15a0*/  @!UP0 UIMAD UR4, UR7, UR21, UR5 ;  /* 0x00000015070482a4 */ /* 0x000fc8000f8e0205 */
[----:B------:R-:W-:Y:S01]  /*15b0*/  UIMAD UR18, UR4, UR14, UR10 ;  /* 0x0000000e041272a4 */ /* 0x000fe2000f8e020a */
[----:B------:R-:W-:Y:S02]  /*15c0*/  @!UP0 UMOV UR5, UR6 ;  /* 0x0000000600058c82 */ /* 0x000fe40008000000 */
[----:B------:R-:W-:-:S12]  /*15d0*/  UIMAD UR20, UR5, UR23, UR20 ;  /* 0x00000017051472a4 */ /* 0x000fd8000f8e0214 */
.L_x_18:
[----:B------:R-:W-:-:S09]  /*15e0*/  UISETP.NE.AND UP0, UPT, UR24, 0x1, UPT ;  /* 0x000000011800788c */ /* 0x000fd2000bf05270 */
[----:B------:R-:W-:Y:S05]  /*15f0*/  BRA.U UP0, `(.L_x_19) ;  /* 0x0000000100407547 */ /* 0x000fea000b800000 */
[----:B------:R-:W2:Y:S01]  /*1600*/  LDCU.128 UR8, c[0x0][0xc10] ;  /* 0x00018200ff0877ac */ /* 0x000ea20008000c00 */
[----:B------:R-:W3:Y:S01]  /*1610*/  LDCU UR12, c[0x0][0xc0c] ;  /* 0x00018180ff0c77ac */ /* 0x000ee20008000800 */
[----:B------:R-:W4:Y:S01]  /*1620*/  LDCU UR13, c[0x0][0xc20] ;  /* 0x00018400ff0d77ac */ /* 0x000f220008000800 */
[----:B--2---:R-:W-:Y:S02]  /*1630*/  UIMAD.WIDE.U32 UR4, UR20, UR8, URZ ;  /* 0x00000008140472a5 */ /* 0x004fe4000f8e00ff */
[----:B------:R-:W-:Y:S02]  /*1640*/  UIMAD.WIDE.U32 UR6, UR18, UR11, URZ ;  /* 0x0000000b120672a5 */ /* 0x000fe4000f8e00ff */
[----:B---3--:R-:W-:Y:S02]  /*1650*/  UISETP.NE.AND UP0, UPT, UR12, 0x1, UPT ;  /* 0x000000010c00788c */ /* 0x008fe4000bf05270 */
[----:B------:R-:W-:-:S03]  /*1660*/  USHF.R.U32.HI UR5, URZ, UR9, UR5 ;  /* 0x00000009ff057299 */ /* 0x000fc60008011605 */
[----:B------:R-:W-:Y:S01]  /*1670*/  UMOV UR4, UR7 ;  /* 0x0000000700047c82 */ /* 0x000fe20008000000 */
[----:B------:R-:W-:Y:S02]  /*1680*/  USEL UR5, UR20, UR5, !UP0 ;  /* 0x0000000514057287 */ /* 0x000fe4000c000000 */
[----:B------:R-:W-:Y:S02]  /*1690*/  UISETP.NE.AND UP0, UPT, UR10, 0x1, UPT ;  /* 0x000000010a00788c */ /* 0x000fe4000bf05270 */
[----:B----4-:R-:W-:-:S04]  /*16a0*/  USHF.R.U32.HI UR4, URZ, UR13, UR4 ;  /* 0x0000000dff047299 */ /* 0x010fc80008011604 */
[----:B------:R-:W-:-:S04]  /*16b0*/  USEL UR4, UR18, UR4, !UP0 ;  /* 0x0000000412047287 */ /* 0x000fc8000c000000 */
[----:B------:R-:W-:Y:S02]  /*16c0*/  UIADD3 UR6, UPT, UPT, -UR4, UR5, URZ ;  /* 0x0000000504067290 */ /* 0x000fe4000fffe1ff */
[----:B------:R-:W-:Y:S02]  /*16d0*/  UIADD3 UR4, UPT, UPT, UR4, -UR5, URZ ;  /* 0x8000000504047290 */ /* 0x000fe4000fffe0ff */
[----:B------:R-:W-:Y:S02]  /*16e0*/  UIMAD UR18, UR6, UR10, UR18 ;  /* 0x0000000a061272a4 */ /* 0x000fe4000f8e0212 */
[----:B------:R-:W-:-:S12]  /*16f0*/  UIMAD UR20, UR4, UR12, UR20 ;  /* 0x0000000c041472a4 */ /* 0x000fd8000f8e0214 */
.L_x_19:
[----:B------:R-:W-:Y:S05]  /*1700*/  BRA.U !UP6, `(.L_x_20) ;  /* 0x000000010e0c7547 */ /* 0x000fea000b800000 */
[----:B------:R-:W-:Y:S01]  /*1710*/  UCGABAR_WAIT ;  /* 0x0000000000007dc7 */ /* 0x000fe20008000000 */
[----:B------:R-:W-:Y:S01]  /*1720*/  CCTL.IVALL ;  /* 0x00000000ff00798f */ /* 0x000fe20002000000 */
[----:B------:R-:W-:Y:S05]  /*1730*/  BRA `(.L_x_21) ;  /* 0x0000000000047947 */ /* 0x000fea0003800000 */
.L_x_20:
[----:B------:R-:W-:Y:S06]  /*1740*/  BAR.SYNC.DEFER_BLOCKING 0x0 ;  /* 0x0000000000007b1d */ /* 0x000fec0000010000 */
.L_x_21:
[----:B------:R-:W-:Y:S05]  /*1750*/  BRA.U UP5, `(.L_x_22) ;  /* 0x0000002505987547 */ /* 0x000fea000b800000 */
[----:B------:R-:W2:Y:S01]  /*1760*/  LDCU UR7, c[0x0][0x394] ;  /* 0x00007280ff0777ac */ /* 0x000ea20008000800 */
[----:B------:R-:W-:Y:S01]  /*1770*/  PLOP3.LUT P1, PT, PT, PT, UP3, 0x80, 0x8 ;  /* 0x000000000008781c */ /* 0x000fe20003f2f038 */
[----:B------:R-:W-:Y:S01]  /*1780*/  IMAD.MOV.U32 R2, RZ, RZ, RZ ;  /* 0x000000ffff027224 */ /* 0x000fe200078e00ff */
[----:B------:R-:W-:Y:S01]  /*1790*/  ISETP.EQ.OR P2, PT, R3, RZ, P3 ;  /* 0x000000ff0300720c */ /* 0x000fe20001f42670 */
[----:B------:R-:W3:Y:S01]  /*17a0*/  LDCU UR6, c[0x0][0x5d8] ;  /* 0x0000bb00ff0677ac */ /* 0x000ee20008000800 */
[----:B------:R-:W-:Y:S01]  /*17b0*/  PLOP3.LUT P1, PT, P1, PT, PT, 0x8, 0x80 ;  /* 0x000000000080781c */ /* 0x000fe20000f2e170 */
[----:B------:R-:W-:Y:S02]  /*17c0*/  UISETP.NE.AND UP0, UPT, UR19, URZ, UPT ;  /* 0x000000ff1300728c */ /* 0x000fe4000bf05270 */
[----:B------:R-:W-:Y:S02]  /*17d0*/  USHF.L.U32 UR8, UR22, 0x5, URZ ;  /* 0x0000000516087899 */ /* 0x000fe400080006ff */
[----:B------:R-:W-:Y:S01]  /*17e0*/  USEL UR48, UR52, 0x2, UP0 ;  /* 0x0000000234307887 */ /* 0x000fe20008000000 */
[----:B------:R-:W4:Y:S01]  /*17f0*/  LDCU UR58, c[0x0][0x370] ;  /* 0x00006e00ff3a77ac */ /* 0x000f220008000800 */
[----:B--2---:R-:W-:Y:S01]  /*1800*/  UIADD3 UR5, UPT, UPT, UR7, 0x3f, URZ ;  /* 0x0000003f07057890 */ /* 0x004fe2000fffe0ff */
[----:B-1----:R-:W1:Y:S03]  /*1810*/  LDCU.64 UR50, c[0x0][0x348] ;  /* 0x00006900ff3277ac */ /* 0x002e660008000a00 */
[----:B------:R-:W-:-:S02]  /*1820*/  USHF.R.S32.HI UR4, URZ, 0x1f, UR5 ;  /* 0x0000001fff047899 */ /* 0x000fc40008011405 */
[----:B---3--:R-:W-:Y:S02]  /*1830*/  UIADD3 UR6, UPT, UPT, UR6, 0x3f, URZ ;  /* 0x0000003f06067890 */ /* 0x008fe4000fffe0ff */
[----:B------:R-:W-:Y:S02]  /*1840*/  ULEA.HI UR4, UR4, UR5, URZ, 0x6 ;  /* 0x0000000504047291 */ /* 0x000fe4000f8f30ff */
[----:B------:R-:W-:Y:S02]  /*1850*/  UIADD3 UR5, UPT, UPT, UR7, -0x1, URZ ;  /* 0xffffffff07057890 */ /* 0x000fe4000fffe0ff */
[----:B------:R-:W-:Y:S02]  /*1860*/  USHF.R.S32.HI UR60, URZ, 0x6, UR4 ;  /* 0x00000006ff3c7899 */ /* 0x000fe40008011404 */
[----:B------:R-:W-:Y:S02]  /*1870*/  UISETP.GE.U32.AND UP1, UPT, UR5, -0x7f, UPT ;  /* 0xffffff810500788c */ /* 0x000fe4000bf26070 */
[----:B------:R-:W-:-:S02]  /*1880*/  UISETP.LT.U32.AND UP0, UPT, UR60, 0x11, UPT ;  /* 0x000000113c00788c */ /* 0x000fc4000bf01070 */
[----:B------:R-:W-:Y:S02]  /*1890*/  USHF.R.S32.HI UR4, URZ, 0x1f, UR6 ;  /* 0x0000001fff047899 */ /* 0x000fe40008011406 */
[----:B------:R-:W-:Y:S02]  /*18a0*/  USEL UR59, UR60, 0x11, UP0 ;  /* 0x000000113c3b7887 */ /* 0x000fe40008000000 */
[----:B------:R-:W-:Y:S02]  /*18b0*/  ULEA.HI UR4, UR4, UR6, URZ, 0x6 ;  /* 0x0000000604047291 */ /* 0x000fe4000f8f30ff */
[----:B------:R-:W-:Y:S02]  /*18c0*/  UIADD3 UR45, UPT, UPT, UR59, -0x1, URZ ;  /* 0xffffffff3b2d7890 */ /* 0x000fe4000fffe0ff */
[----:B------:R-:W-:Y:S02]  /*18d0*/  @UP1 UIADD3 UR45, UPT, UPT, UR59, URZ, URZ ;  /* 0x000000ff3b2d1290 */ /* 0x000fe4000fffe0ff */
[----:B------:R-:W-:-:S02]  /*18e0*/  USHF.L.U32 UR64, UR22, 0x6, URZ ;  /* 0x0000000616407899 */ /* 0x000fc400080006ff */
[----:B------:R-:W-:Y:S01]  /*18f0*/  UIADD3 UR63, UPT, UPT, UR7, 0x7e, URZ ;  /* 0x0000007e073f7890 */ /* 0x000fe2000fffe0ff */
[----:B------:R-:W2:Y:S01]  /*1900*/  LDCU UR57, c[0x0][0x374] ;  /* 0x00006e80ff3977ac */ /* 0x000ea20008000800 */
[----:B------:R-:W-:Y:S02]  /*1910*/  ULOP3.LUT UR62, UR8, 0x20, URZ, 0xc0, !UPT ;  /* 0x00000020083e7892 */ /* 0x000fe4000f8ec0ff */
[----:B------:R-:W-:Y:S02]  /*1920*/  USHF.R.S32.HI UR56, URZ, 0x6, UR4 ;  /* 0x00000006ff387899 */ /* 0x000fe40008011404 */
[----:B------:R-:W-:Y:S02]  /*1930*/  UIADD3 UR61, UPT, UPT, UR60, -UR59, URZ ;  /* 0x8000003b3c3d7290 */ /* 0x000fe4000fffe0ff */
[----:B------:R-:W-:Y:S01]  /*1940*/  UIADD3 UR45, UPT, UPT, UR45, 0x1, URZ ;  /* 0x000000012d2d7890 */ /* 0x000fe2000fffe0ff */
[----:B------:R-:W-:Y:S01]  /*1950*/  UMOV UR29, 0x1 ;  /* 0x00000001001d7882 */ /* 0x000fe20000000000 */
[----:B-1--4-:R-:W-:-:S10]  /*1960*/  UMOV UR31, URZ ;  /* 0x000000ff001f7c82 */ /* 0x012fd40008000000 */
.L_x_40:
[----:B------:R-:W-:Y:S01]  /*1970*/  IMAD.U32 R4, RZ, RZ, UR56 ;  /* 0x00000038ff047e24 */ /* 0x000fe2000f8e00ff */
[----:B------:R-:W1:Y:S04]  /*1980*/  LDCU UR55, c[0x0][0x5dc] ;  /* 0x0000bb80ff3777ac */ /* 0x000e680008000800 */
[-C--:B------:R-:W-:Y:S01]  /*1990*/  IABS R0, R4.reuse ;  /* 0x0000000400007213 */ /* 0x080fe20000000000 */
[----:B------:R-:W3:Y:S01]  /*19a0*/  LDCU UR54, c[0x0][0x5e0] ;  /* 0x0000bc00ff3677ac */ /* 0x000ee20008000800 */
[----:B------:R-:W-:Y:S02]  /*19b0*/  IABS R4, R4 ;  /* 0x0000000400047213 */ /* 0x000fe40000000000 */
[----:B------:R-:W-:Y:S01]  /*19c0*/  R2UR UR6, R0 ;  /* 0x00000000000672ca */ /* 0x000fe200000e0000 */
[----:B------:R-:W-:Y:S01]  /*19d0*/  UMOV UR30, 0x400 ;  /* 0x00000400001e7882 */ /* 0x000fe20000000000 */
[----:B------:R-:W-:Y:S01]  /*19e0*/  UMOV UR19, URZ ;  /* 0x000000ff00137c82 */ /* 0x000fe20008000000 */
[----:B-1----:R-:W-:-:S10]  /*19f0*/  IMAD.U32 R3, RZ, RZ, UR55 ;  /* 0x00000037ff037e24 */ /* 0x002fd4000f8e00ff */
[----:B------:R-:W1:Y:S01]  /*1a00*/  I2F.RP R0, UR6 ;  /* 0x0000000600007d06 */ /* 0x000e620008209400 */
[----:B---3--:R-:W-:-:S07]  /*1a10*/  UISETP.NE.AND UP2, UPT, UR54, URZ, UPT ;  /* 0x000000ff3600728c */ /* 0x008fce000bf45270 */
[----:B-1----:R-:W1:Y:S02]  /*1a20*/  MUFU.RCP R0, R0 ;  /* 0x0000000000007308 */ /* 0x002e640000001000 */
[----:B-1----:R-:W-:-:S06]  /*1a30*/  VIADD R0, R0, 0xffffffe ;  /* 0x0ffffffe00007836 */ /* 0x002fcc0000000000 */
[----:B------:R-:W1:Y:S02]  /*1a40*/  F2I.FTZ.U32.TRUNC.NTZ R0, R0 ;  /* 0x0000000000007305 */ /* 0x000e64000021f000 */
[----:B-1----:R-:W-:Y:S02]  /*1a50*/  R2UR UR5, R0 ;  /* 0x00000000000572ca */ /* 0x002fe400000e0000 */
[----:B------:R-:W-:Y:S01]  /*1a60*/  IABS R0, R3 ;  /* 0x0000000300007213 */ /* 0x000fe20000000000 */
[----:B------:R-:W-:-:S03]  /*1a70*/  IMAD.U32 R3, RZ, RZ, UR18 ;  /* 0x00000012ff037e24 */ /* 0x000fc6000f8e00ff */
[----:B------:R-:W-:Y:S01]  /*1a80*/  R2UR UR9, R0 ;  /* 0x00000000000972ca */ /* 0x000fe200000e0000 */
[----:B------:R-:W-:Y:S01]  /*1a90*/  IMAD.MOV R0, RZ, RZ, -R4 ;  /* 0x000000ffff007224 */ /* 0x000fe200078e0a04 */
[----:B------:R-:W-:-:S04]  /*1aa0*/  IABS R3, R3 ;  /* 0x0000000300037213 */ /* 0x000fc80000000000 */
[----:B------:R-:W-:Y:S01]  /*1ab0*/  R2UR UR8, R3 ;  /* 0x00000000030872ca */ /* 0x000fe200000e0000 */
[----:B------:R-:W-:-:S04]  /*1ac0*/  UIADD3 UR4, UPT, UPT, URZ, -UR5, URZ ;  /* 0x80000005ff047290 */ /* 0x000fc8000fffe0ff */
[----:B------:R-:W-:Y:S02]  /*1ad0*/  UIMAD UR7, UR4, UR6, URZ ;  /* 0x00000006040772a4 */ /* 0x000fe4000f8e02ff */
[----:B------:R-:W1:Y:S01]  /*1ae0*/  I2F.RP R3, UR9 ;  /* 0x0000000900037d06 */ /* 0x000e620008209400 */
[----:B------:R-:W-:Y:S02]  /*1af0*/  UMOV UR4, URZ ;  /* 0x000000ff00047c82 */ /* 0x000fe40008000000 */
[----:B------:R-:W-:Y:S02]  /*1b00*/  UIMAD.WIDE.U32 UR4, UR5, UR7, UR4 ;  /* 0x00000007050472a5 */ /* 0x000fe4000f8e0004 */
[----:B------:R-:W-:-:S05]  /*1b10*/  R2UR UR7, R0 ;  /* 0x00000000000772ca */ /* 0x000fca00000e0000 */
[----:B------:R-:W-:Y:S02]  /*1b20*/  UMOV UR4, UR5 ;  /* 0x0000000500047c82 */ /* 0x000fe40008000000 */
[----:B------:R-:W-:Y:S01]  /*1b30*/  UIMAD.WIDE.U32 UR4, UR4, UR8, URZ ;  /* 0x00000008040472a5 */ /* 0x000fe2000f8e00ff */
[----:B-1----:R-:W1:Y:S06]  /*1b40*/  MUFU.RCP R0, R3 ;  /* 0x0000000300007308 */ /* 0x002e6c0000001000 */
[----:B------:R-:W-:Y:S02]  /*1b50*/  UMOV UR4, UR5 ;  /* 0x0000000500047c82 */ /* 0x000fe40008000000 */
[----:B------:R-:W-:-:S04]  /*1b60*/  UIMAD UR5, UR4, UR7, UR8 ;  /* 0x00000007040572a4 */ /* 0x000fc8000f8e0208 */
[----:B------:R-:W-:Y:S01]  /*1b70*/  UISETP.GT.U32.AND UP0, UPT, UR6, UR5, UPT ;  /* 0x000000050600728c */ /* 0x000fe2000bf04070 */
[----:B-1----:R-:W-:-:S10]  /*1b80*/  VIADD R0, R0, 0xffffffe ;  /* 0x0ffffffe00007836 */ /* 0x002fd40000000000 */
[----:B------:R-:W-:Y:S01]  /*1b90*/  @!UP0 UIADD3 UR5, UPT, UPT, UR5, -UR6, URZ ;  /* 0x8000000605058290 */ /* 0x000fe2000fffe0ff */
[----:B------:R-:W1:Y:S01]  /*1ba0*/  F2I.FTZ.U32.TRUNC.NTZ R0, R0 ;  /* 0x0000000000007305 */ /* 0x000e62000021f000 */
[----:B------:R-:W-:Y:S02]  /*1bb0*/  @!UP0 UIADD3 UR4, UPT, UPT, UR4, 0x1, URZ ;  /* 0x0000000104048890 */ /* 0x000fe4000fffe0ff */
[----:B------:R-:W-:Y:S02]  /*1bc0*/  UISETP.GE.U32.AND UP1, UPT, UR5, UR6, UPT ;  /* 0x000000060500728c */ /* 0x000fe4000bf26070 */
[----:B------:R-:W-:-:S04]  /*1bd0*/  ULOP3.LUT UR5, UR18, UR56, URZ, 0x3c, !UPT ;  /* 0x0000003812057292 */ /* 0x000fc8000f8e3cff */
[----:B------:R-:W-:-:S05]  /*1be0*/  UISETP.GE.AND UP0, UPT, UR5, URZ, UPT ;  /* 0x000000ff0500728c */ /* 0x000fca000bf06270 */
[----:B------:R-:W-:Y:S01]  /*1bf0*/  @UP1 UIADD3 UR4, UPT, UPT, UR4, 0x1, URZ ;  /* 0x0000000104041890 */ /* 0x000fe2000fffe0ff */
[----:B-1----:R-:W-:Y:S01]  /*1c00*/  R2UR UR5, R0 ;  /* 0x00000000000572ca */ /* 0x002fe200000e0000 */
[----:B------:R-:W-:Y:S01]  /*1c10*/  UISETP.NE.AND UP1, UPT, UR56, URZ, UPT ;  /* 0x000000ff3800728c */ /* 0x000fe2000bf25270 */
[----:B------:R-:W-:-:S04]  /*1c20*/  IMAD.U32 R0, RZ, RZ, UR54 ;  /* 0x00000036ff007e24 */ /* 0x000fc8000f8e00ff */
[----:B------:R-:W-:Y:S01]  /*1c30*/  UMOV UR8, UR4 ;  /* 0x0000000400087c82 */ /* 0x000fe20008000000 */
[----:B------:R-:W-:Y:S01]  /*1c40*/  IABS R0, R0 ;  /* 0x0000000000007213 */ /* 0x000fe20000000000 */
[----:B------:R-:W-:-:S03]  /*1c50*/  @!UP0 UIADD3 UR8, UPT, UPT, -UR8, URZ, URZ ;  /* 0x000000ff08088290 */ /* 0x000fc6000fffe1ff */
[----:B------:R-:W-:Y:S01]  /*1c60*/  R2UR UR10, R0 ;  /* 0x00000000000a72ca */ /* 0x000fe200000e0000 */
[----:B------:R-:W-:Y:S02]  /*1c70*/  @!UP1 ULOP3.LUT UR8, URZ, UR56, URZ, 0x33, !UPT ;  /* 0x00000038ff089292 */ /* 0x000fe4000f8e33ff */
[----:B------:R-:W-:-:S04]  /*1c80*/  UIADD3 UR4, UPT, UPT, URZ, -UR5, URZ ;  /* 0x80000005ff047290 */ /* 0x000fc8000fffe0ff */
[----:B------:R-:W-:Y:S01]  /*1c90*/  IMAD.U32 R3, RZ, RZ, UR8 ;  /* 0x00000008ff037e24 */ /* 0x000fe2000f8e00ff */
[----:B------:R-:W-:-:S03]  /*1ca0*/  UIMAD UR6, UR4, UR9, URZ ;  /* 0x00000009040672a4 */ /* 0x000fc6000f8e02ff */
[----:B------:R-:W-:Y:S01]  /*1cb0*/  UMOV UR4, URZ ;  /* 0x000000ff00047c82 */ /* 0x000fe20008000000 */
[----:B------:R-:W-:Y:S01]  /*1cc0*/  IABS R3, R3 ;  /* 0x0000000300037213 */ /* 0x000fe20000000000 */
[----:B------:R-:W-:Y:S01]  /*1cd0*/  UIMAD.WIDE.U32 UR4, UR5, UR6, UR4 ;  /* 0x00000006050472a5 */ /* 0x000fe2000f8e0004 */
[----:B------:R-:W1:Y:S02]  /*1ce0*/  I2F.RP R0, UR10 ;  /* 0x0000000a00007d06 */ /* 0x000e640008209400 */
[----:B------:R-:W-:Y:S01]  /*1cf0*/  R2UR UR7, R3 ;  /* 0x00000000030772ca */ /* 0x000fe200000e0000 */
[----:B------:R-:W-:Y:S02]  /*1d00*/  IMAD.U32 R3, RZ, RZ, UR29 ;  /* 0x0000001dff037e24 */ /* 0x000fe4000f8e00ff */
[----:B------:R-:W3:Y:S01]  /*1d10*/  S2UR UR6, SR_CgaCtaId ;  /* 0x00000000000679c3 */ /* 0x000ee20000008800 */
[----:B------:R-:W-:Y:S02]  /*1d20*/  UMOV UR4, UR5 ;  /* 0x0000000500047c82 */ /* 0x000fe40008000000 */
[----:B------:R-:W-:-:S07]  /*1d30*/  SHF.L.U32 R3, R3, 0x1f, RZ ;  /* 0x0000001f03037819 */ /* 0x000fce00000006ff */
[----:B------:R-:W-:Y:S01]  /*1d40*/  UIMAD.WIDE.U32 UR4, UR4, UR7, URZ ;  /* 0x00000007040472a5 */ /* 0x000fe2000f8e00ff */
[----:B-1----:R-:W1:Y:S06]  /*1d50*/  MUFU.RCP R0, R0 ;  /* 0x0000000000007308 */ /* 0x002e6c0000001000 */
[----:B------:R-:W-:Y:S02]  /*1d60*/  UMOV UR4, UR5 ;  /* 0x0000000500047c82 */ /* 0x000fe40008000000 */
[----:B------:R-:W-:-:S04]  /*1d70*/  UIADD3 UR5, UPT, UPT, -UR4, URZ, URZ ;  /* 0x000000ff04057290 */ /* 0x000fc8000fffe1ff */
[----:B------:R-:W-:Y:S02]  /*1d80*/  UIMAD UR5, UR9, UR5, UR7 ;  /* 0x00000005090572a4 */ /* 0x000fe4000f8e0207 */
[----:B---3--:R-:W-:Y:S02]  /*1d90*/  ULEA UR30, UR6, UR30, 0x18 ;  /* 0x0000001e061e7291 */ /* 0x008fe4000f8ec0ff */
[----:B------:R-:W-:Y:S01]  /*1da0*/  UISETP.GT.U32.AND UP0, UPT, UR9, UR5, UPT ;  /* 0x000000050900728c */ /* 0x000fe2000bf04070 */
[----:B-1----:R-:W-:Y:S01]  /*1db0*/  VIADD R0, R0, 0xffffffe ;  /* 0x0ffffffe00007836 */ /* 0x002fe20000000000 */
[----:B------:R-:W-:-:S05]  /*1dc0*/  ULEA UR6, UR31, UR30, 0x3 ;  /* 0x0000001e1f067291 */ /* 0x000fca000f8e18ff */
[----:B------:R-:W1:Y:S04]  /*1dd0*/  F2I.FTZ.U32.TRUNC.NTZ R0, R0 ;  /* 0x0000000000007305 */ /* 0x000e68000021f000 */
[----:B------:R-:W-:Y:S01]  /*1de0*/  @!UP0 UIADD3 UR5, UPT, UPT, UR5, -UR9, URZ ;  /* 0x8000000905058290 */ /* 0x000fe2000fffe0ff */
[----:B------:R3:W4:Y:S01]  /*1df0*/  SYNCS.PHASECHK.TRANS64.TRYWAIT P0, [UR6+0x88], R3 ;  /* 0x00008803ff0075a7 */ /* 0x0007220008001106 */
[----:B------:R-:W-:Y:S02]  /*1e00*/  @!UP0 UIADD3 UR4, UPT, UPT, UR4, 0x1, URZ ;  /* 0x0000000104048890 */ /* 0x000fe4000fffe0ff */
[----:B------:R-:W-:Y:S02]  /*1e10*/  UISETP.GE.U32.AND UP1, UPT, UR5, UR9, UPT ;  /* 0x000000090500728c */ /* 0x000fe4000bf26070 */
[----:B------:R-:W-:Y:S01]  /*1e20*/  ULOP3.LUT UR5, UR8, UR55, URZ, 0x3c, !UPT ;  /* 0x0000003708057292 */ /* 0x000fe2000f8e3cff */
[----:B------:R-:W-:-:S03]  /*1e30*/  UMOV UR6, URZ ;  /* 0x000000ff00067c82 */ /* 0x000fc60008000000 */
[----:B------:R-:W-:Y:S01]  /*1e40*/  UISETP.GE.AND UP0, UPT, UR5, URZ, UPT ;  /* 0x000000ff0500728c */ /* 0x000fe2000bf06270 */
[----:B-1----:R-:W-:-:S04]  /*1e50*/  R2UR UR7, R0 ;  /* 0x00000000000772ca */ /* 0x002fc800000e0000 */
[----:B------:R-:W-:Y:S02]  /*1e60*/  @UP1 UIADD3 UR4, UPT, UPT, UR4, 0x1, URZ ;  /* 0x0000000104041890 */ /* 0x000fe4000fffe0ff */
[----:B------:R-:W-:-:S05]  /*1e70*/  UISETP.NE.AND UP1, UPT, UR55, URZ, UPT ;  /* 0x000000ff3700728c */ /* 0x000fca000bf25270 */
[----:B------:R-:W-:Y:S02]  /*1e80*/  UMOV UR5, UR4 ;  /* 0x0000000400057c82 */ /* 0x000fe40008000000 */
[----:B------:R-:W-:Y:S02]  /*1e90*/  @!UP0 UIADD3 UR5, UPT, UPT, -UR5, URZ, URZ ;  /* 0x000000ff05058290 */ /* 0x000fe4000fffe1ff */
[----:B------:R-:W-:Y:S02]  /*1ea0*/  UIADD3 UR4, UPT, UPT, URZ, -UR7, URZ ;  /* 0x80000007ff047290 */ /* 0x000fe4000fffe0ff */
[----:B------:R-:W-:Y:S02]  /*1eb0*/  @!UP1 ULOP3.LUT UR5, URZ, UR55, URZ, 0x33, !UPT ;  /* 0x00000037ff059292 */ /* 0x000fe4000f8e33ff */
[----:B------:R-:W-:-:S04]  /*1ec0*/  UIMAD UR4, UR4, UR10, URZ ;  /* 0x0000000a040472a4 */ /* 0x000fc8000f8e02ff */
[----:B------:R-:W-:Y:S01]  /*1ed0*/  IMAD.U32 R0, RZ, RZ, UR5 ;  /* 0x00000005ff007e24 */ /* 0x000fe2000f8e00ff */
[----:B------:R-:W-:-:S04]  /*1ee0*/  UIMAD.WIDE.U32 UR6, UR7, UR4, UR6 ;  /* 0x00000004070672a5 */ /* 0x000fc8000f8e0006 */
[----:B------:R-:W-:-:S03]  /*1ef0*/  IABS R0, R0 ;  /* 0x0000000000007213 */ /* 0x000fc60000000000 */
[----:B------:R-:W-:Y:S01]  /*1f00*/  UMOV UR6, UR7 ;  /* 0x0000000700067c82 */ /* 0x000fe20008000000 */
[----:B------:R-:W-:-:S13]  /*1f10*/  R2UR UR9, R0 ;  /* 0x00000000000972ca */ /* 0x000fda00000e0000 */
[----:B------:R-:W-:-:S07]  /*1f20*/  UIMAD.WIDE.U32 UR6, UR6, UR9, URZ ;  /* 0x00000009060672a5 */ /* 0x000fce000f8e00ff */
[----:B------:R-:W-:Y:S01]  /*1f30*/  UMOV UR4, UR7 ;  /* 0x0000000700047c82 */ /* 0x000fe20008000000 */
[----:B------:R-:W-:Y:S02]  /*1f40*/  ULEA.HI UR7, UR20, UR20, URZ, 0x1 ;  /* 0x0000001414077291 */ /* 0x000fe4000f8f08ff */
[----:B------:R-:W-:Y:S02]  /*1f50*/  UIADD3 UR6, UPT, UPT, -UR4, URZ, URZ ;  /* 0x000000ff04067290 */ /* 0x000fe4000fffe1ff */
[----:B------:R-:W-:Y:S02]  /*1f60*/  USHF.L.U32 UR7, UR7, 0x6, URZ ;  /* 0x0000000607077899 */ /* 0x000fe400080006ff */
[----:B------:R-:W-:Y:S02]  /*1f70*/  UIMAD UR6, UR10, UR6, UR9 ;  /* 0x000000060a0672a4 */ /* 0x000fe4000f8e0209 */
[----:B------:R-:W-:Y:S02]  /*1f80*/  ULOP3.LUT UR42, UR7, 0xffffff80, URZ, 0xc0, !UPT ;  /* 0xffffff80072a7892 */ /* 0x000fe4000f8ec0ff */
[----:B------:R-:W-:-:S02]  /*1f90*/  UISETP.GT.U32.AND UP0, UPT, UR10, UR6, UPT ;  /* 0x000000060a00728c */ /* 0x000fc4000bf04070 */
[----:B------:R-:W-:-:S09]  /*1fa0*/  ULOP3.LUT UR42, UR42, 0x40, UR64, 0xf8, !UPT ;  /* 0x000000402a2a7892 */ /* 0x000fd2000f8ef840 */
[----:B------:R-:W-:Y:S02]  /*1fb0*/  @!UP0 UIADD3 UR6, UPT, UPT, UR6, -UR10, URZ ;  /* 0x8000000a06068290 */ /* 0x000fe4000fffe0ff */
[----:B------:R-:W-:Y:S02]  /*1fc0*/  @!UP0 UIADD3 UR4, UPT, UPT, UR4, 0x1, URZ ;  /* 0x0000000104048890 */ /* 0x000fe4000fffe0ff */
[----:B------:R-:W-:Y:S02]  /*1fd0*/  UISETP.GE.U32.AND UP1, UPT, UR6, UR10, UPT ;  /* 0x0000000a0600728c */ /* 0x000fe4000bf26070 */
[----:B------:R-:W-:Y:S02]  /*1fe0*/  ULOP3.LUT UR6, UR5, UR54, URZ, 0x3c, !UPT ;  /* 0x0000003605067292 */ /* 0x000fe4000f8e3cff */
[----:B------:R-:W-:Y:S02]  /*1ff0*/  UIADD3 UR10, UPT, UPT, -UR8, URZ, URZ ;  /* 0x000000ff080a7290 */ /* 0x000fe4000fffe1ff */
[----:B------:R-:W-:-:S02]  /*2000*/  UISETP.GE.AND UP0, UPT, UR6, URZ, UPT ;  /* 0x000000ff0600728c */ /* 0x000fc4000bf06270 */
[----:B------:R-:W-:Y:S02]  /*2010*/  UIMAD UR10, UR56, UR10, UR18 ;  /* 0x0000000a380a72a4 */ /* 0x000fe4000f8e0212 */
[----:B------:R-:W-:Y:S02]  /*2020*/  UIADD3 UR6, UPT, UPT, -UR5, URZ, URZ ;  /* 0x000000ff05067290 */ /* 0x000fe4000fffe1ff */
[----:B------:R-:W-:Y:S02]  /*2030*/  @UP1 UIADD3 UR4, UPT, UPT, UR4, 0x1, URZ ;  /* 0x0000000104041890 */ /* 0x000fe4000fffe0ff */
[----:B------:R-:W-:Y:S02]  /*2040*/  ULEA UR10, UR10, UR62, 0x6 ;  /* 0x0000003e0a0a7291 */ /* 0x000fe4000f8e30ff */
[----:B------:R-:W-:-:S03]  /*2050*/  UIMAD UR55, UR55, UR6, UR8 ;  /* 0x00000006373772a4 */ /* 0x000fc6000f8e0208 */
[----:B------:R-:W-:Y:S02]  /*2060*/  UMOV UR49, UR4 ;  /* 0x0000000400317c82 */ /* 0x000fe40008000000 */
[----:B------:R-:W-:Y:S02]  /*2070*/  @!UP0 UIADD3 UR49, UPT, UPT, -UR49, URZ, URZ ;  /* 0x000000ff31318290 */ /* 0x000fe4000fffe1ff */
[----:B------:R-:W-:Y:S02]  /*2080*/  UISETP.GE.U32.AND UP0, UPT, UR63, 0x7f, UPT ;  /* 0x0000007f3f00788c */ /* 0x000fe4000bf06070 */
[----:B------:R-:W-:-:S04]  /*2090*/  @!UP2 ULOP3.LUT UR49, URZ, UR54, URZ, 0x33, !UPT ;  /* 0x00000036ff31a292 */ /* 0x000fc8000f8e33ff */
[----:B------:R-:W-:-:S04]  /*20a0*/  UIADD3 UR4, UPT, UPT, -UR49, URZ, URZ ;  /* 0x000000ff31047290 */ /* 0x000fc8000fffe1ff */
[----:B------:R-:W-:Y:S01]  /*20b0*/  UIMAD UR54, UR54, UR4, UR5 ;  /* 0x00000004363672a4 */ /* 0x000fe2000f8e0205 */
[----:B---34-:R-:W-:Y:S11]  /*20c0*/  BRA.U !UP0, `(.L_x_23) ;  /* 0x00000005086c7547 */ /* 0x018ff6000b800000 */
[----:B------:R-:W1:Y:S01]  /*20d0*/  LDCU UR11, c[0x0][0x5c8] ;  /* 0x0000b900ff0b77ac */ /* 0x000e620008000800 */
[----:B------:R-:W1:Y:S01]  /*20e0*/  LDCU UR37, c[0x0][0x600] ;  /* 0x0000c000ff2577ac */ /* 0x000e620008000800 */
[----:B------:R-:W3:Y:S01]  /*20f0*/  LDCU.64 UR12, c[0x0][0x5c0] ;  /* 0x0000b800ff0c77ac */ /* 0x000ee20008000a00 */
[----:B------:R-:W3:Y:S01]  /*2100*/  LDCU.64 UR8, c[0x0][0x5f8] ;  /* 0x0000bf00ff0877ac */ /* 0x000ee20008000a00 */
[----:B------:R-:W4:Y:S01]  /*2110*/  LDCU UR24, c[0x0][0x5a8] ;  /* 0x0000b500ff1877ac */ /* 0x000f220008000800 */
[----:B------:R-:W1:Y:S01]  /*2120*/  LDCU UR23, c[0x0][0x59c] ;  /* 0x0000b380ff1777ac */ /* 0x000e620008000800 */
[----:B------:R-:W1:Y:S01]  /*2130*/  LDCU UR22, c[0x0][0x590] ;  /* 0x0000b200ff1677ac */ /* 0x000e620008000800 */
[----:B------:R-:W1:Y:S01]  /*2140*/  LDCU UR28, c[0x0][0x594] ;  /* 0x0000b280ff1c77ac */ /* 0x000e620008000800 */
[----:B------:R-:W2:Y:S01]  /*2150*/  LDCU UR27, c[0x0][0x598] ;  /* 0x0000b300ff1b77ac */ /* 0x000ea20008000800 */
[----:B------:R-:W2:Y:S01]  /*2160*/  LDCU UR26, c[0x0][0x5ac] ;  /* 0x0000b580ff1a77ac */ /* 0x000ea20008000800 */
[----:B------:R-:W2:Y:S01]  /*2170*/  LDCU UR25, c[0x0][0x5b0] ;  /* 0x0000b600ff1977ac */ /* 0x000ea20008000800 */
[----:B------:R-:W2:Y:S01]  /*2180*/  LDCU UR5, c[0x0][0x5cc] ;  /* 0x0000b980ff0577ac */ /* 0x000ea20008000800 */
[----:B------:R-:W2:Y:S01]  /*2190*/  LDCU UR4, c[0x0][0x5ec] ;  /* 0x0000bd80ff0477ac */ /* 0x000ea20008000800 */
[----:B------:R-:W2:Y:S01]  /*21a0*/  LDCU.64 UR20, c[0x0][0x5a0] ;  /* 0x0000b400ff1477ac */ /* 0x000ea20008000a00 */
[----:B------:R-:W2:Y:S01]  /*21b0*/  LDCU.64 UR16, c[0x0][0x5d0] ;  /* 0x0000ba00ff1077ac */ /* 0x000ea20008000a00 */
[----:B------:R-:W2:Y:S01]  /*21c0*/  LDCU.64 UR6, c[0x0][0x5f0] ;  /* 0x0000be00ff0677ac */ /* 0x000ea20008000a00 */
[----:B---3--:R-:W-:-:S02]  /*21d0*/  UIMAD UR44, UR55, UR12, UR8 ;  /* 0x0000000c372c72a4 */ /* 0x008fc4000f8e0208 */
[----:B------:R-:W-:Y:S02]  /*21e0*/  UIMAD UR38, UR54, UR13, UR9 ;  /* 0x0000000d362672a4 */ /* 0x000fe4000f8e0209 */
[----:B-1----:R-:W-:Y:S01]  /*21f0*/  UIMAD UR37, UR49, UR11, UR37 ;  /* 0x0000000b312572a4 */ /* 0x002fe2000f8e0225 */
[----:B------:R-:W-:Y:S01]  /*2200*/  UMOV UR18, URZ ;  /* 0x000000ff00127c82 */ /* 0x000fe20008000000 */
[----:B----4-:R-:W-:-:S10]  /*2210*/  UMOV UR14, UR31 ;  /* 0x0000001f000e7c82 */ /* 0x010fd40008000000 */
.L_x_29:
[----:B---3--:R-:W-:Y:S01]  /*2220*/  @!P3 MOV R3, 0x6000 ;  /* 0x000060000003b802 */ /* 0x008fe20000000f00 */
[----:B------:R-:W-:Y:S01]  /*2230*/  ULEA UR11, UR14, UR30, 0x3 ;  /* 0x0000001e0e0b7291 */ /* 0x000fe2000f8e18ff */
[----:B----4-:R-:W-:Y:S11]  /*2240*/  @P0 BRA `(.L_x_24) ;  /* 0x0000000000100947 */ /* 0x010ff60003800000 */
[----:B------:R-:W-:Y:S04]  /*2250*/  MOV R4, UR29 ;  /* 0x0000001d00047c02 */ /* 0x000fe80008000f00 */
[----:B------:R-:W-:Y:S04]  /*2260*/  SHF.L.U32 R4, R4, 0x1f, RZ ;  /* 0x0000001f04047819 */ /* 0x000fe800000006ff */
[----:B------:R-:W1:Y:S02]  /*2270*/  SYNCS.PHASECHK.TRANS64.TRYWAIT P0, [UR11+0x88], R4 ;  /* 0x00008804ff0075a7 */ /* 0x000e64000800110b */
[----:B-1----:R-:W-:Y:S05]  /*2280*/  @!P0 BRA `(.L_x_25) ;  /* 0x0000007400908947 */ /* 0x002fea0003800000 */
.L_x_24:
[----:B------:R3:W-:Y:S01]  /*2290*/  @!P3 SYNCS.ARRIVE.TRANS64 RZ, [UR11], R3 ;  /* 0x00000003ffffb9a7 */ /* 0x0007e2000800000b */
[----:B------:R-:W-:Y:S04]  /*22a0*/  ULOP3.LUT UR8, UR48, 0x2, URZ, 0xfc, !UPT ;  /* 0x0000000230087892 */ /* 0x000fe8000f8efcff */
[----:B------:R-:W-:Y:S09]  /*22b0*/  UISETP.NE.AND UP0, UPT, UR8, 0x2, UPT ;  /* 0x000000020800788c */ /* 0x000ff2000bf05270 */
[----:B------:R-:W-:Y:S05]  /*22c0*/  BRA.U UP0, `(.L_x_26) ;  /* 0x0000000100047547 */ /* 0x000fea000b800000 */
[----:B--2---:R-:W-:Y:S05]  /*22d0*/  BPT.TRAP 0x1 ;  /* 0x000000040000795c */ /* 0x004fea0000300000 */
.L_x_26:
[----:B------:R-:W-:Y:S04]  /*22e0*/  BSSY.RECONVERGENT B0, `(.L_x_27) ;  /* 0x0000003000007945 */ /* 0x000fe80003800200 */
[----:B------:R-:W-:Y:S05]  /*22f0*/  @P2 BRA `(.L_x_28) ;  /* 0x0000000000042947 */ /* 0x000fea0003800000 */
[----:B--2---:R-:W-:Y:S05]  /*2300*/  BPT.TRAP 0x1 ;  /* 0x000000040000795c */ /* 0x004fea0000300000 */
.L_x_28:
[----:B--2---:R-:W-:Y:S05]  /*2310*/  BSYNC.RECONVERGENT B0 ;  /* 0x0000000000007941 */ /* 0x004fea0003800200 */
.L_x_27:
[----:B------:R-:W-:Y:S02]  /*2320*/  UIADD3 UR8, UPT, UPT, UR14, 0x1, URZ ;  /* 0x000000010e087890 */ /* 0x000fe4000fffe0ff */
[----:B------:R-:W-:Y:S02]  /*2330*/  USHF.L.U32 UR43, UR18, 0x6, URZ ;  /* 0x00000006122b7899 */ /* 0x000fe400080006ff */
[----:B------:R-:W-:Y:S02]  /*2340*/  UISETP.NE.AND UP0, UPT, UR8, 0x11, UPT ;  /* 0x000000110800788c */ /* 0x000fe4000bf05270 */
[----:B------:R-:W-:Y:S02]  /*2350*/  ULEA UR19, UR14, UR30, 0xd ;  /* 0x0000001e0e137291 */ /* 0x000fe4000f8e68ff */
[----:B------:R-:W-:Y:S02]  /*2360*/  USEL UR9, URZ, 0x1, UP0 ;  /* 0x00000001ff097887 */ /* 0x000fe40008000000 */
[----:B------:R-:W-:Y:S02]  /*2370*/  USEL UR31, UR8, URZ, UP0 ;  /* 0x000000ff081f7287 */ /* 0x000fe40008000000 */
[----:B------:R-:W-:Y:S02]  /*2380*/  ULOP3.LUT UR29, UR29, UR9, URZ, 0x3c, !UPT ;  /* 0x000000091d1d7292 */ /* 0x000fe4000f8e3cff */
[----:B------:R-:W-:Y:S02]  /*2390*/  ULEA UR8, UR31, UR30, 0x3 ;  /* 0x0000001e1f087291 */ /* 0x000fe4000f8e18ff */
[----:B------:R-:W-:Y:S02]  /*23a0*/  UISETP.NE.AND UP0, UPT, UR22, 0x1, UPT ;  /* 0x000000011600788c */ /* 0x000fe4000bf05270 */
[----:B------:R-:W-:Y:S01]  /*23b0*/  ULOP3.LUT UR41, UR11, 0xfefffff8, URZ, 0xc0, !UPT ;  /* 0xfefffff80b297892 */ /* 0x000fe2000f8ec0ff */
[----:B-1----:R-:W-:Y:S01]  /*23c0*/  MOV R0, UR29 ;  /* 0x0000001d00007c02 */ /* 0x002fe20008000f00 */
[----:B------:R-:W-:Y:S02]  /*23d0*/  UISETP.NE.AND UP2, UPT, UR24, 0x1, UPT ;  /* 0x000000011800788c */ /* 0x000fe4000bf45270 */
[----:B------:R-:W-:Y:S01]  /*23e0*/  UIADD3 UR34, UP1, UPT, UR50, 0x80, URZ ;  /* 0x0000008032227890 */ /* 0x000fe2000ff3e0ff */
[----:B------:R-:W-:Y:S01]  /*23f0*/  SHF.L.U32 R0, R0, 0x1f, RZ ;  /* 0x0000001f00007819 */ /* 0x000fe200000006ff */
[----:B------:R-:W-:Y:S02]  /*2400*/  UIADD3 UR40, UPT, UPT, UR19, 0x3300, URZ ;  /* 0x0000330013287890 */ /* 0x000fe4000fffe0ff */
[----:B------:R-:W-:Y:S01]  /*2410*/  UIADD3.X UR35, UPT, UPT, URZ, UR51, URZ, UP1, !UPT ;  /* 0x00000033ff237290 */ /* 0x000fe20008ffe4ff */
[----:B------:R1:W4:Y:S01]  /*2420*/  SYNCS.PHASECHK.TRANS64.TRYWAIT P0, [UR8+0x88], R0 ;  /* 0x00008800ff0075a7 */ /* 0x0003220008001108 */
[----:B------:R-:W-:Y:S02]  /*2430*/  UIMAD.WIDE.U32 UR8, UR43, UR28, URZ ;  /* 0x0000001c2b0872a5 */ /* 0x000fe4000f8e00ff */
[----:B------:R-:W-:Y:S02]  /*2440*/  ULEA UR8, UR38, UR44, 0x5 ;  /* 0x0000002c26087291 */ /* 0x000fe4000f8e28ff */
[----:B------:R-:W-:Y:S02]  /*2450*/  USHF.R.U32.HI UR9, URZ, UR27, UR9 ;  /* 0x0000001bff097299 */ /* 0x000fe40008011609 */
[----:B------:R-:W-:Y:S02]  /*2460*/  ULEA UR36, UR37, UR8, 0xa ;  /* 0x0000000825247291 */ /* 0x000fe4000f8e50ff */
[----:B------:R-:W-:Y:S02]  /*2470*/  USEL UR9, UR43, UR9, !UP0 ;  /* 0x000000092b097287 */ /* 0x000fe4000c000000 */
[----:B------:R-:W-:Y:S02]  /*2480*/  UISETP.NE.AND UP0, UPT, UR23, 0x1, UPT ;  /* 0x000000011700788c */ /* 0x000fe4000bf05270 */
[----:B------:R-:W-:Y:S02]  /*2490*/  UIMAD.WIDE.U32 UR12, UR9, UR20, URZ ;  /* 0x00000014090c72a5 */ /* 0x000fe4000f8e00ff */
[----:B------:R-:W-:Y:S02]  /*24a0*/  ULEA UR12, UR14, UR30, 0xc ;  /* 0x0000001e0e0c7291 */ /* 0x000fe4000f8e60ff */
[----:B------:R-:W-:Y:S02]  /*24b0*/  USHF.R.U32.HI UR13, URZ, UR21, UR13 ;  /* 0x00000015ff0d7299 */ /* 0x000fe4000801160d */
[----:B------:R-:W-:Y:S02]  /*24c0*/  UIADD3 UR8, UPT, UPT, UR12, 0x25300, URZ ;  /* 0x000253000c087890 */ /* 0x000fe4000fffe0ff */
[----:B------:R-:W-:Y:S02]  /*24d0*/  USEL UR13, UR9, UR13, !UP0 ;  /* 0x0000000d090d7287 */ /* 0x000fe4000c000000 */
[----:B------:R-:W-:Y:S02]  /*24e0*/  UIADD3 UR12, UPT, UPT, -UR9, URZ, URZ ;  /* 0x000000ff090c7290 */ /* 0x000fe4000fffe1ff */
[----:B------:R-:W-:Y:S02]  /*24f0*/  UIMAD.WIDE.U32 UR14, UR13, UR26, URZ ;  /* 0x0000001a0d0e72a5 */ /* 0x000fe4000f8e00ff */
[----:B------:R-:W-:Y:S02]  /*2500*/  UIMAD UR12, UR22, UR12, UR43 ;  /* 0x0000000c160c72a4 */ /* 0x000fe4000f8e022b */
[----:B------:R-:W-:Y:S02]  /*2510*/  UIADD3 UR32, UP0, UPT, UR50, 0x180, URZ ;  /* 0x0000018032207890 */ /* 0x000fe4000ff1e0ff */
[----:B------:R-:W-:Y:S02]  /*2520*/  UIADD3 UR18, UPT, UPT, UR18, 0x1, URZ ;  /* 0x0000000112127890 */ /* 0x000fe4000fffe0ff */
[----:B------:R-:W-:Y:S02]  /*2530*/  UIADD3.X UR33, UPT, UPT, URZ, UR51, URZ, UP0, !UPT ;  /* 0x00000033ff217290 */ /* 0x000fe400087fe4ff */
[----:B------:R-:W-:Y:S01]  /*2540*/  UISETP.NE.AND UP0, UPT, UR18, UR45, UPT ;  /* 0x0000002d1200728c */ /* 0x000fe2000bf05270 */
[----:B------:R-:W-:Y:S01]  /*2550*/  UMOV UR46, 0x0 ;  /* 0x00000000002e7882 */ /* 0x000fe20000000000 */
[----:B------:R-:W-:Y:S01]  /*2560*/  UMOV UR47, 0x10000000 ;  /* 0x10000000002f7882 */ /* 0x000fe20000000000 */
[----:B------:R-:W-:Y:S01]  /*2570*/  UMOV UR14, UR15 ;  /* 0x0000000f000e7c82 */ /* 0x000fe20008000000 */
[----:B------:R-:W-:Y:S01]  /*2580*/  UTMALDG.2D.2CTA [UR40], [UR34], desc[UR46] ;  /* 0x00002e28220075b4 */ /* 0x000fe20008209000 */
[----:B------:R-:W-:Y:S01]  /*2590*/  USHF.R.U32.HI UR11, URZ, UR25, UR14 ;  /* 0x00000019ff0b7299 */ /* 0x000fe2000801160e */
[----:B------:R-:W-:Y:S03]  /*25a0*/  UMOV UR19, UR45 ;  /* 0x0000002d00137c82 */ /* 0x000fe60008000000 */
[----:B------:R-:W-:Y:S02]  /*25b0*/  USEL UR14, UR13, UR11, !UP2 ;  /* 0x0000000b0d0e7287 */ /* 0x000fe4000d000000 */
[----:B------:R-:W-:Y:S02]  /*25c0*/  UIADD3 UR11, UPT, UPT, -UR13, URZ, URZ ;  /* 0x000000ff0d0b7290 */ /* 0x000fe4000fffe1ff */
[----:B------:R-:W-:Y:S02]  /*25d0*/  UIADD3 UR15, UPT, UPT, -UR14, URZ, URZ ;  /* 0x000000ff0e0f7290 */ /* 0x000fe4000fffe1ff */
[----:B------:R-:W-:Y:S02]  /*25e0*/  UIMAD UR9, UR23, UR11, UR9 ;  /* 0x0000000b170972a4 */ /* 0x000fe4000f8e0209 */
[----:B------:R-:W-:Y:S02]  /*25f0*/  UIMAD UR13, UR24, UR15, UR13 ;  /* 0x0000000f180d72a4 */ /* 0x000fe4000f8e020d */
[----:B------:R-:W-:Y:S02]  /*2600*/  UIMAD UR11, UR12, UR5, UR4 ;  /* 0x000000050c0b72a4 */ /* 0x000fe4000f8e0204 */
[----:B------:R-:W-:Y:S02]  /*2610*/  UIMAD UR12, UR9, UR16, UR6 ;  /* 0x00000010090c72a4 */ /* 0x000fe4000f8e0206 */
[----:B------:R-:W-:Y:S02]  /*2620*/  UIMAD UR13, UR13, UR17, UR7 ;  /* 0x000000110d0d72a4 */ /* 0x000fe4000f8e0207 */
[----:B------:R-:W-:Y:S01]  /*2630*/  UPRMT UR15, UR36, 0x5410, URZ ;  /* 0x00005410240f7896 */ /* 0x000fe200080000ff */
[----:B------:R-:W-:Y:S08]  /*2640*/  UMOV UR9, UR41 ;  /* 0x0000002900097c82 */ /* 0x000ff00008000000 */
[----:B------:R2:W-:Y:S02]  /*2650*/  UTMALDG.5D.IM2COL.2CTA [UR8], [UR32], UR15, desc[UR46] ;  /* 0x00002e08200073b4 */ /* 0x0005e4000826100f */
[----:B--2---:R-:W-:Y:S01]  /*2660*/  UMOV UR14, UR31 ;  /* 0x0000001f000e7c82 */ /* 0x004fe20008000000 */
[----:B-1----:R-:W-:Y:S05]  /*2670*/  BRA.U UP0, `(.L_x_29) ;  /* 0xfffffff900e87547 */ /* 0x002fea000b83ffff */
.L_x_23:
[----:B------:R-:W-:Y:S01]  /*2680*/  ULEA UR4, UR31, UR30, 0x3 ;  /* 0x0000001e1f047291 */ /* 0x000fe2000f8e18ff */
[----:B------:R-:W-:Y:S01]  /*2690*/  MOV R0, UR29 ;  /* 0x0000001d00007c02 */ /* 0x000fe20008000f00 */
[----:B------:R-:W-:Y:S01]  /*26a0*/  @!P1 SYNCS.ARRIVE.TRANS64.A1T0 RZ, [UR30+0x148], RZ ;  /* 0x000148ffffff99a7 */ /* 0x000fe2000810001e */
[----:B------:R-:W-:Y:S02]  /*26b0*/  UISETP.GT.AND UP0, UPT, UR60, UR59, UPT ;  /* 0x0000003b3c00728c */ /* 0x000fe4000bf04270 */
[----:B------:R-:W-:-:S04]  /*26c0*/  SHF.L.U32 R0, R0, 0x1f, RZ ;  /* 0x0000001f00007819 */ /* 0x000fc800000006ff */
[----:B----4-:R1:W4:Y:S03]  /*26d0*/  SYNCS.PHASECHK.TRANS64.TRYWAIT P0, [UR4+0x88], R0 ;  /* 0x00008800ff0075a7 */ /* 0x0103260008001104 */
[----:B------:R-:W-:Y:S05]  /*26e0*/  BRA.U !UP0, `(.L_x_30) ;  /* 0x0000000508687547 */ /* 0x000fea000b800000 */
[----:B------:R-:W2:Y:S01]  /*26f0*/  LDCU.64 UR8, c[0x0][0x5c0] ;  /* 0x0000b800ff0877ac */ /* 0x000ea20008000a00 */
[----:B------:R-:W2:Y:S01]  /*2700*/  LDCU.64 UR36, c[0x0][0x5f8] ;  /* 0x0000bf00ff2477ac */ /* 0x000ea20008000a00 */
[----:B------:R-:W3:Y:S01]  /*2710*/  LDCU UR12, c[0x0][0x5c8] ;  /* 0x0000b900ff0c77ac */ /* 0x000ee20008000800 */
[----:B------:R-:W3:Y:S01]  /*2720*/  LDCU UR11, c[0x0][0x600] ;  /* 0x0000c000ff0b77ac */ /* 0x000ee20008000800 */
[----:B------:R-:W1:Y:S01]  /*2730*/  LDCU UR23, c[0x0][0x5a8] ;  /* 0x0000b500ff1777ac */ /* 0x000e620008000800 */
[----:B------:R-:W1:Y:S01]  /*2740*/  LDCU UR22, c[0x0][0x59c] ;  /* 0x0000b380ff1677ac */ /* 0x000e620008000800 */
[----:B--2---:R-:W-:Y:S01]  /*2750*/  UIMAD UR38, UR55, UR8, UR36 ;  /* 0x00000008372672a4 */ /* 0x004fe2000f8e0224 */
[----:B------:R-:W2:Y:S01]  /*2760*/  LDCU UR18, c[0x0][0x590] ;  /* 0x0000b200ff1277ac */ /* 0x000ea20008000800 */
[----:B---3--:R-:W-:Y:S01]  /*2770*/  UIMAD UR36, UR49, UR12, UR11 ;  /* 0x0000000c312472a4 */ /* 0x008fe2000f8e020b */
[----:B------:R-:W3:Y:S01]  /*2780*/  LDCU UR27, c[0x0][0x594] ;  /* 0x0000b280ff1b77ac */ /* 0x000ee20008000800 */
[----:B------:R-:W1:Y:S01]  /*2790*/  LDCU UR26, c[0x0][0x598] ;  /* 0x0000b300ff1a77ac */ /* 0x000e620008000800 */
[----:B------:R-:W1:Y:S01]  /*27a0*/  LDCU UR25, c[0x0][0x5ac] ;  /* 0x0000b580ff1977ac */ /* 0x000e620008000800 */
[----:B------:R-:W1:Y:S01]  /*27b0*/  LDCU UR24, c[0x0][0x5b0] ;  /* 0x0000b600ff1877ac */ /* 0x000e620008000800 */
[----:B------:R-:W1:Y:S01]  /*27c0*/  LDCU UR5, c[0x0][0x5cc] ;  /* 0x0000b980ff0577ac */ /* 0x000e620008000800 */
[----:B------:R-:W1:Y:S01]  /*27d0*/  LDCU UR4, c[0x0][0x5ec] ;  /* 0x0000bd80ff0477ac */ /* 0x000e620008000800 */
[----:B------:R-:W1:Y:S01]  /*27e0*/  LDCU.64 UR20, c[0x0][0x5a0] ;  /* 0x0000b400ff1477ac */ /* 0x000e620008000a00 */
[----:B------:R-:W1:Y:S01]  /*27f0*/  LDCU.64 UR16, c[0x0][0x5d0] ;  /* 0x0000ba00ff1077ac */ /* 0x000e620008000a00 */
[----:B------:R-:W1:Y:S01]  /*2800*/  LDCU.64 UR6, c[0x0][0x5f0] ;  /* 0x0000be00ff0677ac */ /* 0x000e620008000a00 */
[----:B------:R-:W-:-:S02]  /*2810*/  UIMAD UR37, UR54, UR9, UR37 ;  /* 0x00000009362572a4 */ /* 0x000fc4000f8e0225 */
[----:B------:R-:W-:Y:S01]  /*2820*/  UIADD3 UR44, UPT, UPT, UR61, UR19, URZ ;  /* 0x000000133d2c7290 */ /* 0x000fe2000fffe0ff */
[----:B------:R-:W-:-:S11]  /*2830*/  UMOV UR11, UR31 ;  /* 0x0000001f000b7c82 */ /* 0x000fd60008000000 */
.L_x_36:
[----:B----4-:R-:W-:Y:S01]  /*2840*/  @!P3 MOV R3, 0x6000 ;  /* 0x000060000003b802 */ /* 0x010fe20000000f00 */
[----:B------:R-:W-:Y:S01]  /*2850*/  ULEA UR28, UR11, UR30, 0x3 ;  /* 0x0000001e0b1c7291 */ /* 0x000fe2000f8e18ff */
[----:B--2-4-:R-:W-:Y:S11]  /*2860*/  @P0 BRA `(.L_x_31) ;  /* 0x0000000000100947 */ /* 0x014ff60003800000 */
[----:B------:R-:W-:Y:S04]  /*2870*/  MOV R4, UR29 ;  /* 0x0000001d00047c02 */ /* 0x000fe80008000f00 */
[----:B------:R-:W-:Y:S04]  /*2880*/  SHF.L.U32 R4, R4, 0x1f, RZ ;  /* 0x0000001f04047819 */ /* 0x000fe800000006ff */
[----:B------:R-:W4:Y:S02]  /*2890*/  SYNCS.PHASECHK.TRANS64.TRYWAIT P0, [UR28+0x88], R4 ;  /* 0x00008804ff0075a7 */ /* 0x000f24000800111c */
[----:B----4-:R-:W-:Y:S05]  /*28a0*/  @!P0 BRA `(.L_x_32) ;  /* 0x0000007000208947 */ /* 0x010fea0003800000 */
.L_x_31:
[----:B------:R4:W-:Y:S01]  /*28b0*/  @!P3 SYNCS.ARRIVE.TRANS64 RZ, [UR28], R3 ;  /* 0x00000003ffffb9a7 */ /* 0x0009e2000800001c */
[----:B------:R-:W-:Y:S04]  /*28c0*/  ULOP3.LUT UR8, UR48, 0x2, URZ, 0xfc, !UPT ;  /* 0x0000000230087892 */ /* 0x000fe8000f8efcff */
[----:B------:R-:W-:Y:S09]  /*28d0*/  UISETP.NE.AND UP0, UPT, UR8, 0x2, UPT ;  /* 0x000000020800788c */ /* 0x000ff2000bf05270 */
[----:B------:R-:W-:Y:S05]  /*28e0*/  BRA.U UP0, `(.L_x_33) ;  /* 0x0000000100047547 */ /* 0x000fea000b800000 */
[----:B-123--:R-:W-:Y:S05]  /*28f0*/  BPT.TRAP 0x1 ;  /* 0x000000040000795c */ /* 0x00efea0000300000 */
.L_x_33:
[----:B------:R-:W-:Y:S04]  /*2900*/  BSSY.RECONVERGENT B0, `(.L_x_34) ;  /* 0x0000003000007945 */ /* 0x000fe80003800200 */
[----:B------:R-:W-:Y:S05]  /*2910*/  @P2 BRA `(.L_x_35) ;  /* 0x0000000000042947 */ /* 0x000fea0003800000 */
[----:B-123--:R-:W-:Y:S05]  /*2920*/  BPT.TRAP 0x1 ;  /* 0x000000040000795c */ /* 0x00efea0000300000 */
.L_x_35:
[----:B-123--:R-:W-:Y:S05]  /*2930*/  BSYNC.RECONVERGENT B0 ;  /* 0x0000000000007941 */ /* 0x00efea0003800200 */
.L_x_34:
[----:B------:R-:W-:Y:S02]  /*2940*/  UIADD3 UR8, UPT, UPT, UR11, 0x1, URZ ;  /* 0x000000010b087890 */ /* 0x000fe4000fffe0ff */
[----:B------:R-:W-:Y:S02]  /*2950*/  USHF.L.U32 UR43, UR19, 0x6, URZ ;  /* 0x00000006132b7899 */ /* 0x000fe400080006ff */
[----:B------:R-:W-:Y:S02]  /*2960*/  UISETP.NE.AND UP0, UPT, UR8, 0x11, UPT ;  /* 0x000000110800788c */ /* 0x000fe4000bf05270 */
[----:B------:R-:W-:Y:S02]  /*2970*/  UISETP.NE.AND UP2, UPT, UR23, 0x1, UPT ;  /* 0x000000011700788c */ /* 0x000fe4000bf45270 */
[----:B------:R-:W-:Y:S02]  /*2980*/  USEL UR9, URZ, 0x1, UP0 ;  /* 0x00000001ff097887 */ /* 0x000fe40008000000 */
[----:B------:R-:W-:Y:S02]  /*2990*/  USEL UR31, UR8, URZ, UP0 ;  /* 0x000000ff081f7287 */ /* 0x000fe40008000000 */
[----:B------:R-:W-:Y:S02]  /*29a0*/  ULOP3.LUT UR29, UR29, UR9, URZ, 0x3c, !UPT ;  /* 0x000000091d1d7292 */ /* 0x000fe4000f8e3cff */
[----:B------:R-:W-:Y:S02]  /*29b0*/  ULEA UR8, UR31, UR30, 0x3 ;  /* 0x0000001e1f087291 */ /* 0x000fe4000f8e18ff */
[----:B------:R-:W-:Y:S02]  /*29c0*/  UISETP.NE.AND UP0, UPT, UR18, 0x1, UPT ;  /* 0x000000011200788c */ /* 0x000fe4000bf05270 */
[----:B------:R-:W-:Y:S01]  /*29d0*/  UIADD3 UR34, UP1, UPT, UR50, 0x80, URZ ;  /* 0x0000008032227890 */ /* 0x000fe2000ff3e0ff */
[----:B------:R-:W-:Y:S01]  /*29e0*/  MOV R0, UR29 ;  /* 0x0000001d00007c02 */ /* 0x000fe20008000f00 */
[----:B------:R-:W-:Y:S02]  /*29f0*/  ULEA UR33, UR37, UR38, 0x5 ;  /* 0x0000002625217291 */ /* 0x000fe4000f8e28ff */
[----:B------:R-:W-:Y:S01]  /*2a00*/  ULOP3.LUT UR41, UR28, 0xfefffff8, URZ, 0xc0, !UPT ;  /* 0xfefffff81c297892 */ /* 0x000fe2000f8ec0ff */
[----:B------:R-:W-:Y:S01]  /*2a10*/  SHF.L.U32 R0, R0, 0x1f, RZ ;  /* 0x0000001f00007819 */ /* 0x000fe200000006ff */
[----:B------:R-:W-:Y:S02]  /*2a20*/  UIADD3.X UR35, UPT, UPT, URZ, UR51, URZ, UP1, !UPT ;  /* 0x00000033ff237290 */ /* 0x000fe40008ffe4ff */
[----:B------:R-:W-:Y:S01]  /*2a30*/  ULEA UR28, UR36, UR33, 0xa ;  /* 0x00000021241c7291 */ /* 0x000fe2000f8e50ff */
[----:B------:R1:W2:Y:S01]  /*2a40*/  SYNCS.PHASECHK.TRANS64.TRYWAIT P0, [UR8+0x88], R0 ;  /* 0x00008800ff0075a7 */ /* 0x0002a20008001108 */
[----:B------:R-:W-:Y:S02]  /*2a50*/  UIMAD.WIDE.U32 UR8, UR43, UR27, URZ ;  /* 0x0000001b2b0872a5 */ /* 0x000fe4000f8e00ff */
[----:B------:R-:W-:Y:S02]  /*2a60*/  ULEA UR8, UR11, UR30, 0xd ;  /* 0x0000001e0b087291 */ /* 0x000fe4000f8e68ff */
[----:B------:R-:W-:Y:S02]  /*2a70*/  USHF.R.U32.HI UR9, URZ, UR26, UR9 ;  /* 0x0000001aff097299 */ /* 0x000fe40008011609 */
[----:B------:R-:W-:Y:S02]  /*2a80*/  UIADD3 UR40, UPT, UPT, UR8, 0x3300, URZ ;  /* 0x0000330008287890 */ /* 0x000fe4000fffe0ff */
[----:B------:R-:W-:Y:S02]  /*2a90*/  USEL UR9, UR43, UR9, !UP0 ;  /* 0x000000092b097287 */ /* 0x000fe4000c000000 */
[----:B------:R-:W-:Y:S02]  /*2aa0*/  UISETP.NE.AND UP0, UPT, UR22, 0x1, UPT ;  /* 0x000000011600788c */ /* 0x000fe4000bf05270 */
[----:B------:R-:W-:Y:S02]  /*2ab0*/  UIMAD.WIDE.U32 UR12, UR9, UR20, URZ ;  /* 0x00000014090c72a5 */ /* 0x000fe4000f8e00ff */
[----:B------:R-:W-:Y:S02]  /*2ac0*/  ULEA UR12, UR11, UR30, 0xc ;  /* 0x0000001e0b0c7291 */ /* 0x000fe4000f8e60ff */
[----:B------:R-:W-:Y:S02]  /*2ad0*/  USHF.R.U32.HI UR13, URZ, UR21, UR13 ;  /* 0x00000015ff0d7299 */ /* 0x000fe4000801160d */
[----:B------:R-:W-:Y:S02]  /*2ae0*/  UIADD3 UR19, UPT, UPT, UR19, 0x1, URZ ;  /* 0x0000000113137890 */ /* 0x000fe4000fffe0ff */
[----:B------:R-:W-:Y:S02]  /*2af0*/  USEL UR13, UR9, UR13, !UP0 ;  /* 0x0000000d090d7287 */ /* 0x000fe4000c000000 */
[----:B------:R-:W-:Y:S02]  /*2b00*/  UIADD3 UR32, UP0, UPT, UR50, 0x180, URZ ;  /* 0x0000018032207890 */ /* 0x000fe4000ff1e0ff */
[----:B------:R-:W-:Y:S02]  /*2b10*/  UIMAD.WIDE.U32 UR14, UR13, UR25, URZ ;  /* 0x000000190d0e72a5 */ /* 0x000fe4000f8e00ff */
[----:B------:R-:W-:Y:S02]  /*2b20*/  UIADD3.X UR33, UPT, UPT, URZ, UR51, URZ, UP0, !UPT ;  /* 0x00000033ff217290 */ /* 0x000fe400087fe4ff */
[----:B------:R-:W-:Y:S01]  /*2b30*/  UISETP.NE.AND UP0, UPT, UR19, UR44, UPT ;  /* 0x0000002c1300728c */ /* 0x000fe2000bf05270 */
[----:B------:R-:W-:Y:S01]  /*2b40*/  UMOV UR46, 0x0 ;  /* 0x00000000002e7882 */ /* 0x000fe20000000000 */
[----:B------:R-:W-:Y:S01]  /*2b50*/  UMOV UR47, 0x10000000 ;  /* 0x10000000002f7882 */ /* 0x000fe20000000000 */
[----:B------:R-:W-:Y:S01]  /*2b60*/  UMOV UR8, UR15 ;  /* 0x0000000f00087c82 */ /* 0x000fe20008000000 */
[----:B------:R-:W-:Y:S01]  /*2b70*/  UTMALDG.2D.2CTA [UR40], [UR34], desc[UR46] ;  /* 0x00002e28220075b4 */ /* 0x000fe20008209000 */
[----:B------:R-:W-:Y:S02]  /*2b80*/  USHF.R.U32.HI UR11, URZ, UR24, UR8 ;  /* 0x00000018ff0b7299 */ /* 0x000fe40008011608 */
[----:B------:R-:W-:Y:S02]  /*2b90*/  UIADD3 UR8, UPT, UPT, UR12, 0x25300, URZ ;  /* 0x000253000c087890 */ /* 0x000fe4000fffe0ff */
[----:B------:R-:W-:Y:S02]  /*2ba0*/  USEL UR14, UR13, UR11, !UP2 ;  /* 0x0000000b0d0e7287 */ /* 0x000fe4000d000000 */
[----:B------:R-:W-:Y:S02]  /*2bb0*/  UIADD3 UR12, UPT, UPT, -UR9, URZ, URZ ;  /* 0x000000ff090c7290 */ /* 0x000fe4000fffe1ff */
[----:B------:R-:W-:Y:S02]  /*2bc0*/  UIADD3 UR11, UPT, UPT, -UR13, URZ, URZ ;  /* 0x000000ff0d0b7290 */ /* 0x000fe4000fffe1ff */
[----:B------:R-:W-:Y:S02]  /*2bd0*/  UIADD3 UR15, UPT, UPT, -UR14, URZ, URZ ;  /* 0x000000ff0e0f7290 */ /* 0x000fe4000fffe1ff */
[----:B------:R-:W-:Y:S02]  /*2be0*/  UIMAD UR12, UR18, UR12, UR43 ;  /* 0x0000000c120c72a4 */ /* 0x000fe4000f8e022b */
        /* <DEDUP_REMOVED lines=8> */
[----:B---3--:R-:W-:Y:S01]  /*2c70*/  UMOV UR11, UR31 ;  /* 0x0000001f000b7c82 */ /* 0x008fe20008000000 */
[----:B-1----:R-:W-:Y:S05]  /*2c80*/  BRA.U UP0, `(.L_x_36) ;  /* 0xfffffff900ec7547 */ /* 0x002fea000b83ffff */
.L_x_30:
[----:B---34-:R-:W-:Y:S01]  /*2c90*/  SHF.L.U32 R3, R2, 0x1f, RZ ;  /* 0x0000001f02037819 */ /* 0x018fe200000006ff */
[----:B------:R-:W-:-:S03]  /*2ca0*/  NOP ;  /* 0x0000000000007918 */ /* 0x000fc60000000000 */
[----:B--2---:R-:W2:Y:S02]  /*2cb0*/  SYNCS.PHASECHK.TRANS64.TRYWAIT P0, [UR30+0x150], R3 ;  /* 0x00015003ff0075a7 */ /* 0x004ea4000800111e */
[----:B--2---:R-:W-:Y:S05]  /*2cc0*/  @!P0 BRA `(.L_x_37) ;  /* 0x0000006c00308947 */ /* 0x004fea0003800000 */
.L_x_143:
[----:B------:R-:W2:Y:S01]  /*2cd0*/  LDS.128 R4, [UR30+0x190] ;  /* 0x0001901eff047984 */ /* 0x000ea20008000c00 */
[----:B------:R-:W-:Y:S02]  /*2ce0*/  UIADD3 UR4, UPT, UPT, UR30, 0x158, URZ ;  /* 0x000001581e047890 */ /* 0x000fe4000fffe0ff */
[----:B------:R-:W-:Y:S01]  /*2cf0*/  UISETP.GE.AND UP0, UPT, UR39, 0x1, UPT ;  /* 0x000000012700788c */ /* 0x000fe2000bf06270 */
[----:B------:R-:W-:Y:S01]  /*2d00*/  @!PT LDS RZ, [RZ] ;  /* 0x00000000fffff984 */ /* 0x000fe20000000800 */
[----:B------:R-:W-:Y:S01]  /*2d10*/  @!PT LDS RZ, [RZ] ;  /* 0x00000000fffff984 */ /* 0x000fe20000000800 */
[----:B------:R-:W-:Y:S01]  /*2d20*/  @!PT LDS RZ, [RZ] ;  /* 0x00000000fffff984 */ /* 0x000fe20000000800 */
[----:B------:R-:W-:Y:S01]  /*2d30*/  @!PT LDS RZ, [RZ] ;  /* 0x00000000fffff984 */ /* 0x000fe20000000800 */
[----:B------:R3:W-:Y:S06]  /*2d40*/  MEMBAR.ALL.CTA ;  /* 0x0000000000007992 */ /* 0x0007ec0000008000 */
[----:B---3--:R-:W3:Y:S01]  /*2d50*/  FENCE.VIEW.ASYNC.S ;  /* 0x00000000000073c6 */ /* 0x008ee20000000000 */
[----:B------:R-:W-:-:S09]  /*2d60*/  UPRMT UR4, URZ, 0x654, UR4 ;  /* 0x00000654ff047896 */ /* 0x000fd20008000004 */
[----:B---3--:R-:W-:Y:S01]  /*2d70*/  SYNCS.ARRIVE.TRANS64.RED.A1T0 RZ, [UR4], RZ ;  /* 0x000000ffffff79a7 */ /* 0x008fe20008100404 */
[----:B--2---:R-:W-:-:S13]  /*2d80*/  LOP3.LUT P0, RZ, R6, 0x1, RZ, 0xc0, !PT ;  /* 0x0000000106ff7812 */ /* 0x004fda000780c0ff */
[----:B------:R-:W-:Y:S01]  /*2d90*/  VOTEU.ANY UP1, P0 ;  /* 0x0000000000ff7886 */ /* 0x000fe20000020100 */
[----:B------:R-:W-:-:S13]  /*2da0*/  PLOP3.LUT P0, PT, PT, PT, UP1, 0x80, 0x8 ;  /* 0x000000000008781c */ /* 0x000fda0003f0f018 */
[----:B-1----:R-:W-:Y:S02]  /*2db0*/  @P0 MOV R0, R4 ;  /* 0x0000000400000202 */ /* 0x002fe40000000f00 */
[----:B------:R-:W-:Y:S02]  /*2dc0*/  @P0 LOP3.LUT R4, R5, 0xffff, RZ, 0xc0, !PT ;  /* 0x0000ffff05040812 */ /* 0x000fe400078ec0ff */
[----:B------:R-:W-:Y:S02]  /*2dd0*/  @P0 R2UR UR6, R0 ;  /* 0x00000000000602ca */ /* 0x000fe400000e0000 */
[----:B------:R-:W-:-:S11]  /*2de0*/  @P0 R2UR UR5, R4 ;  /* 0x00000000040502ca */ /* 0x000fd600000e0000 */
[----:B------:R-:W-:Y:S02]  /*2df0*/  @UP1 UMOV UR53, UR6 ;  /* 0x0000000600351c82 */ /* 0x000fe40008000000 */
[----:B------:R-:W-:Y:S01]  /*2e00*/  @UP1 UMOV UR52, UR5 ;  /* 0x0000000500341c82 */ /* 0x000fe20008000000 */
[----:B------:R-:W-:Y:S05]  /*2e10*/  BRA.U !UP0, `(.L_x_38) ;  /* 0x0000000108d47547 */ /* 0x000fea000b800000 */
[----:B------:R-:W1:Y:S01]  /*2e20*/  LDCU.128 UR16, c[0x0][0xc10] ;  /* 0x00018200ff1077ac */ /* 0x000e620008000c00 */
[----:B------:R-:W2:Y:S01]  /*2e30*/  LDCU UR20, c[0x0][0xc20] ;  /* 0x00018400ff1477ac */ /* 0x000ea20008000800 */
[----:B------:R-:W3:Y:S01]  /*2e40*/  LDCU UR13, c[0x0][0xc0c] ;  /* 0x00018180ff0d77ac */ /* 0x000ee20008000800 */
[----:B------:R-:W4:Y:S01]  /*2e50*/  LDCU.64 UR14, c[0x0][0xc28] ;  /* 0x00018500ff0e77ac */ /* 0x000f220008000a00 */
[----:B------:R-:W-:Y:S02]  /*2e60*/  UISETP.NE.AND UP3, UPT, UR39, 0x1, UPT ;  /* 0x000000012700788c */ /* 0x000fe4000bf65270 */
[----:B-1----:R-:W-:Y:S02]  /*2e70*/  UIMAD.WIDE.U32 UR4, UR57, UR19, URZ ;  /* 0x00000013390472a5 */ /* 0x002fe4000f8e00ff */
[----:B------:R-:W-:Y:S02]  /*2e80*/  UIMAD.WIDE.U32 UR6, UR58, UR16, URZ ;  /* 0x000000103a0672a5 */ /* 0x000fe4000f8e00ff */
[----:B------:R-:W-:-:S02]  /*2e90*/  UISETP.NE.AND UP0, UPT, UR18, 0x1, UPT ;  /* 0x000000011200788c */ /* 0x000fc4000bf05270 */
[----:B------:R-:W-:Y:S01]  /*2ea0*/  UIMAD.WIDE.U32 UR10, UR52, UR19, URZ ;  /* 0x00000013340a72a5 */ /* 0x000fe2000f8e00ff */
[----:B------:R-:W-:Y:S01]  /*2eb0*/  UMOV UR4, UR5 ;  /* 0x0000000500047c82 */ /* 0x000fe20008000000 */
[----:B---3--:R-:W-:Y:S02]  /*2ec0*/  UISETP.NE.AND UP2, UPT, UR13, 0x1, UPT ;  /* 0x000000010d00788c */ /* 0x008fe4000bf45270 */
[----:B--2---:R-:W-:Y:S02]  /*2ed0*/  USHF.R.U32.HI UR5, URZ, UR20, UR4 ;  /* 0x00000014ff057299 */ /* 0x004fe40008011604 */
[----:B------:R-:W-:Y:S01]  /*2ee0*/  UIMAD.WIDE.U32 UR8, UR53, UR16, URZ ;  /* 0x00000010350872a5 */ /* 0x000fe2000f8e00ff */
[----:B------:R-:W-:Y:S01]  /*2ef0*/  UMOV UR4, UR7 ;  /* 0x0000000700047c82 */ /* 0x000fe20008000000 */
[----:B------:R-:W-:Y:S02]  /*2f00*/  USEL UR5, UR57, UR5, !UP0 ;  /* 0x0000000539057287 */ /* 0x000fe4000c000000 */
[----:B------:R-:W-:-:S02]  /*2f10*/  USHF.R.U32.HI UR4, URZ, UR17, UR4 ;  /* 0x00000011ff047299 */ /* 0x000fc40008011604 */
[----:B----4-:R-:W-:Y:S02]  /*2f20*/  UIMAD.WIDE.U32 UR6, UR5, UR14, URZ ;  /* 0x0000000e050672a5 */ /* 0x010fe4000f8e00ff */
[----:B------:R-:W-:Y:S01]  /*2f30*/  USEL UR12, UR58, UR4, !UP2 ;  /* 0x000000043a0c7287 */ /* 0x000fe2000d000000 */
[----:B------:R-:W-:Y:S02]  /*2f40*/  UMOV UR8, UR9 ;  /* 0x0000000900087c82 */ /* 0x000fe40008000000 */
[----:B------:R-:W-:Y:S01]  /*2f50*/  UMOV UR4, UR11 ;  /* 0x0000000b00047c82 */ /* 0x000fe20008000000 */
[----:B------:R-:W-:Y:S01]  /*2f60*/  UIMAD.WIDE.U32 UR10, UR12, UR14, URZ ;  /* 0x0000000e0c0a72a5 */ /* 0x000fe2000f8e00ff */
[----:B------:R-:W-:Y:S01]  /*2f70*/  UMOV UR6, UR7 ;  /* 0x0000000700067c82 */ /* 0x000fe20008000000 */
[----:B------:R-:W-:Y:S02]  /*2f80*/  USHF.R.U32.HI UR4, URZ, UR20, UR4 ;  /* 0x00000014ff047299 */ /* 0x000fe40008011604 */
[----:B------:R-:W-:-:S02]  /*2f90*/  @UP3 USHF.R.U32.HI UR5, URZ, UR15, UR6 ;  /* 0x0000000fff053299 */ /* 0x000fc40008011606 */
[----:B------:R-:W-:Y:S01]  /*2fa0*/  USHF.R.U32.HI UR17, URZ, UR17, UR8 ;  /* 0x00000011ff117299 */ /* 0x000fe20008011608 */
[----:B------:R-:W-:Y:S01]  /*2fb0*/  UMOV UR6, UR11 ;  /* 0x0000000b00067c82 */ /* 0x000fe20008000000 */
[----:B------:R-:W-:Y:S02]  /*2fc0*/  USEL UR4, UR52, UR4, !UP0 ;  /* 0x0000000434047287 */ /* 0x000fe4000c000000 */
[----:B------:R-:W-:Y:S02]  /*2fd0*/  @UP3 USHF.R.U32.HI UR12, URZ, UR15, UR6 ;  /* 0x0000000fff0c3299 */ /* 0x000fe40008011606 */
[----:B------:R-:W-:Y:S02]  /*2fe0*/  UIMAD UR6, UR39, UR5, URZ ;  /* 0x00000005270672a4 */ /* 0x000fe4000f8e02ff */
[----:B------:R-:W-:Y:S02]  /*2ff0*/  USEL UR5, UR53, UR17, !UP2 ;  /* 0x0000001135057287 */ /* 0x000fe4000d000000 */
[----:B------:R-:W-:-:S02]  /*3000*/  UIMAD UR8, UR39, UR12, URZ ;  /* 0x0000000c270872a4 */ /* 0x000fc4000f8e02ff */
[----:B------:R-:W-:Y:S02]  /*3010*/  UISETP.GE.AND UP0, UPT, UR4, UR6, UPT ;  /* 0x000000060400728c */ /* 0x000fe4000bf06270 */
[----:B------:R-:W-:Y:S02]  /*3020*/  UIMAD.WIDE.U32 UR6, UR4, UR14, URZ ;  /* 0x0000000e040672a5 */ /* 0x000fe4000f8e00ff */
[----:B------:R-:W-:Y:S02]  /*3030*/  UISETP.GE.OR UP0, UPT, UR5, UR8, UP0 ;  /* 0x000000080500728c */ /* 0x000fe40008706670 */
[----:B------:R-:W-:Y:S02]  /*3040*/  UIMAD.WIDE.U32 UR8, UR5, UR14, URZ ;  /* 0x0000000e050872a5 */ /* 0x000fe4000f8e00ff */
[----:B------:R-:W-:Y:S01]  /*3050*/  UIADD3 UR10, UPT, UPT, -UR4, URZ, URZ ;  /* 0x000000ff040a7290 */ /* 0x000fe2000fffe1ff */
[----:B------:R-:W-:Y:S02]  /*3060*/  UMOV UR6, UR7 ;  /* 0x0000000700067c82 */ /* 0x000fe40008000000 */
[----:B------:R-:W-:-:S02]  /*3070*/  USHF.R.U32.HI UR6, URZ, UR15, UR6 ;  /* 0x0000000fff067299 */ /* 0x000fc40008011606 */
[----:B------:R-:W-:Y:S02]  /*3080*/  UIMAD UR10, UR18, UR10, UR52 ;  /* 0x0000000a120a72a4 */ /* 0x000fe4000f8e0234 */
[----:B------:R-:W-:Y:S01]  /*3090*/  USEL UR6, UR4, UR6, !UP3 ;  /* 0x0000000604067287 */ /* 0x000fe2000d800000 */
[----:B------:R-:W-:Y:S01]  /*30a0*/  @!UP0 UMOV UR7, UR9 ;  /* 0x0000000900078c82 */ /* 0x000fe20008000000 */
[----:B------:R-:W-:Y:S02]  /*30b0*/  UIADD3 UR9, UPT, UPT, -UR5, URZ, URZ ;  /* 0x000000ff05097290 */ /* 0x000fe4000fffe1ff */
[----:B------:R-:W-:Y:S02]  /*30c0*/  @!UP0 USHF.R.U32.HI UR7, URZ, UR15, UR7 ;  /* 0x0000000fff078299 */ /* 0x000fe40008011607 */
[----:B------:R-:W-:Y:S02]  /*30d0*/  UIADD3 UR8, UPT, UPT, -UR6, URZ, URZ ;  /* 0x000000ff06087290 */ /* 0x000fe4000fffe1ff */
[----:B------:R-:W-:-:S02]  /*30e0*/  @!UP0 USEL UR7, UR5, UR7, !UP3 ;  /* 0x0000000705078287 */ /* 0x000fc4000d800000 */
[----:B------:R-:W-:Y:S02]  /*30f0*/  UIMAD UR8, UR39, UR8, UR4 ;  /* 0x00000008270872a4 */ /* 0x000fe4000f8e0204 */
[----:B------:R-:W-:Y:S02]  /*3100*/  @!UP0 UIADD3 UR6, UPT, UPT, UR6, -UR7, URZ ;  /* 0x8000000706068290 */ /* 0x000fe4000fffe0ff */
[----:B------:R-:W-:Y:S02]  /*3110*/  @!UP0 UIMAD UR7, UR8, UR12, UR7 ;  /* 0x0000000c080782a4 */ /* 0x000fe4000f8e0207 */
[----:B------:R-:W-:Y:S02]  /*3120*/  @!UP0 UIMAD UR4, UR39, UR6, UR5 ;  /* 0x00000006270482a4 */ /* 0x000fe4000f8e0205 */
[----:B------:R-:W-:Y:S02]  /*3130*/  UIMAD UR6, UR13, UR9, UR53 ;  /* 0x000000090d0672a4 */ /* 0x000fe4000f8e0235 */
[----:B------:R-:W-:Y:S01]  /*3140*/  UIMAD UR52, UR4, UR18, UR10 ;  /* 0x00000012043472a4 */ /* 0x000fe2000f8e020a */
[----:B------:R-:W-:-:S02]  /*3150*/  @!UP0 UMOV UR5, UR7 ;  /* 0x0000000700058c82 */ /* 0x000fc40008000000 */
[----:B------:R-:W-:-:S12]  /*3160*/  UIMAD UR53, UR5, UR13, UR6 ;  /* 0x0000000d053572a4 */ /* 0x000fd8000f8e0206 */
.L_x_38:
[----:B------:R-:W1:Y:S02]  /*3170*/  LDCU UR4, c[0x0][0xc30] ;  /* 0x00018600ff0477ac */ /* 0x000e640008000800 */
[----:B-1----:R-:W-:-:S09]  /*3180*/  UISETP.NE.AND UP0, UPT, UR4, 0x1, UPT ;  /* 0x000000010400788c */ /* 0x002fd2000bf05270 */
[----:B------:R-:W-:Y:S05]  /*3190*/  BRA.U UP0, `(.L_x_39) ;  /* 0x0000000100447547 */ /* 0x000fea000b800000 */
[----:B------:R-:W1:Y:S01]  /*31a0*/  LDCU.128 UR8, c[0x0][0xc10] ;  /* 0x00018200ff0877ac */ /* 0x000e620008000c00 */
[----:B------:R-:W2:Y:S01]  /*31b0*/  LDCU UR12, c[0x0][0xc0c] ;  /* 0x00018180ff0c77ac */ /* 0x000ea20008000800 */
[----:B------:R-:W3:Y:S01]  /*31c0*/  LDCU UR13, c[0x0][0xc20] ;  /* 0x00018400ff0d77ac */ /* 0x000ee20008000800 */
[----:B-1----:R-:W-:Y:S02]  /*31d0*/  UIMAD.WIDE.U32 UR6, UR53, UR8, URZ ;  /* 0x00000008350672a5 */ /* 0x002fe4000f8e00ff */
[----:B------:R-:W-:Y:S02]  /*31e0*/  UIMAD.WIDE.U32 UR4, UR52, UR11, URZ ;  /* 0x0000000b340472a5 */ /* 0x000fe4000f8e00ff */
[----:B--2---:R-:W-:Y:S02]  /*31f0*/  UISETP.NE.AND UP2, UPT, UR12, 0x1, UPT ;  /* 0x000000010c00788c */ /* 0x004fe4000bf45270 */
[----:B------:R-:W-:Y:S01]  /*3200*/  UISETP.NE.AND UP0, UPT, UR10, 0x1, UPT ;  /* 0x000000010a00788c */ /* 0x000fe2000bf05270 */
[----:B------:R-:W-:-:S02]  /*3210*/  UMOV UR6, UR7 ;  /* 0x0000000700067c82 */ /* 0x000fc40008000000 */
[----:B------:R-:W-:Y:S01]  /*3220*/  UMOV UR4, UR5 ;  /* 0x0000000500047c82 */ /* 0x000fe20008000000 */
[----:B------:R-:W-:Y:S02]  /*3230*/  USHF.R.U32.HI UR6, URZ, UR9, UR6 ;  /* 0x00000009ff067299 */ /* 0x000fe40008011606 */
[----:B---3--:R-:W-:Y:S02]  /*3240*/  USHF.R.U32.HI UR4, URZ, UR13, UR4 ;  /* 0x0000000dff047299 */ /* 0x008fe40008011604 */
[----:B------:R-:W-:Y:S02]  /*3250*/  USEL UR5, UR53, UR6, !UP2 ;  /* 0x0000000635057287 */ /* 0x000fe4000d000000 */
[----:B------:R-:W-:-:S04]  /*3260*/  USEL UR4, UR52, UR4, !UP0 ;  /* 0x0000000434047287 */ /* 0x000fc8000c000000 */
[----:B------:R-:W-:Y:S02]  /*3270*/  UIADD3 UR6, UPT, UPT, UR5, -UR4, URZ ;  /* 0x8000000405067290 */ /* 0x000fe4000fffe0ff */
[----:B------:R-:W-:Y:S02]  /*3280*/  UIADD3 UR4, UPT, UPT, -UR5, UR4, URZ ;  /* 0x0000000405047290 */ /* 0x000fe4000fffe1ff */
[----:B------:R-:W-:Y:S02]  /*3290*/  UIMAD UR52, UR6, UR10, UR52 ;  /* 0x0000000a063472a4 */ /* 0x000fe4000f8e0234 */
[----:B------:R-:W-:-:S12]  /*32a0*/  UIMAD UR53, UR4, UR12, UR53 ;  /* 0x0000000c043572a4 */ /* 0x000fd8000f8e0235 */
.L_x_39:
[----:B------:R-:W-:Y:S02]  /*32b0*/  R2UR UR5, R51 ;  /* 0x00000000330572ca */ /* 0x000fe400000e0000 */
[----:B------:R-:W-:Y:S02]  /*32c0*/  R2UR UR4, R50 ;  /* 0x00000000320472ca */ /* 0x000fe400000e0000 */
[----:B------:R-:W-:Y:S02]  /*32d0*/  PLOP3.LUT P1, PT, PT, PT, PT, 0x80, 0x8 ;  /* 0x000000000008781c */ /* 0x000fe40003f2f070 */
[----:B------:R-:W-:-:S07]  /*32e0*/  LOP3.LUT R2, R2, 0x1, RZ, 0x3c, !PT ;  /* 0x0000000102027812 */ /* 0x000fce00078e3cff */
[----:B------:R-:W-:Y:S02]  /*32f0*/  UIADD3 UR20, UPT, UPT, UR53, UR5, URZ ;  /* 0x0000000535147290 */ /* 0x000fe4000fffe0ff */
[----:B------:R-:W-:Y:S01]  /*3300*/  UIADD3 UR18, UPT, UPT, UR52, UR4, URZ ;  /* 0x0000000434127290 */ /* 0x000fe2000fffe0ff */
[----:B------:R-:W-:Y:S11]  /*3310*/  BRA.U UP1, `(.L_x_40) ;  /* 0xffffffe501947547 */ /* 0x000ff6000b83ffff */
[----:B------:R-:W-:Y:S01]  /*3320*/  UIADD3 UR30, UPT, UPT, UR30, 0x88, URZ ;  /* 0x000000881e1e7890 */ /* 0x000fe2000fffe0ff */
[----:B------:R-:W-:-:S03]  /*3330*/  MOV R2, UR29 ;  /* 0x0000001d00027c02 */ /* 0x000fc60008000f00 */
[----:B------:R-:W-:Y:S01]  /*3340*/  ULEA UR4, UR31, UR30, 0x3 ;  /* 0x0000001e1f047291 */ /* 0x000fe2000f8e18ff */
[----:B------:R-:W-:-:S08]  /*3350*/  SHF.L.U32 R2, R2, 0x1f, RZ ;  /* 0x0000001f02027819 */ /* 0x000fd000000006ff */
[----:B------:R-:W1:Y:S02]  /*3360*/  SYNCS.PHASECHK.TRANS64.TRYWAIT P0, [UR4], R2 ;  /* 0x00000002ff0075a7 */ /* 0x000e640008001104 */
[----:B-1----:R-:W-:Y:S05]  /*3370*/  @!P0 BRA `(.L_x_41) ;  /* 0x00000064009c8947 */ /* 0x002fea0003800000 */
.L_x_145:
[----:B------:R-:W-:-:S04]  /*3380*/  UIADD3 UR4, UPT, UPT, UR31, 0x1, URZ ;  /* 0x000000011f047890 */ /* 0x000fc8000fffe0ff */
[----:B------:R-:W-:-:S04]  /*3390*/  UISETP.NE.AND UP0, UPT, UR4, 0x11, UPT ;  /* 0x000000110400788c */ /* 0x000fc8000bf05270 */
[----:B------:R-:W-:Y:S02]  /*33a0*/  USEL UR5, URZ, 0x1, UP0 ;  /* 0x00000001ff057887 */ /* 0x000fe40008000000 */
[----:B------:R-:W-:Y:S02]  /*33b0*/  USEL UR4, UR4, URZ, UP0 ;  /* 0x000000ff04047287 */ /* 0x000fe40008000000 */
[----:B------:R-:W-:Y:S02]  /*33c0*/  ULOP3.LUT UR6, UR29, UR5, URZ, 0x3c, !UPT ;  /* 0x000000051d067292 */ /* 0x000fe4000f8e3cff */
[----:B------:R-:W-:-:S04]  /*33d0*/  ULEA UR5, UR4, UR30, 0x3 ;  /* 0x0000001e04057291 */ /* 0x000fc8000f8e18ff */
[----:B-1----:R-:W-:-:S04]  /*33e0*/  MOV R2, UR6 ;  /* 0x0000000600027c02 */ /* 0x002fc80008000f00 */
[----:B------:R-:W-:-:S04]  /*33f0*/  SHF.L.U32 R2, R2, 0x1f, RZ ;  /* 0x0000001f02027819 */ /* 0x000fc800000006ff */
[----:B------:R-:W1:Y:S02]  /*3400*/  SYNCS.PHASECHK.TRANS64.TRYWAIT P0, [UR5], R2 ;  /* 0x00000002ff0075a7 */ /* 0x000e640008001105 */
[----:B-1----:R-:W-:Y:S05]  /*3410*/  @!P0 BRA `(.L_x_42) ;  /* 0x00000064008c8947 */ /* 0x002fea0003800000 */
.L_x_147:
        /* <DEDUP_REMOVED lines=10> */
.L_x_149:
        /* <DEDUP_REMOVED lines=10> */
.L_x_151:
        /* <DEDUP_REMOVED lines=10> */
.L_x_153:
        /* <DEDUP_REMOVED lines=10> */
.L_x_155:
        /* <DEDUP_REMOVED lines=10> */
.L_x_157:
        /* <DEDUP_REMOVED lines=10> */
.L_x_159:
        /* <DEDUP_REMOVED lines=10> */
.L_x_161:
        /* <DEDUP_REMOVED lines=10> */
.L_x_163:
        /* <DEDUP_REMOVED lines=10> */
.L_x_165:
        /* <DEDUP_REMOVED lines=10> */
.L_x_167:
        /* <DEDUP_REMOVED lines=10> */
.L_x_169:
        /* <DEDUP_REMOVED lines=10> */
.L_x_171:
        /* <DEDUP_REMOVED lines=10> */
.L_x_173:
        /* <DEDUP_REMOVED lines=10> */
.L_x_175:
[----:B------:R-:W-:-:S04]  /*3ce0*/  UIADD3 UR4, UPT, UPT, UR4, 0x1, URZ ;  /* 0x0000000104047890 */ /* 0x000fc8000fffe0ff */
[----:B------:R-:W-:-:S04]  /*3cf0*/  UISETP.NE.AND UP0, UPT, UR4, 0x11, UPT ;  /* 0x000000110400788c */ /* 0x000fc8000bf05270 */
[----:B------:R-:W-:Y:S02]  /*3d00*/  USEL UR5, URZ, 0x1, UP0 ;  /* 0x00000001ff057887 */ /* 0x000fe40008000000 */
[----:B------:R-:W-:Y:S02]  /*3d10*/  USEL UR4, UR4, URZ, UP0 ;  /* 0x000000ff04047287 */ /* 0x000fe40008000000 */
[----:B------:R-:W-:Y:S02]  /*3d20*/  ULOP3.LUT UR5, UR6, UR5, URZ, 0x3c, !UPT ;  /* 0x0000000506057292 */ /* 0x000fe4000f8e3cff */
[----:B------:R-:W-:-:S04]  /*3d30*/  ULEA UR4, UR4, UR30, 0x3 ;  /* 0x0000001e04047291 */ /* 0x000fc8000f8e18ff */
[----:B-1----:R-:W-:Y:S02]  /*3d40*/  IMAD.U32 R2, RZ, RZ, UR5 ;  /* 0x00000005ff027e24 */ /* 0x002fe4000f8e00ff */
[----:B------:R-:W-:-:S03]  /*3d50*/  MOV R0, UR4 ;  /* 0x0000000400007c02 */ /* 0x000fc60008000f00 */
[----:B------:R-:W-:-:S07]  /*3d60*/  SHF.L.U32 R2, R2, 0x1f, RZ ;  /* 0x0000001f02027819 */ /* 0x000fce00000006ff */
.L_x_57:
[----:B-1----:R1:W2:Y:S02]  /*3d70*/  SYNCS.PHASECHK.TRANS64.TRYWAIT P0, [R0+URZ], R2 ;  /* 0x00000002000075a7 */ /* 0x0022a400080011ff */
[----:B--2---:R-:W-:Y:S05]  /*3d80*/  @!P0 NANOSLEEP.SYNCS 0x989680 ;  /* 0x009896800000895d */ /* 0x004fea0003900000 */
[----:B------:R-:W2:Y:S02]  /*3d90*/  @!P0 SYNCS.PHASECHK.TRANS64 P0, [R0+URZ], R2 ;  /* 0x00000002000085a7 */ /* 0x000ea400080010ff */
[----:B--2---:R-:W-:Y:S05]  /*3da0*/  @P0 EXIT ;  /* 0x000000000000094d */ /* 0x004fea0003800000 */
[----:B------:R-:W-:Y:S05]  /*3db0*/  BRA `(.L_x_57) ;  /* 0xfffffffc00ec7947 */ /* 0x000fea000383ffff */
.L_x_22:
[----:B------:R-:W2:Y:S02]  /*3dc0*/  S2UR UR4, SR_CgaCtaId ;  /* 0x00000000000479c3 */ /* 0x000ea40000008800 */
[----:B--2---:R-:W-:-:S04]  /*3dd0*/  UISETP.NE.AND UP0, UPT, UR4, URZ, UPT ;  /* 0x000000ff0400728c */ /* 0x004fc8000bf05270 */
[----:B------:R-:W-:-:S09]  /*3de0*/  UISETP.NE.OR UP0, UPT, UR19, 0x1, UP0 ;  /* 0x000000011300788c */ /* 0x000fd20008705670 */
[----:B------:R-:W-:Y:S05]  /*3df0*/  BRA.U UP0, `(.L_x_58) ;  /* 0x0000000100b47547 */ /* 0x000fea000b800000 */
[----:B------:R-:W2:Y:S01]  /*3e00*/  S2UR UR5, SR_CgaCtaId ;  /* 0x00000000000579c3 */ /* 0x000ea20000008800 */
[----:B------:R-:W-:Y:S01]  /*3e10*/  UMOV UR4, 0x400 ;  /* 0x0000040000047882 */ /* 0x000fe20000000000 */
[----:B------:R-:W-:Y:S01]  /*3e20*/  HFMA2 R2, -RZ, RZ, 0, 5.9604644775390625e-08 ;  /* 0x00000001ff027431 */ /* 0x000fe200000001ff */
[----:B------:R-:W-:Y:S01]  /*3e30*/  ISETP.GE.U32.AND P0, PT, R3, 0x2, PT ;  /* 0x000000020300780c */ /* 0x000fe20003f06070 */
[----:B------:R-:W-:Y:S01]  /*3e40*/  IMAD.MOV.U32 R8, RZ, RZ, RZ ;  /* 0x000000ffff087224 */ /* 0x000fe200078e00ff */
[----:B--2---:R-:W-:-:S04]  /*3e50*/  ULEA UR4, UR5, UR4, 0x18 ;  /* 0x0000000405047291 */ /* 0x004fc8000f8ec0ff */
[----:B------:R-:W-:Y:S02]  /*3e60*/  UIADD3 UR5, UPT, UPT, UR4, 0x158, URZ ;  /* 0x0000015804057890 */ /* 0x000fe4000fffe0ff */
[----:B------:R-:W-:Y:S02]  /*3e70*/  UIADD3 UR8, UPT, UPT, UR4, 0x150, URZ ;  /* 0x0000015004087890 */ /* 0x000fe4000fffe0ff */
[----:B------:R-:W-:-:S12]  /*3e80*/  UPRMT UR5, URZ, 0x654, UR5 ;  /* 0x00000654ff057896 */ /* 0x000fd80008000005 */
.L_x_61:
[----:B------:R-:W-:Y:S01]  /*3e90*/  SHF.L.U32 R6, R2, 0x1f, RZ ;  /* 0x0000001f02067819 */ /* 0x000fe200000006ff */
[----:B------:R-:W-:Y:S02]  /*3ea0*/  IMAD.U32 R4, RZ, RZ, UR8 ;  /* 0x00000008ff047e24 */ /* 0x000fe4000f8e00ff */
[----:B------:R-:W-:Y:S01]  /*3eb0*/  @!P0 IMAD.MOV.U32 R5, RZ, RZ, 0x10 ;  /* 0x00000010ff058424 */ /* 0x000fe200078e00ff */
[----:B------:R-:W2:Y:S02]  /*3ec0*/  SYNCS.PHASECHK.TRANS64.TRYWAIT P1, [UR4+0x158], R6 ;  /* 0x00015806ff0075a7 */ /* 0x000ea40008021104 */
[----:B------:R-:W-:-:S04]  /*3ed0*/  PRMT R4, R3, 0x654, R4 ;  /* 0x0000065403047816 */ /* 0x000fc80000000004 */
[----:B------:R-:W-:Y:S01]  /*3ee0*/  SEL R0, R4, R0, !P0 ;  /* 0x0000000004007207 */ /* 0x000fe20004000000 */
[----:B--2---:R-:W-:Y:S06]  /*3ef0*/  @!P1 BRA `(.L_x_59) ;  /* 0x00000060003c9947 */ /* 0x004fec0003800000 */
.L_x_177:
[----:B------:R-:W-:Y:S01]  /*3f00*/  UIADD3 UR6, UPT, UPT, UR4, 0x190, URZ ;  /* 0x0000019004067890 */ /* 0x000fe2000fffe0ff */
[----:B------:R3:W-:Y:S01]  /*3f10*/  @!P0 SYNCS.ARRIVE.TRANS64.RED RZ, [R0+URZ], R5 ;  /* 0x0000000500ff89a7 */ /* 0x0007e200080004ff */
[----:B------:R-:W-:Y:S01]  /*3f20*/  UIADD3 UR7, UPT, UPT, UR4, 0x150, URZ ;  /* 0x0000015004077890 */ /* 0x000fe2000fffe0ff */
[----:B------:R-:W-:-:S08]  /*3f30*/  LOP3.LUT R2, R2, 0x1, RZ, 0x3c, !PT ;  /* 0x0000000102027812 */ /* 0x000fd000078e3cff */
[----:B------:R-:W-:Y:S06]  /*3f40*/  UGETNEXTWORKID.BROADCAST [UR6], [UR7] ;  /* 0x00000000060073ca */ /* 0x000fec0008000100 */
[----:B---3--:R-:W-:-:S04]  /*3f50*/  SHF.L.U32 R5, R8, 0x1f, RZ ;  /* 0x0000001f08057819 */ /* 0x008fc800000006ff */
[----:B------:R-:W3:Y:S02]  /*3f60*/  SYNCS.PHASECHK.TRANS64.TRYWAIT P1, [UR4+0x150], R5 ;  /* 0x00015005ff0075a7 */ /* 0x000ee40008021104 */
[----:B---3--:R-:W-:Y:S05]  /*3f70*/  @!P1 BRA `(.L_x_60) ;  /* 0x0000006000349947 */ /* 0x008fea0003800000 */
.L_x_179:
[----:B--2---:R-:W2:Y:S01]  /*3f80*/  LDS.128 R4, [UR4+0x190] ;  /* 0x00019004ff047984 */ /* 0x004ea20008000c00 */
[----:B------:R-:W-:Y:S01]  /*3f90*/  LOP3.LUT R8, R8, 0x1, RZ, 0x3c, !PT ;  /* 0x0000000108087812 */ /* 0x000fe200078e3cff */
[----:B------:R-:W-:Y:S01]  /*3fa0*/  @!PT LDS RZ, [RZ] ;  /* 0x00000000fffff984 */ /* 0x000fe20000000800 */
[----:B------:R-:W-:Y:S01]  /*3fb0*/  @!PT LDS RZ, [RZ] ;  /* 0x00000000fffff984 */ /* 0x000fe20000000800 */
[----:B------:R-:W-:Y:S01]  /*3fc0*/  @!PT LDS RZ, [RZ] ;  /* 0x00000000fffff984 */ /* 0x000fe20000000800 */
[----:B------:R-:W-:Y:S01]  /*3fd0*/  @!PT LDS RZ, [RZ] ;  /* 0x00000000fffff984 */ /* 0x000fe20000000800 */
[----:B------:R3:W-:Y:S06]  /*3fe0*/  MEMBAR.ALL.CTA ;  /* 0x0000000000007992 */ /* 0x0007ec0000008000 */
[----:B---3--:R-:W3:Y:S02]  /*3ff0*/  FENCE.VIEW.ASYNC.S ;  /* 0x00000000000073c6 */ /* 0x008ee40000000000 */
[----:B---3--:R-:W-:Y:S01]  /*4000*/  SYNCS.ARRIVE.TRANS64.RED.A1T0 RZ, [UR5], RZ ;  /* 0x000000ffffff79a7 */ /* 0x008fe20008100405 */
[----:B--2---:R-:W-:-:S13]  /*4010*/  LOP3.LUT P1, RZ, R6, 0x1, RZ, 0xc0, !PT ;  /* 0x0000000106ff7812 */ /* 0x004fda000782c0ff */
[----:B------:R-:W-:Y:S05]  /*4020*/  @P1 BRA `(.L_x_61) ;  /* 0xfffffffc00981947 */ /* 0x000fea000383ffff */
[----:B------:R-:W-:-:S04]  /*4030*/  SHF.L.U32 R0, R2, 0x1f, RZ ;  /* 0x0000001f02007819 */ /* 0x000fc800000006ff */
[----:B------:R-:W2:Y:S02]  /*4040*/  SYNCS.PHASECHK.TRANS64 P0, [UR4+0x158], R0 ;  /* 0x00015800ff0075a7 */ /* 0x000ea40008001004 */
[----:B-12---:R-:W-:Y:S05]  /*4050*/  @P0 EXIT ;  /* 0x000000000000094d */ /* 0x006fea0003800000 */
[----:B------:R-:W-:-:S07]  /*4060*/  MOV R0, UR4 ;  /* 0x0000000400007c02 */ /* 0x000fce0008000f00 */
.L_x_62:
[----:B-1----:R-:W-:-:S04]  /*4070*/  SHF.L.U32 R3, R2, 0x1f, RZ ;  /* 0x0000001f02037819 */ /* 0x002fc800000006ff */
[----:B------:R1:W2:Y:S03]  /*4080*/  SYNCS.PHASECHK.TRANS64.TRYWAIT P0, [R0+URZ+0x158], R3 ;  /* 0x00015803000075a7 */ /* 0x0002a600080011ff */
[----:B--2---:R-:W-:Y:S05]  /*4090*/  @!P0 NANOSLEEP.SYNCS 0x989680 ;  /* 0x009896800000895d */ /* 0x004fea0003900000 */
[----:B------:R-:W2:Y:S02]  /*40a0*/  @!P0 SYNCS.PHASECHK.TRANS64 P0, [R0+URZ+0x158], R3 ;  /* 0x00015803000085a7 */ /* 0x000ea400080010ff */
[----:B--2---:R-:W-:Y:S05]  /*40b0*/  @P0 EXIT ;  /* 0x000000000000094d */ /* 0x004fea0003800000 */
[----:B------:R-:W-:Y:S05]  /*40c0*/  BRA `(.L_x_62) ;  /* 0xfffffffc00e87947 */ /* 0x000fea000383ffff */
.L_x_58:
[----:B------:R-:W-:Y:S05]  /*40d0*/  BRA.U UP4, `(.L_x_63) ;  /* 0x00000011049c7547 */ /* 0x000fea000b800000 */
[----:B------:R-:W2:Y:S01]  /*40e0*/  S2UR UR4, SR_CgaCtaId ;  /* 0x00000000000479c3 */ /* 0x000ea20000008800 */
[----:B------:R-:W-:Y:S01]  /*40f0*/  UMOV UR5, 0x40 ;  /* 0x0000004000057882 */ /* 0x000fe20000000000 */
[----:B------:R-:W-:Y:S01]  /*4100*/  NOP ;  /* 0x0000000000007918 */ /* 0x000fe20000000000 */
[----:B------:R-:W-:Y:S01]  /*4110*/  UMOV UR6, 0x400 ;  /* 0x0000040000067882 */ /* 0x000fe20000000000 */
[----:B--2---:R-:W-:Y:S02]  /*4120*/  ULEA UR5, UR4, UR5, 0x18 ;  /* 0x0000000504057291 */ /* 0x004fe4000f8ec0ff */
[----:B------:R-:W-:-:S07]  /*4130*/  ULEA UR6, UR4, UR6, 0x18 ;  /* 0x0000000604067291 */ /* 0x000fce000f8ec0ff */
[----:B------:R-:W2:Y:S02]  /*4140*/  LDS.U8 R3, [UR5+0x1c] ;  /* 0x00001c05ff037984 */ /* 0x000ea40008000000 */
[----:B--2---:R-:W-:-:S13]  /*4150*/  ISETP.NE.AND P0, PT, R3, RZ, PT ;  /* 0x000000ff0300720c */ /* 0x004fda0003f05270 */
[----:B------:R-:W-:Y:S05]  /*4160*/  @P0 BRA `(.L_x_64) ;  /* 0x0000000400080947 */ /* 0x000fea0003800000 */
[----:B------:R-:W-:Y:S02]  /*4170*/  UISETP.NE.U32.AND UP1, UPT, UR41, 0x1, UPT ;  /* 0x000000012900788c */ /* 0x000fe4000bf25070 */
[----:B------:R-:W-:-:S07]  /*4180*/  UIADD3 UR7, UPT, UPT, UR5, 0x8, URZ ;  /* 0x0000000805077890 */ /* 0x000fce000fffe0ff */
[----:B------:R-:W-:Y:S05]  /*4190*/  BRA.U !UP1, `(.L_x_65) ;  /* 0x00000001099c7547 */ /* 0x000fea000b800000 */
[----:B------:R-:W-:Y:S01]  /*41a0*/  ELECT P0, URZ, PT ;  /* 0x0000000000ff782f */ /* 0x000fe20003800000 */
[----:B------:R-:W-:-:S12]  /*41b0*/  BSSY B0, `(.L_x_65) ;  /* 0x0000025000007945 */ /* 0x000fd80003800000 */
[----:B------:R-:W-:Y:S05]  /*41c0*/  @!P0 BRA `(.L_x_66) ;  /* 0x00000000008c8947 */ /* 0x000fea0003800000 */
[----:B------:R-:W-:-:S05]  /*41d0*/  UMOV UR4, 0x10 ;  /* 0x0000001000047882 */ /* 0x000fca0000000000 */
[----:B------:R-:W-:Y:S04]  /*41e0*/  DEPBAR.LE SB2, 0x36 ;  /* 0x0000ad800000791a */ /* 0x000fe80000000000 */
[----:B------:R-:W2:Y:S02]  /*41f0*/  UTCATOMSWS.2CTA.FIND_AND_SET.ALIGN UP0, UR4, UR4 ;  /* 0x00000004000475e3 */ /* 0x000ea40008200800 */
[----:B--2---:R-:W-:Y:S01]  /*4200*/  MOV R10, UR4 ;  /* 0x00000004000a7c02 */ /* 0x004fe20008000f00 */
[----:B------:R-:W-:Y:S06]  /*4210*/  BRA.U UP0, `(.L_x_67) ;  /* 0x0000000100187547 */ /* 0x000fec000b800000 */
.L_x_68:
[----:B------:R-:W-:Y:S05]  /*4220*/  NANOSLEEP 0x64 ;  /* 0x000000640000795d */ /* 0x000fea0003800000 */
[----:B------:R-:W-:-:S05]  /*4230*/  UMOV UR4, 0x10 ;  /* 0x0000001000047882 */ /* 0x000fca0000000000 */
[----:B------:R-:W-:Y:S04]  /*4240*/  DEPBAR.LE SB2, 0x36 ;  /* 0x0000ad800000791a */ /* 0x000fe80000000000 */
[----:B------:R-:W2:Y:S02]  /*4250*/  UTCATOMSWS.2CTA.FIND_AND_SET.ALIGN UP0, UR4, UR4 ;  /* 0x00000004000475e3 */ /* 0x000ea40008200800 */
[----:B--2---:R-:W-:Y:S01]  /*4260*/  MOV R10, UR4 ;  /* 0x00000004000a7c02 */ /* 0x004fe20008000f00 */
[----:B------:R-:W-:Y:S05]  /*4270*/  BRA.U !UP0, `(.L_x_68) ;  /* 0xfffffffd08e87547 */ /* 0x000fea000b83ffff */
.L_x_67:
[----:B------:R-:W2:Y:S01]  /*4280*/  LDS R6, [UR5+0x10] ;  /* 0x00001005ff067984 */ /* 0x000ea20008000800 */
[----:B------:R-:W-:Y:S01]  /*4290*/  IMAD.U32 R3, RZ, RZ, UR6 ;  /* 0x00000006ff037e24 */ /* 0x000fe2000f8e00ff */
[----:B------:R-:W-:-:S03]  /*42a0*/  MOV R4, UR40 ;  /* 0x0000002800047c02 */ /* 0x000fc60008000f00 */
[----:B------:R-:W-:Y:S01]  /*42b0*/  VIADD R3, R3, 0x1a0 ;  /* 0x000001a003037836 */ /* 0x000fe20000000000 */
[----:B--2---:R-:W-:-:S04]  /*42c0*/  SHF.L.U32 R6, R6, 0x1f, RZ ;  /* 0x0000001f06067819 */ /* 0x004fc800000006ff */
[----:B------:R-:W2:Y:S02]  /*42d0*/  SYNCS.PHASECHK.TRANS64.TRYWAIT P0, [UR5+0x8], R6 ;  /* 0x00000806ff0075a7 */ /* 0x000ea40008001105 */
[----:B--2---:R-:W-:Y:S05]  /*42e0*/  @P0 BRA `(.L_x_69) ;  /* 0x0000000000080947 */ /* 0x004fea0003800000 */
[----:B------:R-:W2:Y:S02]  /*42f0*/  SYNCS.PHASECHK.TRANS64.TRYWAIT P0, [UR5+0x8], R6 ;  /* 0x00000806ff0075a7 */ /* 0x000ea40008001105 */
[----:B--2---:R-:W-:Y:S05]  /*4300*/  @!P0 BRA `(.L_x_70) ;  /* 0x0000005c00688947 */ /* 0x004fea0003800000 */
.L_x_69:
[----:B------:R-:W-:Y:S01]  /*4310*/  PRMT R4, R4, 0x654, R3 ;  /* 0x0000065404047816 */ /* 0x000fe20000000003 */
[----:B------:R-:W-:Y:S01]  /*4320*/  HFMA2 R3, -RZ, RZ, 0, 5.9604644775390625e-08 ;  /* 0x00000001ff037431 */ /* 0x000fe200000001ff */
[----:B------:R-:W-:Y:S01]  /*4330*/  UPRMT UR4, UR40, 0x654, UR7 ;  /* 0x0000065428047896 */ /* 0x000fe20008000007 */
[----:B------:R-:W-:Y:S02]  /*4340*/  IMAD.MOV.U32 R8, RZ, RZ, 0xffff ;  /* 0x0000ffffff087424 */ /* 0x000fe400078e00ff */
[----:B--2---:R-:W-:Y:S02]  /*4350*/  IMAD.MOV.U32 R6, RZ, RZ, 0x4 ;  /* 0x00000004ff067424 */ /* 0x004fe400078e00ff */
[----:B------:R-:W-:Y:S01]  /*4360*/  IMAD.SHL.U32 R9, R10, 0x20, RZ ;  /* 0x000000200a097824 */ /* 0x000fe200078e00ff */
[----:B------:R-:W-:Y:S02]  /*4370*/  MOV R5, UR4 ;  /* 0x0000000400057c02 */ /* 0x000fe40008000f00 */
[-C--:B------:R-:W-:Y:S01]  /*4380*/  SHF.L.U32 R8, R8, R10.reuse, RZ ;  /* 0x0000000a08087219 */ /* 0x080fe200000006ff */
[----:B------:R2:W-:Y:S01]  /*4390*/  SYNCS.ARRIVE.TRANS64.RED RZ, [UR4], R6 ;  /* 0x00000006ffff79a7 */ /* 0x0005e20008000404 */
[----:B------:R-:W-:Y:S01]  /*43a0*/  SHF.L.U32 R7, R3, R10, RZ ;  /* 0x0000000a03077219 */ /* 0x000fe200000006ff */
[----:B------:R2:W-:Y:S04]  /*43b0*/  STS [UR6+0x1a0], R9 ;  /* 0x0001a009ff007988 */ /* 0x0005e80008000806 */
[----:B------:R2:W-:Y:S04]  /*43c0*/  STAS [R4.64], R10 ;  /* 0x0000000a04007dbd */ /* 0x0005e8000c0008ff */
[----:B------:R2:W-:Y:S04]  /*43d0*/  ATOMS.OR RZ, [UR5+0x14], R8 ;  /* 0x00001408ffff798c */ /* 0x0005e8000b000005 */
[----:B------:R2:W-:Y:S04]  /*43e0*/  ATOMS.OR RZ, [UR5+0x18], R7 ;  /* 0x00001807ffff798c */ /* 0x0005e8000b000005 */
[----:B------:R2:W-:Y:S02]  /*43f0*/  ATOMS.XOR RZ, [UR5+0x10], R3 ;  /* 0x00001003ffff798c */ /* 0x0005e4000b800005 */
.L_x_66:
[----:B-1----:R-:W-:Y:S05]  /*4400*/  BSYNC B0 ;  /* 0x0000000000007941 */ /* 0x002fea0003800000 */
.L_x_65:
[----:B------:R-:W-:Y:S05]  /*4410*/  BRA.U UP1, `(.L_x_71) ;  /* 0x00000001016c7547 */ /* 0x000fea000b800000 */
[----:B------:R-:W-:-:S03]  /*4420*/  UMOV UR4, 0xffffffff ;  /* 0xffffffff00047882 */ /* 0x000fc60000000000 */
[----:B------:R-:W-:Y:S05]  /*4430*/  BRA.DIV UR4, `(.L_x_72) ;  /* 0x0000005e04347947 */ /* 0x000fea000b800000 */
[----:B------:R-:W-:-:S13]  /*4440*/  ELECT P6, URZ, PT ;  /* 0x0000000000ff782f */ /* 0x000fda00038c0000 */
.L_x_182:
[----:B------:R-:W-:Y:S05]  /*4450*/  @!P6 BRA `(.L_x_71) ;  /* 0x00000000005ce947 */ /* 0x000fea0003800000 */
[----:B--2---:R-:W2:Y:S02]  /*4460*/  LDS R4, [UR5+0x10] ;  /* 0x00001005ff047984 */ /* 0x004ea40008000800 */
[----:B--2---:R-:W-:-:S04]  /*4470*/  SHF.L.U32 R4, R4, 0x1f, RZ ;  /* 0x0000001f04047819 */ /* 0x004fc800000006ff */
[----:B------:R-:W2:Y:S02]  /*4480*/  SYNCS.PHASECHK.TRANS64.TRYWAIT P0, [UR5+0x8], R4 ;  /* 0x00000804ff0075a7 */ /* 0x000ea40008001105 */
[----:B--2---:R-:W-:Y:S05]  /*4490*/  @P0 BRA `(.L_x_73) ;  /* 0x0000000000080947 */ /* 0x004fea0003800000 */
[----:B------:R-:W2:Y:S02]  /*44a0*/  SYNCS.PHASECHK.TRANS64.TRYWAIT P0, [UR5+0x8], R4 ;  /* 0x00000804ff0075a7 */ /* 0x000ea40008001105 */
[----:B--2---:R-:W-:Y:S05]  /*44b0*/  @!P0 BRA `(.L_x_74) ;  /* 0x0000005c00348947 */ /* 0x004fea0003800000 */
.L_x_73:
[----:B------:R-:W3:Y:S01]  /*44c0*/  LDS R6, [UR6+0x1a0] ;  /* 0x0001a006ff067984 */ /* 0x000ee20008000800 */
[----:B--2---:R-:W-:Y:S02]  /*44d0*/  HFMA2 R3, -RZ, RZ, 0, 5.9604644775390625e-08 ;  /* 0x00000001ff037431 */ /* 0x004fe400000001ff */
[----:B------:R-:W-:Y:S01]  /*44e0*/  IMAD.MOV.U32 R4, RZ, RZ, 0xffff ;  /* 0x0000ffffff047424 */ /* 0x000fe200078e00ff */
[----:B------:R-:W-:Y:S01]  /*44f0*/  UPRMT UR4, UR40, 0x654, UR7 ;  /* 0x0000065428047896 */ /* 0x000fe20008000007 */
[----:B---3--:R-:W-:-:S03]  /*4500*/  IMAD.SHL.U32 R5, R6, 0x20, RZ ;  /* 0x0000002006057824 */ /* 0x008fc600078e00ff */
[-C--:B------:R-:W-:Y:S02]  /*4510*/  SHF.L.U32 R4, R4, R6.reuse, RZ ;  /* 0x0000000604047219 */ /* 0x080fe400000006ff */
[----:B------:R-:W-:Y:S01]  /*4520*/  SHF.L.U32 R6, R3, R6, RZ ;  /* 0x0000000603067219 */ /* 0x000fe200000006ff */
[----:B------:R3:W-:Y:S04]  /*4530*/  STS [UR6+0x1a0], R5 ;  /* 0x0001a005ff007988 */ /* 0x0007e80008000806 */
[----:B------:R3:W-:Y:S04]  /*4540*/  ATOMS.OR RZ, [UR5+0x14], R4 ;  /* 0x00001404ffff798c */ /* 0x0007e8000b000005 */
[----:B------:R3:W-:Y:S01]  /*4550*/  ATOMS.OR RZ, [UR5+0x18], R6 ;  /* 0x00001806ffff798c */ /* 0x0007e2000b000005 */
[----:B------:R-:W-:Y:S03]  /*4560*/  SYNCS.ARRIVE.TRANS64.RED.A1T0 RZ, [UR4], RZ ;  /* 0x000000ffffff79a7 */ /* 0x000fe60008100404 */
[----:B------:R3:W-:Y:S01]  /*4570*/  ATOMS.XOR RZ, [UR5+0x10], R3 ;  /* 0x00001003ffff798c */ /* 0x0007e2000b800005 */
[----:B------:R-:W-:Y:S05]  /*4580*/  BRA `(.L_x_71) ;  /* 0x0000000000107947 */ /* 0x000fea0003800000 */
.L_x_64:
[----:B------:R-:W-:Y:S02]  /*4590*/  MOV R3, 0xffffffff ;  /* 0xffffffff00037802 */ /* 0x000fe40000000f00 */
[----:B------:R-:W-:-:S03]  /*45a0*/  MOV R4, 0x45d0 ;  /* 0x000045d000047802 */ /* 0x000fc60000000f00 */
[----:B------:R2:W-:Y:S04]  /*45b0*/  STS [UR6+0x1a0], R3 ;  /* 0x0001a003ff007988 */ /* 0x0005e80008000806 */
[----:B-12--5:R-:W-:Y:S05]  /*45c0*/  CALL.REL.NOINC `($__internal_1_$__cuda_sm10x_tcgen05_guardrail_trap_phase_invalid_during_alloc) ;  /* 0x0000006000707944 */ /* 0x026fea0003c00000 */
.L_x_71:
[----:B------:R-:W-:Y:S05]  /*45d0*/  WARPSYNC.ALL ;  /* 0x0000000000007948 */ /* 0x000fea0003800000 */
[----:B------:R-:W4:Y:S01]  /*45e0*/  S2UR UR21, SR_CgaCtaId ;  /* 0x00000000001579c3 */ /* 0x000f220000008800 */
[----:B------:R-:W-:Y:S01]  /*45f0*/  UMOV UR4, 0x400 ;  /* 0x0000040000047882 */ /* 0x000fe20000000000 */
[----:B------:R-:W-:-:S06]  /*4600*/  NOP ;  /* 0x0000000000007918 */ /* 0x000fcc0000000000 */
[----:B------:R-:W-:Y:S06]  /*4610*/  BAR.ARV 0x6, 0xa0 ;  /* 0x0182800000007b1d */ /* 0x000fec0000002000 */
[----:B------:R-:W1:Y:S01]  /*4620*/  LDCU UR6, c[0x0][0x394] ;  /* 0x00007280ff0677ac */ /* 0x000e620008000800 */
[----:B------:R-:W-:Y:S01]  /*4630*/  LOP3.LUT R2, R2, 0xffff, RZ, 0xc0, !PT ;  /* 0x0000ffff02027812 */ /* 0x000fe200078ec0ff */
[----:B--2---:R-:W-:Y:S01]  /*4640*/  IMAD.MOV.U32 R8, RZ, RZ, 0x1 ;  /* 0x00000001ff087424 */ /* 0x004fe200078e00ff */
[----:B------:R-:W-:Y:S01]  /*4650*/  LOP3.LUT R0, R0, 0xffff, RZ, 0xc0, !PT ;  /* 0x0000ffff00007812 */ /* 0x000fe200078ec0ff */
[----:B------:R-:W-:Y:S01]  /*4660*/  UMOV UR25, URZ ;  /* 0x000000ff00197c82 */ /* 0x000fe20008000000 */
[----:B------:R-:W-:Y:S01]  /*4670*/  R2UR UR22, R2 ;  /* 0x00000000021672ca */ /* 0x000fe200000e0000 */
[----:B------:R-:W-:Y:S01]  /*4680*/  IMAD.MOV.U32 R2, RZ, RZ, RZ ;  /* 0x000000ffff027224 */ /* 0x000fe200078e00ff */
[----:B------:R-:W-:Y:S01]  /*4690*/  R2UR UR37, R0 ;  /* 0x00000000002572ca */ /* 0x000fe200000e0000 */
[----:B------:R-:W-:Y:S01]  /*46a0*/  IMAD.MOV.U32 R0, RZ, RZ, RZ ;  /* 0x000000ffff007224 */ /* 0x000fe200078e00ff */
[----:B------:R-:W-:Y:S01]  /*46b0*/  UMOV UR18, URZ ;  /* 0x000000ff00127c82 */ /* 0x000fe20008000000 */
[----:B----4-:R-:W-:-:S02]  /*46c0*/  ULEA UR21, UR21, UR4, 0x18 ;  /* 0x0000000415157291 */ /* 0x010fc4000f8ec0ff */
[----:B------:R-:W-:Y:S02]  /*46d0*/  UISETP.NE.AND UP4, UPT, UR41, URZ, UPT ;  /* 0x000000ff2900728c */ /* 0x000fe4000bf85270 */
[----:B------:R-:W-:Y:S02]  /*46e0*/  UIADD3 UR5, UPT, UPT, UR21, 0x3300, URZ ;  /* 0x0000330015057890 */ /* 0x000fe4000fffe0ff */
[----:B------:R-:W-:Y:S02]  /*46f0*/  UIADD3 UR7, UPT, UPT, UR21, 0x25300, URZ ;  /* 0x0002530015077890 */ /* 0x000fe4000fffe0ff */
[----:B-1----:R-:W-:Y:S01]  /*4700*/  UIADD3 UR6, UPT, UPT, UR6, 0x3f, URZ ;  /* 0x0000003f06067890 */ /* 0x002fe2000fffe0ff */
[----:B---3--:R-:W1:Y:S01]  /*4710*/  LDS R3, [UR21+0x1a0] ;  /* 0x0001a015ff037984 */ /* 0x008e620008000800 */
[----:B------:R-:W-:Y:S02]  /*4720*/  UIADD3 UR36, UPT, UPT, UR21, 0x158, URZ ;  /* 0x0000015815247890 */ /* 0x000fe4000fffe0ff */
[----:B------:R-:W-:-:S02]  /*4730*/  USHF.R.S32.HI UR4, URZ, 0x1f, UR6 ;  /* 0x0000001fff047899 */ /* 0x000fc40008011406 */
[----:B------:R-:W-:Y:S02]  /*4740*/  USHF.R.U32.HI UR5, URZ, 0x4, UR5 ;  /* 0x00000004ff057899 */ /* 0x000fe40008011605 */
[----:B------:R-:W-:Y:S02]  /*4750*/  ULEA.HI UR4, UR4, UR6, URZ, 0x6 ;  /* 0x0000000604047291 */ /* 0x000fe4000f8f30ff */
[----:B------:R-:W-:Y:S02]  /*4760*/  USHF.R.U32.HI UR7, URZ, 0x4, UR7 ;  /* 0x00000004ff077899 */ /* 0x000fe40008011607 */
[----:B------:R-:W-:Y:S02]  /*4770*/  USHF.R.S32.HI UR27, URZ, 0x6, UR4 ;  /* 0x00000006ff1b7899 */ /* 0x000fe40008011404 */
[----:B------:R-:W-:Y:S02]  /*4780*/  UPRMT UR36, URZ, 0x654, UR36 ;  /* 0x00000654ff247896 */ /* 0x000fe40008000024 */
[----:B------:R-:W-:-:S02]  /*4790*/  UISETP.LT.AND UP0, UPT, UR27, 0x1, UPT ;  /* 0x000000011b00788c */ /* 0x000fc4000bf01270 */
[----:B------:R-:W-:Y:S02]  /*47a0*/  ULOP3.LUT UR24, UR5, 0x3fff, URZ, 0xc0, !UPT ;  /* 0x00003fff05187892 */ /* 0x000fe4000f8ec0ff */
[----:B------:R-:W-:Y:S02]  /*47b0*/  USEL UR38, UR27, 0x1, !UP0 ;  /* 0x000000011b267887 */ /* 0x000fe4000c000000 */
[----:B------:R-:W-:Y:S02]  /*47c0*/  ULOP3.LUT UR23, UR7, 0x3fff, URZ, 0xc0, !UPT ;  /* 0x00003fff07177892 */ /* 0x000fe4000f8ec0ff */
[----:B------:R-:W-:Y:S01]  /*47d0*/  UIADD3 UR38, UPT, UPT, -UR38, URZ, URZ ;  /* 0x000000ff26267290 */ /* 0x000fe2000fffe1ff */
[----:B------:R-:W-:Y:S01]  /*47e0*/  UMOV UR34, 0x0 ;  /* 0x0000000000227882 */ /* 0x000fe20000000000 */
[----:B------:R-:W-:Y:S01]  /*47f0*/  UMOV UR35, 0x8118010 ;  /* 0x0811801000237882 */ /* 0x000fe20000000000 */
[----:B------:R-:W-:Y:S01]  /*4800*/  UMOV UR32, 0x0 ;  /* 0x0000000000207882 */ /* 0x000fe20000000000 */
[----:B------:R-:W-:Y:S01]  /*4810*/  UMOV UR33, 0x8118010 ;  /* 0x0811801000217882 */ /* 0x000fe20000000000 */
[----:B------:R-:W-:Y:S01]  /*4820*/  UMOV UR30, 0x0 ;  /* 0x00000000001e7882 */ /* 0x000fe20000000000 */
[----:B------:R-:W-:Y:S01]  /*4830*/  UMOV UR31, 0x8118010 ;  /* 0x08118010001f7882 */ /* 0x000fe20000000000 */
[----:B------:R-:W-:Y:S01]  /*4840*/  UMOV UR28, 0x0 ;  /* 0x00000000001c7882 */ /* 0x000fe20000000000 */
[----:B------:R-:W-:Y:S01]  /*4850*/  UMOV UR29, 0x8118010 ;  /* 0x08118010001d7882 */ /* 0x000fe20000000000 */
[C---:B-1----:R-:W-:Y:S01]  /*4860*/  VIADD R5, R3.reuse, 0x20 ;  /* 0x0000002003057836 */ /* 0x042fe20000000000 */
[----:B------:R-:W-:-:S04]  /*4870*/  LOP3.LUT R4, R3, 0xffff, RZ, 0xc0, !PT ;  /* 0x0000ffff03047812 */ /* 0x000fc800078ec0ff */
[----:B------:R-:W-:-:S05]  /*4880*/  LOP3.LUT R5, R5, 0xffff, RZ, 0xc0, !PT ;  /* 0x0000ffff05057812 */ /* 0x000fca00078ec0ff */
[----:B------:R1:W-:Y:S02]  /*4890*/  STL.64 [R1], R4 ;  /* 0x0000000401007387 */ /* 0x0003e40000100a00 */
.L_x_83:
[----:B-1----:R-:W-:-:S04]  /*48a0*/  SHF.L.U32 R5, R2, 0x1f, RZ ;  /* 0x0000001f02057819 */ /* 0x002fc800000006ff */
[----:B------:R-:W1:Y:S02]  /*48b0*/  SYNCS.PHASECHK.TRANS64.TRYWAIT P0, [UR21+0x150], R5 ;  /* 0x00015005ff0075a7 */ /* 0x000e640008001115 */
[----:B-1-34-:R-:W-:Y:S05]  /*48c0*/  @!P0 BRA `(.L_x_75) ;  /* 0x0000005800488947 */ /* 0x01afea0003800000 */
.L_x_184:
[----:B-1----:R-:W1:Y:S01]  /*48d0*/  LDS.128 R4, [UR21+0x190] ;  /* 0x00019015ff047984 */ /* 0x002e620008000c00 */
[----:B------:R-:W-:Y:S01]  /*48e0*/  ULEA UR26, UR25, UR21, 0x3 ;  /* 0x00000015191a7291 */ /* 0x000fe2000f8e18ff */
[----:B------:R-:W-:Y:S01]  /*48f0*/  @!PT LDS RZ, [RZ] ;  /* 0x00000000fffff984 */ /* 0x000fe20000000800 */
[----:B------:R-:W-:Y:S01]  /*4900*/  @!PT LDS RZ, [RZ] ;  /* 0x00000000fffff984 */ /* 0x000fe20000000800 */
[----:B------:R-:W-:Y:S01]  /*4910*/  @!PT LDS RZ, [RZ] ;  /* 0x00000000fffff984 */ /* 0x000fe20000000800 */
[----:B------:R-:W-:Y:S01]  /*4920*/  @!PT LDS RZ, [RZ] ;  /* 0x00000000fffff984 */ /* 0x000fe20000000800 */
[----:B------:R2:W-:Y:S06]  /*4930*/  MEMBAR.ALL.CTA ;  /* 0x0000000000007992 */ /* 0x0005ec0000008000 */
[----:B--2---:R-:W2:Y:S02]  /*4940*/  FENCE.VIEW.ASYNC.S ;  /* 0x00000000000073c6 */ /* 0x004ea40000000000 */
[----:B--2---:R-:W-:Y:S01]  /*4950*/  SYNCS.ARRIVE.TRANS64.RED.A1T0 RZ, [UR36], RZ ;  /* 0x000000ffffff79a7 */ /* 0x004fe20008100424 */
[----:B-1----:R-:W-:Y:S01]  /*4960*/  LOP3.LUT P3, RZ, R6, 0x1, RZ, 0xc0, !PT ;  /* 0x0000000106ff7812 */ /* 0x002fe2000786c0ff */
[----:B------:R-:W-:-:S12]  /*4970*/  BRA.U UP4, `(.L_x_76) ;  /* 0x00000001040c7547 */ /* 0x000fd8000b800000 */
[----:B------:R-:W-:-:S04]  /*4980*/  SHF.L.U32 R5, R8, 0x1f, RZ ;  /* 0x0000001f08057819 */ /* 0x000fc800000006ff */
[----:B------:R-:W1:Y:S02]  /*4990*/  SYNCS.PHASECHK.TRANS64.TRYWAIT P0, [UR26+0x170], R5 ;  /* 0x00017005ff0075a7 */ /* 0x000e64000800111a */
[----:B-1----:R-:W-:Y:S05]  /*49a0*/  @!P0 BRA `(.L_x_77) ;  /* 0x0000005800288947 */ /* 0x002fea0003800000 */
.L_x_76:
[----:B------:R-:W-:Y:S05]  /*49b0*/  BRA.U UP4, `(.L_x_78) ;  /* 0x00000005040c7547 */ /* 0x000fea000b800000 */
[----:B------:R-:W2:Y:S02]  /*49c0*/  LDCU UR4, c[0x0][0x394] ;  /* 0x00007280ff0477ac */ /* 0x000ea40008000800 */
[----:B--2---:R-:W-:-:S09]  /*49d0*/  UISETP.GE.AND UP0, UPT, UR4, 0x1, UPT ;  /* 0x000000010400788c */ /* 0x004fd2000bf06270 */
[----:B------:R-:W-:Y:S05]  /*49e0*/  BRA.U !UP0, `(.L_x_79) ;  /* 0x0000000108f47547 */ /* 0x000fea000b800000 */
[----:B------:R-:W-:Y:S01]  /*49f0*/  ULEA UR4, UR25, UR49, 0x2 ;  /* 0x0000003119047291 */ /* 0x000fe2000f8e10ff */
[----:B-1----:R-:W-:-:S08]  /*4a00*/  SHF.L.U32 R4, R0, 0x1f, RZ ;  /* 0x0000001f00047819 */ /* 0x002fd000000006ff */
[----:B------:R-:W5:Y:S01]  /*4a10*/  LDL R5, [UR4] ;  /* 0x00000004ff057983 */ /* 0x000f620008100800 */
[----:B------:R-:W-:Y:S02]  /*4a20*/  ULEA UR4, UR18, UR21, 0x3 ;  /* 0x0000001512047291 */ /* 0x000fe4000f8e18ff */
[----:B------:R-:W-:Y:S01]  /*4a30*/  UPLOP3.LUT UP2, UPT, UPT, UPT, UPT, 0x40, 0x4 ;  /* 0x000000000004789c */ /* 0x000fe20003f4e870 */
[----:B------:R-:W-:Y:S01]  /*4a40*/  UMOV UR20, UR38 ;  /* 0x0000002600147c82 */ /* 0x000fe20008000000 */
[----:B------:R-:W-:-:S05]  /*4a50*/  UMOV UR19, UR27 ;  /* 0x0000001b00137c82 */ /* 0x000fca0008000000 */
[----:B------:R1:W2:Y:S01]  /*4a60*/  SYNCS.PHASECHK.TRANS64.TRYWAIT P2, [UR4], R4 ;  /* 0x00000004ff0075a7 */ /* 0x0002a20008041104 */
[----:B------:R-:W-:-:S05]  /*4a70*/  UMOV UR4, UR18 ;  /* 0x0000001200047c82 */ /* 0x000fca0008000000 */
.L_x_82:
[----:B------:R-:W-:Y:S02]  /*4a80*/  UIADD3 UR20, UPT, UPT, UR20, 0x1, URZ ;  /* 0x0000000114147890 */ /* 0x000fe4000fffe0ff */
[----:B------:R-:W-:Y:S02]  /*4a90*/  ULEA UR17, UR4, UR21, 0x3 ;  /* 0x0000001504117291 */ /* 0x000fe4000f8e18ff */
[----:B------:R-:W-:Y:S01]  /*4aa0*/  UISETP.NE.AND UP3, UPT, UR20, URZ, UPT ;  /* 0x000000ff1400728c */ /* 0x000fe2000bf65270 */
[----:B--234-:R-:W-:Y:S10]  /*4ab0*/  @P2 BRA `(.L_x_80) ;  /* 0x00000000000c2947 */ /* 0x01cff40003800000 */
[----:B------:R-:W-:Y:S04]  /*4ac0*/  SHF.L.U32 R6, R0, 0x1f, RZ ;  /* 0x0000001f00067819 */ /* 0x000fe800000006ff */
[----:B------:R-:W2:Y:S02]  /*4ad0*/  SYNCS.PHASECHK.TRANS64.TRYWAIT P0, [UR17], R6 ;  /* 0x00000006ff0075a7 */ /* 0x000ea40008001111 */
[----:B--2---:R-:W-:Y:S05]  /*4ae0*/  @!P0 BRA `(.L_x_81) ;  /* 0x0000005400f08947 */ /* 0x004fea0003800000 */
.L_x_80:
[----:B------:R-:W-:Y:S01]  /*4af0*/  UISETP.NE.AND UP0, UPT, UR19, 0x1, UPT ;  /* 0x000000011300788c */ /* 0x000fe2000bf05270 */
[----:B------:R-:W-:Y:S01]  /*4b00*/  PLOP3.LUT P2, PT, PT, PT, PT, 0x80, 0x8 ;  /* 0x000000000008781c */ /* 0x000fe20003f4f070 */
[----:B------:R-:W-:Y:S02]  /*4b10*/  UIADD3 UR5, UPT, UPT, UR4, 0x1, URZ ;  /* 0x0000000104057890 */ /* 0x000fe4000fffe0ff */
[----:B------:R-:W-:Y:S02]  /*4b20*/  ULEA UR10, UR4, UR23, 0x8 ;  /* 0x00000017040a7291 */ /* 0x000fe4000f8e40ff */
[----:B------:R-:W-:Y:S01]  /*4b30*/  UISETP.NE.AND UP1, UPT, UR5, 0x11, UPT ;  /* 0x000000110500788c */ /* 0x000fe2000bf25270 */
[----:B------:R-:W-:Y:S01]  /*4b40*/  PLOP3.LUT P0, PT, PT, PT, UP0, 0x80, 0x8 ;  /* 0x000000000008781c */ /* 0x000fe20003f0f008 */
[----:B------:R-:W-:Y:S02]  /*4b50*/  ULEA UR14, UR4, UR24, 0x9 ;  /* 0x00000018040e7291 */ /* 0x000fe4000f8e48ff */
[----:B------:R-:W-:Y:S02]  /*4b60*/  USEL UR6, URZ, 0x1, UP1 ;  /* 0x00000001ff067887 */ /* 0x000fe40008800000 */
[----:B------:R-:W-:Y:S01]  /*4b70*/  USEL UR18, UR5, URZ, UP1 ;  /* 0x000000ff05127287 */ /* 0x000fe20008800000 */
[----:B------:R-:W-:Y:S11]  /*4b80*/  ELECT P1, URZ, PT ;  /* 0x0000000000ff782f */ /* 0x000ff60003820000 */
[----:B------:R-:W-:Y:S02]  /*4b90*/  @!UPT UIADD3 URZ, UPT, UPT, URZ, URZ, URZ ;  /* 0x000000fffffff290 */ /* 0x000fe4000fffe0ff */
[C---:B-----5:R-:W-:Y:S01]  /*4ba0*/  @P1 R2UR.BROADCAST UR4, R5.reuse ;  /* 0x00000000050412ca */ /* 0x060fe200008e0000 */
[----:B------:R-:W-:Y:S01]  /*4bb0*/  @UP0 ULEA UR5, UR18, UR21, 0x3 ;  /* 0x0000001512050291 */ /* 0x000fe2000f8e18ff */
[----:B------:R-:W-:Y:S01]  /*4bc0*/  LOP3.LUT R0, R0, UR6, RZ, 0x3c, !PT ;  /* 0x0000000600007c12 */ /* 0x000fe2000f8e3cff */
[----:B------:R-:W-:Y:S02]  /*4bd0*/  UIADD3 UR8, UPT, UPT, UR10, 0x40, URZ ;  /* 0x000000400a087890 */ /* 0x000fe4000fffe0ff */
[----:B------:R-:W-:Y:S01]  /*4be0*/  UIADD3 UR6, UPT, UPT, UR14, 0x80, URZ ;  /* 0x000000800e067890 */ /* 0x000fe2000fffe0ff */
[----:B-1----:R-:W-:Y:S01]  /*4bf0*/  @P0 SHF.L.U32 R4, R0, 0x1f, RZ ;  /* 0x0000001f00040819 */ /* 0x002fe200000006ff */
[----:B------:R-:W-:Y:S02]  /*4c00*/  UIADD3 UR12, UPT, UPT, UR10, 0x80, URZ ;  /* 0x000000800a0c7890 */ /* 0x000fe4000fffe0ff */
[----:B------:R-:W-:Y:S01]  /*4c10*/  UIADD3 UR19, UPT, UPT, UR19, -0x1, URZ ;  /* 0xffffffff13137890 */ /* 0x000fe2000fffe0ff */
[----:B------:R3:W4:Y:S01]  /*4c20*/  @P0 SYNCS.PHASECHK.TRANS64.TRYWAIT P2, [UR5], R4 ;  /* 0x00000004ff0005a7 */ /* 0x0007220008041105 */
[----:B------:R-:W-:Y:S11]  /*4c30*/  ELECT P0, URZ, PT ;  /* 0x0000000000ff782f */ /* 0x000ff60003800000 */
[----:B------:R-:W-:Y:S02]  /*4c40*/  @!UPT UIADD3 URZ, UPT, UPT, URZ, URZ, URZ ;  /* 0x000000fffffff290 */ /* 0x000fe4000fffe0ff */
[C---:B------:R-:W-:Y:S02]  /*4c50*/  @P0 R2UR.BROADCAST UR16, R5.reuse ;  /* 0x00000000051002ca */ /* 0x040fe400008e0000 */
[----:B------:R-:W-:Y:S01]  /*4c60*/  ELECT P0, URZ, PT ;  /* 0x0000000000ff782f */ /* 0x000fe20003800000 */
[----:B------:R-:W-:Y:S01]  /*4c70*/  UMOV UR11, 0x80004020 ;  /* 0x80004020000b7882 */ /* 0x000fe20000000000 */
[----:B------:R-:W-:Y:S01]  /*4c80*/  UMOV UR15, 0x40004040 ;  /* 0x40004040000f7882 */ /* 0x000fe20000000000 */
[----:B------:R-:W-:Y:S01]  /*4c90*/  UMOV UR9, 0x80004020 ;  /* 0x8000402000097882 */ /* 0x000fe20000000000 */
[----:B------:R1:W-:Y:S01]  /*4ca0*/  UTCHMMA.2CTA gdesc[UR14], gdesc[UR10], tmem[UR4], tmem[UR34], idesc[UR35], UP2 ;  /* 0x00ff220a0e0075ea */ /* 0x0003e20009200004 */
[----:B------:R-:W-:Y:S01]  /*4cb0*/  UPLOP3.LUT UP2, UPT, UPT, UPT, UPT, 0x80, 0x8 ;  /* 0x000000000008789c */ /* 0x000fe20003f4f070 */
[----:B------:R-:W-:Y:S01]  /*4cc0*/  UMOV UR7, 0x40004040 ;  /* 0x4000404000077882 */ /* 0x000fe20000000000 */
[----:B------:R-:W-:Y:S01]  /*4cd0*/  UMOV UR13, 0x80004020 ;  /* 0x80004020000d7882 */ /* 0x000fe20000000000 */
[----:B------:R-:W-:Y:S03]  /*4ce0*/  UMOV UR5, 0x40004040 ;  /* 0x4000404000057882 */ /* 0x000fe60000000000 */
[----:B------:R2:W-:Y:S01]  /*4cf0*/  UTCHMMA.2CTA gdesc[UR6], gdesc[UR8], tmem[UR16], tmem[UR32], idesc[UR33], UPT ;  /* 0x00ff2008060075ea */ /* 0x0005e2000ba00010 */
[----:B-1----:R-:W-:Y:S01]  /*4d00*/  UIADD3 UR4, UPT, UPT, UR14, 0x100, URZ ;  /* 0x000001000e047890 */ /* 0x002fe2000fffe0ff */
[C---:B------:R-:W-:Y:S02]  /*4d10*/  @P0 R2UR.BROADCAST UR15, R5.reuse ;  /* 0x00000000050f02ca */ /* 0x040fe400008e0000 */
[----:B------:R-:W-:Y:S01]  /*4d20*/  ELECT P0, URZ, PT ;  /* 0x0000000000ff782f */ /* 0x000fe20003800000 */
[----:B------:R-:W-:Y:S02]  /*4d30*/  UIADD3 UR10, UPT, UPT, UR10, 0xc0, URZ ;  /* 0x000000c00a0a7890 */ /* 0x000fe4000fffe0ff */
[----:B--2---:R-:W-:Y:S10]  /*4d40*/  UIADD3 UR6, UPT, UPT, UR14, 0x180, URZ ;  /* 0x000001800e067890 */ /* 0x004ff4000fffe0ff */
[----:B------:R-:W-:Y:S01]  /*4d50*/  @P0 R2UR.BROADCAST UR9, R5 ;  /* 0x00000000050902ca */ /* 0x000fe200008e0000 */
[----:B------:R-:W-:Y:S01]  /*4d60*/  UIADD3 UR8, UPT, UPT, UR17, 0x88, URZ ;  /* 0x0000008811087890 */ /* 0x000fe2000fffe0ff */
[----:B------:R1:W-:Y:S11]  /*4d70*/  UTCHMMA.2CTA gdesc[UR4], gdesc[UR12], tmem[UR15], tmem[UR30], idesc[UR31], UPT ;  /* 0x00ff1e0c040075ea */ /* 0x0003f6000ba0000f */
[----:B------:R3:W-:Y:S01]  /*4d80*/  UTCHMMA.2CTA gdesc[UR6], gdesc[UR10], tmem[UR9], tmem[UR28], idesc[UR29], UPT ;  /* 0x00ff1c0a060075ea */ /* 0x0007e2000ba00009 */
[----:B------:R3:W-:Y:S01]  /*4d90*/  UTCBAR.2CTA.MULTICAST [UR8], URZ, UR22 ;  /* 0x000000ff080073e9 */ /* 0x0007e20008200816 */
[----:B-1----:R-:W-:Y:S01]  /*4da0*/  UMOV UR4, UR18 ;  /* 0x0000001200047c82 */ /* 0x002fe20008000000 */
[----:B------:R-:W-:Y:S05]  /*4db0*/  BRA.U UP3, `(.L_x_82) ;  /* 0xfffffffd03307547 */ /* 0x000fea000b83ffff */
.L_x_79:
[----:B------:R-:W-:-:S09]  /*4dc0*/  UIADD3 UR4, UPT, UPT, UR26, 0x160, URZ ;  /* 0x000001601a047890 */ /* 0x000fd2000fffe0ff */
[----:B------:R2:W-:Y:S01]  /*4dd0*/  UTCBAR.2CTA.MULTICAST [UR4], URZ, UR37 ;  /* 0x000000ff040073e9 */ /* 0x0005e20008200825 */
[----:B------:R-:W-:Y:S02]  /*4de0*/  NOP ;  /* 0x0000000000007918 */ /* 0x000fe40000000000 */
.L_x_78:
[----:B--2---:R-:W-:Y:S01]  /*4df0*/  UIADD3 UR4, UPT, UPT, UR25, 0x1, URZ ;  /* 0x0000000119047890 */ /* 0x004fe2000fffe0ff */
[----:B------:R-:W-:-:S03]  /*4e00*/  LOP3.LUT R2, R2, 0x1, RZ, 0x3c, !PT ;  /* 0x0000000102027812 */ /* 0x000fc600078e3cff */
[----:B------:R-:W-:-:S04]  /*4e10*/  UISETP.NE.AND UP0, UPT, UR4, 0x2, UPT ;  /* 0x000000020400788c */ /* 0x000fc8000bf05270 */
[----:B------:R-:W-:Y:S02]  /*4e20*/  USEL UR5, URZ, 0x1, UP0 ;  /* 0x00000001ff057887 */ /* 0x000fe40008000000 */
[----:B------:R-:W-:-:S04]  /*4e30*/  USEL UR25, UR4, URZ, UP0 ;  /* 0x000000ff04197287 */ /* 0x000fc80008000000 */
[----:B------:R-:W-:Y:S01]  /*4e40*/  LOP3.LUT R8, R8, UR5, RZ, 0x3c, !PT ;  /* 0x0000000508087c12 */ /* 0x000fe2000f8e3cff */
[----:B------:R-:W-:Y:S07]  /*4e50*/  @P3 BRA `(.L_x_83) ;  /* 0xfffffff800903947 */ /* 0x000fee000383ffff */
[----:B---3--:R-:W2:Y:S01]  /*4e60*/  S2UR UR8, SR_CgaCtaId ;  /* 0x00000000000879c3 */ /* 0x008ea20000008800 */
[----:B------:R-:W-:Y:S01]  /*4e70*/  ELECT P0, URZ, PT ;  /* 0x0000000000ff782f */ /* 0x000fe20003800000 */
[----:B------:R-:W-:Y:S01]  /*4e80*/  HFMA2 R0, -RZ, RZ, 0, 5.9604644775390625e-08 ;  /* 0x00000001ff007431 */ /* 0x000fe200000001ff */
[----:B------:R-:W-:-:S05]  /*4e90*/  UMOV UR4, 0x40 ;  /* 0x0000004000047882 */ /* 0x000fca0000000000 */
[----:B------:R-:W-:Y:S01]  /*4ea0*/  UVIRTCOUNT.DEALLOC.SMPOOL 0x80 ;  /* 0x000000800000784c */ /* 0x000fe20000000000 */
[----:B------:R-:W-:Y:S02]  /*4eb0*/  UISETP.NE.AND UP0, UPT, UR41, URZ, UPT ;  /* 0x000000ff2900728c */ /* 0x000fe4000bf05270 */
[----:B--2---:R-:W-:-:S09]  /*4ec0*/  ULEA UR8, UR8, UR4, 0x18 ;  /* 0x0000000408087291 */ /* 0x004fd2000f8ec0ff */
[----:B------:R2:W-:Y:S01]  /*4ed0*/  @P0 STS.U8 [UR8+0x1c], R0 ;  /* 0x00001c00ff000988 */ /* 0x0005e20008000008 */
[----:B------:R-:W-:Y:S05]  /*4ee0*/  BRA.U UP0, `(.L_x_84) ;  /* 0x0000000100587547 */ /* 0x000fea000b800000 */
[----:B------:R-:W-:Y:S01]  /*4ef0*/  UIADD3 UR5, UPT, UPT, UR21, 0x170, URZ ;  /* 0x0000017015057890 */ /* 0x000fe2000fffe0ff */
[----:B------:R-:W-:-:S03]  /*4f00*/  SHF.L.U32 R2, R8, 0x1f, RZ ;  /* 0x0000001f08027819 */ /* 0x000fc600000006ff */
[----:B------:R-:W-:-:S09]  /*4f10*/  ULEA UR4, UR25, UR5, 0x3 ;  /* 0x0000000519047291 */ /* 0x000fd2000f8e18ff */
[----:B------:R-:W3:Y:S02]  /*4f20*/  SYNCS.PHASECHK.TRANS64.TRYWAIT P0, [UR4], R2 ;  /* 0x00000002ff0075a7 */ /* 0x000ee40008001104 */
[----:B---3--:R-:W-:Y:S05]  /*4f30*/  @!P0 BRA `(.L_x_85) ;  /* 0x0000005000f48947 */ /* 0x008fea0003800000 */
.L_x_188:
[----:B------:R-:W-:-:S04]  /*4f40*/  UIADD3 UR4, UPT, UPT, UR25, 0x1, URZ ;  /* 0x0000000119047890 */ /* 0x000fc8000fffe0ff */
[----:B------:R-:W-:-:S04]  /*4f50*/  UISETP.NE.AND UP1, UPT, UR4, 0x2, UPT ;  /* 0x000000020400788c */ /* 0x000fc8000bf25270 */
[----:B------:R-:W-:Y:S02]  /*4f60*/  USEL UR6, URZ, 0x1, UP1 ;  /* 0x00000001ff067887 */ /* 0x000fe40008800000 */
[----:B------:R-:W-:-:S04]  /*4f70*/  USEL UR4, UR4, URZ, UP1 ;  /* 0x000000ff04047287 */ /* 0x000fc80008800000 */
[----:B------:R-:W-:Y:S01]  /*4f80*/  ULEA UR4, UR4, UR5, 0x3 ;  /* 0x0000000504047291 */ /* 0x000fe2000f8e18ff */
[----:B--2---:R-:W-:-:S04]  /*4f90*/  LOP3.LUT R2, R8, UR6, RZ, 0x3c, !PT ;  /* 0x0000000608027c12 */ /* 0x004fc8000f8e3cff */
[----:B------:R-:W-:Y:S01]  /*4fa0*/  SHF.L.U32 R2, R2, 0x1f, RZ ;  /* 0x0000001f02027819 */ /* 0x000fe200000006ff */
[----:B------:R-:W-:-:S04]  /*4fb0*/  IMAD.U32 R0, RZ, RZ, UR4 ;  /* 0x00000004ff007e24 */ /* 0x000fc8000f8e00ff */
[----:B------:R2:W3:Y:S03]  /*4fc0*/  SYNCS.PHASECHK.TRANS64.TRYWAIT P0, [R0+URZ], R2 ;  /* 0x00000002000075a7 */ /* 0x0004e600080011ff */
[----:B---3--:R-:W-:Y:S05]  /*4fd0*/  @!P0 NANOSLEEP.SYNCS 0x989680 ;  /* 0x009896800000895d */ /* 0x008fea0003900000 */
[----:B------:R-:W3:Y:S02]  /*4fe0*/  @!P0 SYNCS.PHASECHK.TRANS64 P0, [R0+URZ], R2 ;  /* 0x00000002000085a7 */ /* 0x000ee400080010ff */
[----:B---3--:R-:W-:Y:S05]  /*4ff0*/  @P0 BRA `(.L_x_86) ;  /* 0x0000000000200947 */ /* 0x008fea0003800000 */
.L_x_87:
[----:B---3--:R3:W1:Y:S02]  /*5000*/  SYNCS.PHASECHK.TRANS64.TRYWAIT P0, [R0+URZ], R2 ;  /* 0x00000002000075a7 */ /* 0x00866400080011ff */
[----:B-1----:R-:W-:Y:S05]  /*5010*/  @!P0 NANOSLEEP.SYNCS 0x989680 ;  /* 0x009896800000895d */ /* 0x002fea0003900000 */
[----:B------:R-:W1:Y:S02]  /*5020*/  @!P0 SYNCS.PHASECHK.TRANS64 P0, [R0+URZ], R2 ;  /* 0x00000002000085a7 */ /* 0x000e6400080010ff */
[----:B-1----:R-:W-:Y:S05]  /*5030*/  @!P0 BRA `(.L_x_87) ;  /* 0xfffffffc00f08947 */ /* 0x002fea000383ffff */
[----:B------:R-:W-:Y:S05]  /*5040*/  BRA `(.L_x_86) ;  /* 0x00000000000c7947 */ /* 0x000fea0003800000 */
.L_x_84:
[----:B------:R-:W-:-:S04]  /*5050*/  UIADD3 UR4, UPT, UPT, UR21, 0x180, URZ ;  /* 0x0000018015047890 */ /* 0x000fc8000fffe0ff */
[----:B------:R-:W-:-:S09]  /*5060*/  UPRMT UR4, UR40, 0x654, UR4 ;  /* 0x0000065428047896 */ /* 0x000fd20008000004 */
[----:B------:R-:W-:Y:S03]  /*5070*/  SYNCS.ARRIVE.TRANS64.RED.A1T0 RZ, [UR4], RZ ;  /* 0x000000ffffff79a7 */ /* 0x000fe60008100404 */
.L_x_86:
[----:B--23--:R-:W-:Y:S01]  /*5080*/  SHF.L.U32 R2, RZ, 0x1f, RZ ;  /* 0x0000001fff027819 */ /* 0x00cfe200000006ff */
[----:B------:R-:W-:Y:S01]  /*5090*/  UIADD3 UR4, UPT, UPT, UR21, 0x180, URZ ;  /* 0x0000018015047890 */ /* 0x000fe2000fffe0ff */
[----:B------:R-:W-:Y:S02]  /*50a0*/  PLOP3.LUT P0, PT, PT, PT, UP0, 0x80, 0x8 ;  /* 0x000000000008781c */ /* 0x000fe40003f0f008 */
[----:B------:R-:W2:Y:S02]  /*50b0*/  SYNCS.PHASECHK.TRANS64.TRYWAIT P1, [UR21+0x180], R2 ;  /* 0x00018002ff0075a7 */ /* 0x000ea40008021115 */
[----:B--2---:R-:W-:Y:S09]  /*50c0*/  @!P1 BRA `(.L_x_88) ;  /* 0x0000005000a89947 */ /* 0x004ff20003800000 */
.L_x_190:
[----:B------:R-:W-:Y:S01]  /*50d0*/  @!UP0 UPRMT UR4, UR40, 0x654, UR4 ;  /* 0x0000065428048896 */ /* 0x000fe20008000004 */
[----:B------:R-:W-:Y:S01]  /*50e0*/  LOP3.LUT R3, R3, 0xffff, RZ, 0xc0, !PT ;  /* 0x0000ffff03037812 */ /* 0x000fe200078ec0ff */
[----:B--2---:R-:W-:-:S03]  /*50f0*/  IMAD.MOV.U32 R2, RZ, RZ, 0xffff ;  /* 0x0000ffffff027424 */ /* 0x004fc600078e00ff */
[----:B------:R-:W-:-:S04]  /*5100*/  SHF.R.U32.HI R3, RZ, 0x5, R3 ;  /* 0x00000005ff037819 */ /* 0x000fc80000011603 */
[----:B------:R-:W-:Y:S01]  /*5110*/  @!P0 SYNCS.ARRIVE.TRANS64.RED.A1T0 RZ, [UR4], RZ ;  /* 0x000000ffffff89a7 */ /* 0x000fe20008100404 */
[----:B------:R-:W-:Y:S01]  /*5120*/  NOP ;  /* 0x0000000000007918 */ /* 0x000fe20000000000 */
[----:B------:R-:W2:Y:S01]  /*5130*/  LDS R0, [UR8+0x14] ;  /* 0x00001408ff007984 */ /* 0x000ea20008000800 */
[----:B------:R-:W-:-:S04]  /*5140*/  SHF.L.U32 R2, R2, R3, RZ ;  /* 0x0000000302027219 */ /* 0x000fc800000006ff */
[----:B--2---:R-:W-:-:S04]  /*5150*/  LOP3.LUT R0, R0, R2, RZ, 0xc0, !PT ;  /* 0x0000000200007212 */ /* 0x004fc800078ec0ff */
[----:B------:R-:W-:Y:S01]  /*5160*/  ISETP.NE.AND P0, PT, R0, R2, PT ;  /* 0x000000020000720c */ /* 0x000fe20003f05270 */
[----:B------:R-:W-:-:S05]  /*5170*/  IMAD.MOV.U32 R0, RZ, RZ, 0x1 ;  /* 0x00000001ff007424 */ /* 0x000fca00078e00ff */
[----:B------:R-:W-:-:S07]  /*5180*/  SHF.L.U32 R0, R0, R3, RZ ;  /* 0x0000000300007219 */ /* 0x000fce00000006ff */
[----:B------:R-:W-:Y:S05]  /*5190*/  @P0 BRA `(.L_x_89) ;  /* 0x00000000005c0947 */ /* 0x000fea0003800000 */
[----:B------:R-:W2:Y:S02]  /*51a0*/  LDS R3, [UR8+0x18] ;  /* 0x00001808ff037984 */ /* 0x000ea40008000800 */
[----:B--2---:R-:W-:-:S04]  /*51b0*/  LOP3.LUT R3, R3, R0, RZ, 0xc0, !PT ;  /* 0x0000000003037212 */ /* 0x004fc800078ec0ff */
[----:B------:R-:W-:-:S13]  /*51c0*/  ISETP.NE.AND P0, PT, R3, R0, PT ;  /* 0x000000000300720c */ /* 0x000fda0003f05270 */
[----:B------:R-:W-:Y:S05]  /*51d0*/  @P0 BRA `(.L_x_90) ;  /* 0x0000000000400947 */ /* 0x000fea0003800000 */
[----:B------:R-:W-:Y:S01]  /*51e0*/  R2UR UR4, R2 ;  /* 0x00000000020472ca */ /* 0x000fe200000e0000 */
[----:B------:R-:W2:Y:S01]  /*51f0*/  S2R R3, SR_LANEID ;  /* 0x0000000000037919 */ /* 0x000ea20000000000 */
[----:B------:R-:W-:-:S04]  /*5200*/  LOP3.LUT R0, RZ, R0, RZ, 0x33, !PT ;  /* 0x00000000ff007212 */ /* 0x000fc800078e33ff */
[----:B------:R-:W3:Y:S07]  /*5210*/  REDUX UR6, R0 ;  /* 0x00000000000673c4 */ /* 0x000eee0000000000 */
[----:B------:R-:W-:-:S03]  /*5220*/  ULOP3.LUT UR5, URZ, UR4, URZ, 0x33, !UPT ;  /* 0x00000004ff057292 */ /* 0x000fc6000f8e33ff */
[----:B------:R-:W-:Y:S02]  /*5230*/  VOTEU.ANY UR4, UPT, PT ;  /* 0x0000000000047886 */ /* 0x000fe400038e0100 */
[----:B------:R-:W-:Y:S01]  /*5240*/  UFLO.U32 UR4, UR4 ;  /* 0x00000004000472bd */ /* 0x000fe200080e0000 */
[----:B------:R-:W-:-:S04]  /*5250*/  IMAD.U32 R2, RZ, RZ, UR5 ;  /* 0x00000005ff027e24 */ /* 0x000fc8000f8e00ff */
[----:B------:R-:W1:Y:S02]  /*5260*/  REDUX UR7, R2 ;  /* 0x00000000020773c4 */ /* 0x000e640000000000 */
[----:B------:R1:W-:Y:S01]  /*5270*/  UTCATOMSWS.AND URZ, UR5 ;  /* 0x0000000500ff79e3 */ /* 0x0003e20008000000 */
[----:B---3--:R-:W-:Y:S01]  /*5280*/  IMAD.U32 R0, RZ, RZ, UR6 ;  /* 0x00000006ff007e24 */ /* 0x008fe2000f8e00ff */
[----:B--2---:R-:W-:Y:S01]  /*5290*/  ISETP.EQ.U32.AND P0, PT, R3, UR4, PT ;  /* 0x0000000403007c0c */ /* 0x004fe2000bf02070 */
[----:B-1----:R-:W-:-:S12]  /*52a0*/  IMAD.U32 R2, RZ, RZ, UR7 ;  /* 0x00000007ff027e24 */ /* 0x002fd8000f8e00ff */
[----:B------:R1:W-:Y:S04]  /*52b0*/  @P0 ATOMS.AND RZ, [UR8+0x14], R2 ;  /* 0x00001402ffff098c */ /* 0x0003e8000a800008 */
[----:B------:R1:W-:Y:S01]  /*52c0*/  @P0 ATOMS.AND RZ, [UR8+0x18], R0 ;  /* 0x00001800ffff098c */ /* 0x0003e2000a800008 */
[----:B------:R-:W-:Y:S05]  /*52d0*/  BRA `(.L_x_91) ;  /* 0x0000000000147947 */ /* 0x000fea0003800000 */
.L_x_90:
[----:B------:R-:W-:Y:S02]  /*52e0*/  MOV R2, 0x5300 ;  /* 0x0000530000027802 */ /* 0x000fe40000000f00 */
[----:B-1--45:R-:W-:Y:S05]  /*52f0*/  CALL.REL.NOINC `($__internal_0_$__cuda_sm10x_tcgen05_guardrail_trap_col_being_dealloced_not_returned_by_alloc) ;  /* 0x0000005400187944 */ /* 0x032fea0003c00000 */
[----:B------:R-:W-:Y:S05]  /*5300*/  BRA `(.L_x_91) ;  /* 0x0000000000087947 */ /* 0x000fea0003800000 */
.L_x_89:
[----:B------:R-:W-:Y:S02]  /*5310*/  MOV R2, 0x5330 ;  /* 0x0000533000027802 */ /* 0x000fe40000000f00 */
[----:B-1--45:R-:W-:Y:S05]  /*5320*/  CALL.REL.NOINC `($__internal_2_$__cuda_sm10x_tcgen05_guardrail_trap_unallocated_columns_being_dealloced) ;  /* 0x0000005400247944 */ /* 0x032fea0003c00000 */
.L_x_91:
[----:B------:R-:W-:Y:S01]  /*5330*/  NOP ;  /* 0x0000000000007918 */ /* 0x000fe20000000000 */
[----:B------:R-:W-:Y:S05]  /*5340*/  EXIT ;  /* 0x000000000000794d */ /* 0x000fea0003800000 */
.L_x_63:
[----:B------:R-:W2:Y:S01]  /*5350*/  LDCU UR5, c[0x0][0x384] ;  /* 0x00007080ff0577ac */ /* 0x000ea20008000800 */
[----:B------:R-:W-:Y:S02]  /*5360*/  UISETP.NE.OR UP0, UPT, UR19, 0x3, !UP3 ;  /* 0x000000031300788c */ /* 0x000fe4000df05670 */
[----:B--2---:R-:W-:-:S07]  /*5370*/  UIADD3 UR5, UPT, UPT, UR5, 0x3f, URZ ;  /* 0x0000003f05057890 */ /* 0x004fce000fffe0ff */
[----:B------:R-:W-:Y:S05]  /*5380*/  BRA.U UP0, `(.L_x_92) ;  /* 0x0000001500e87547 */ /* 0x000fea000b800000 */
[----:B------:R-:W2:Y:S01]  /*5390*/  LDCU UR53, c[0x0][0x388] ;  /* 0x00007100ff3577ac */ /* 0x000ea20008000800 */
[----:B------:R-:W3:Y:S01]  /*53a0*/  S2UR UR9, SR_CgaCtaId ;  /* 0x00000000000979c3 */ /* 0x000ee20000008800 */
[----:B------:R-:W-:Y:S01]  /*53b0*/  IMAD.MOV.U32 R10, RZ, RZ, 0x1 ;  /* 0x00000001ff0a7424 */ /* 0x000fe200078e00ff */
[----:B------:R-:W-:Y:S01]  /*53c0*/  USHF.R.S32.HI UR4, URZ, 0x1f, UR5 ;  /* 0x0000001fff047899 */ /* 0x000fe20008011405 */
[----:B------:R-:W-:Y:S01]  /*53d0*/  IMAD.MOV.U32 R9, RZ, RZ, RZ ;  /* 0x000000ffff097224 */ /* 0x000fe200078e00ff */
[----:B------:R-:W-:Y:S01]  /*53e0*/  UMOV UR27, 0x400 ;  /* 0x00000400001b7882 */ /* 0x000fe20000000000 */
[----:B------:R-:W4:Y:S03]  /*53f0*/  LDCU UR38, c[0x0][0x370] ;  /* 0x00006e00ff2677ac */ /* 0x000f260008000800 */
[----:B------:R-:W1:Y:S01]  /*5400*/  LDC.64 R14, c[0x0][0x348] ;  /* 0x0000d200ff0e7b82 */ /* 0x000e620000000a00 */
[----:B------:R-:W-:Y:S01]  /*5410*/  ULEA.HI UR4, UR4, UR5, URZ, 0x6 ;  /* 0x0000000504047291 */ /* 0x000fe2000f8f30ff */
[----:B------:R-:W4:Y:S03]  /*5420*/  LDCU.128 UR40, c[0x0][0xc10] ;  /* 0x00018200ff2877ac */ /* 0x000f260008000c00 */
[----:B------:R-:W-:Y:S01]  /*5430*/  USHF.R.S32.HI UR31, URZ, 0x6, UR4 ;  /* 0x00000006ff1f7899 */ /* 0x000fe20008011404 */
[----:B--2---:R-:W-:Y:S01]  /*5440*/  IMAD.U32 R0, RZ, RZ, UR53 ;  /* 0x00000035ff007e24 */ /* 0x004fe2000f8e00ff */
[----:B------:R-:W2:Y:S04]  /*5450*/  LDCU UR37, c[0x0][0x374] ;  /* 0x00006e80ff2577ac */ /* 0x000ea80008000800 */
[----:B------:R-:W-:Y:S01]  /*5460*/  IMAD.U32 R3, RZ, RZ, UR31 ;  /* 0x0000001fff037e24 */ /* 0x000fe2000f8e00ff */
[----:B------:R-:W-:Y:S01]  /*5470*/  IABS R0, R0 ;  /* 0x0000000000007213 */ /* 0x000fe20000000000 */
[----:B------:R-:W4:Y:S03]  /*5480*/  LDCU.64 UR4, c[0x0][0x988] ;  /* 0x00013100ff0477ac */ /* 0x000f260008000a00 */
[----:B------:R-:W-:Y:S01]  /*5490*/  IABS R2, R3 ;  /* 0x0000000300027213 */ /* 0x000fe20000000000 */
[----:B---3--:R-:W-:Y:S01]  /*54a0*/  ULEA UR27, UR9, UR27, 0x18 ;  /* 0x0000001b091b7291 */ /* 0x008fe2000f8ec0ff */
[----:B------:R-:W-:Y:S01]  /*54b0*/  R2UR UR29, R0 ;  /* 0x00000000001d72ca */ /* 0x000fe200000e0000 */
[----:B------:R-:W3:Y:S01]  /*54c0*/  LDCU.64 UR32, c[0x0][0x990] ;  /* 0x00013200ff2077ac */ /* 0x000ee20008000a00 */
[----:B------:R-:W-:-:S02]  /*54d0*/  R2UR UR30, R2 ;  /* 0x00000000021e72ca */ /* 0x000fc400000e0000 */
[----:B------:R-:W-:Y:S01]  /*54e0*/  IABS R3, R3 ;  /* 0x0000000300037213 */ /* 0x000fe20000000000 */
[----:B------:R-:W1:Y:S01]  /*54f0*/  LDCU UR26, c[0x0][0xc0c] ;  /* 0x00018180ff1a77ac */ /* 0x000e620008000800 */
[----:B------:R-:W1:Y:S03]  /*5500*/  LDCU UR54, c[0x0][0xc20] ;  /* 0x00018400ff3677ac */ /* 0x000e660008000800 */
[----:B------:R-:W-:-:S04]  /*5510*/  IMAD.MOV R3, RZ, RZ, -R3 ;  /* 0x000000ffff037224 */ /* 0x000fc800078e0a03 */
[----:B------:R-:W3:Y:S01]  /*5520*/  I2F.RP R0, UR29 ;  /* 0x0000001d00007d06 */ /* 0x000ee20008209400 */
[----:B----4-:R-:W-:Y:S01]  /*5530*/  UISETP.NE.U32.AND UP0, UPT, UR4, URZ, UPT ;  /* 0x000000ff0400728c */ /* 0x010fe2000bf05070 */
[----:B------:R-:W-:Y:S01]  /*5540*/  R2UR UR49, R3 ;  /* 0x00000000033172ca */ /* 0x000fe200000e0000 */
[----:B------:R-:W4:Y:S01]  /*5550*/  LDCU UR4, c[0x0][0xc30] ;  /* 0x00018600ff0477ac */ /* 0x000f220008000800 */
[----:B------:R-:W4:Y:S04]  /*5560*/  LDCU UR36, c[0x0][0x38c] ;  /* 0x00007180ff2477ac */ /* 0x000f280008000800 */
[----:B------:R-:W1:Y:S01]  /*5570*/  I2F.RP R2, UR30 ;  /* 0x0000001e00027d06 */ /* 0x000e620008209400 */
[----:B------:R-:W-:Y:S02]  /*5580*/  UISETP.NE.AND.EX UP0, UPT, UR5, URZ, UPT, UP0 ;  /* 0x000000ff0500728c */ /* 0x000fe4000bf05300 */
[----:B------:R-:W-:-:S02]  /*5590*/  UIMAD.WIDE.U32 UR10, UR38, UR40, URZ ;  /* 0x00000028260a72a5 */ /* 0x000fc4000f8e00ff */
[----:B--2---:R-:W-:-:S03]  /*55a0*/  UIMAD.WIDE.U32 UR14, UR37, UR43, URZ ;  /* 0x0000002b250e72a5 */ /* 0x004fc6000f8e00ff */
[----:B---3--:R-:W2:Y:S01]  /*55b0*/  MUFU.RCP R0, R0 ;  /* 0x0000000000007308 */ /* 0x008ea20000001000 */
[----:B------:R-:W-:Y:S01]  /*55c0*/  UMOV UR8, URZ ;  /* 0x000000ff00087c82 */ /* 0x000fe20008000000 */
[----:B------:R-:W-:Y:S02]  /*55d0*/  UP2UR UR51, UPR, URZ, 0x1 ;  /* 0x00000001ff337883 */ /* 0x000fe40008000000 */
[----:B------:R-:W-:Y:S02]  /*55e0*/  UISETP.NE.AND UP0, UPT, UR39, 0x1, UPT ;  /* 0x000000012700788c */ /* 0x000fe4000bf05270 */
[----:B------:R-:W-:Y:S02]  /*55f0*/  UISETP.NE.U32.AND UP0, UPT, UR32, URZ, UPT ;  /* 0x000000ff2000728c */ /* 0x000fe4000bf05070 */
[----:B-1----:R-:W1:Y:S01]  /*5600*/  MUFU.RCP R2, R2 ;  /* 0x0000000200027308 */ /* 0x002e620000001000 */
[----:B------:R-:W-:Y:S02]  /*5610*/  UIADD3 UR48, UPT, UPT, UR27, 0x158, URZ ;  /* 0x000001581b307890 */ /* 0x000fe4000fffe0ff */
[----:B------:R-:W-:-:S02]  /*5620*/  UISETP.GE.AND UP3, UPT, UR39, 0x1, UPT ;  /* 0x000000012700788c */ /* 0x000fc4000bf66270 */
[----:B------:R-:W-:Y:S01]  /*5630*/  UISETP.NE.AND.EX UP5, UPT, UR33, URZ, UPT, UP0 ;  /* 0x000000ff2100728c */ /* 0x000fe2000bfa5300 */
[----:B------:R-:W-:Y:S01]  /*5640*/  UMOV UR47, UR11 ;  /* 0x0000000b002f7c82 */ /* 0x000fe20008000000 */
[----:B------:R-:W-:Y:S01]  /*5650*/  UMOV UR46, UR15 ;  /* 0x0000000f002e7c82 */ /* 0x000fe20008000000 */
[----:B--2---:R-:W-:Y:S01]  /*5660*/  VIADD R0, R0, 0xffffffe ;  /* 0x0ffffffe00007836 */ /* 0x004fe20000000000 */
[----:B------:R-:W-:Y:S02]  /*5670*/  UISETP.NE.AND UP3, UPT, UR26, 0x1, UPT ;  /* 0x000000011a00788c */ /* 0x000fe4000bf65270 */
[----:B------:R-:W-:Y:S01]  /*5680*/  UISETP.NE.AND UP0, UPT, UR42, 0x1, UPT ;  /* 0x000000012a00788c */ /* 0x000fe2000bf05270 */
[----:B------:R-:W-:Y:S02]  /*5690*/  UMOV UR28, URZ ;  /* 0x000000ff001c7c82 */ /* 0x000fe40008000000 */
[----:B------:R-:W2:Y:S01]  /*56a0*/  F2I.FTZ.U32.TRUNC.NTZ R0, R0 ;  /* 0x0000000000007305 */ /* 0x000ea2000021f000 */
[----:B------:R-:W-:Y:S01]  /*56b0*/  UPLOP3.LUT UP2, UPT, UPT, UPT, UPT, 0x40, 0x4 ;  /* 0x000000000004789c */ /* 0x000fe20003f4e870 */
[----:B-1----:R-:W-:Y:S01]  /*56c0*/  VIADD R2, R2, 0xffffffe ;  /* 0x0ffffffe02027836 */ /* 0x002fe20000000000 */
[----:B------:R-:W1:Y:S01]  /*56d0*/  LDCU.64 UR24, c[0x0][0xc28] ;  /* 0x00018500ff1877ac */ /* 0x000e620008000a00 */
[----:B------:R-:W-:-:S04]  /*56e0*/  UPRMT UR48, URZ, 0x654, UR48 ;  /* 0x00000654ff307896 */ /* 0x000fc80008000030 */
[----:B------:R-:W3:Y:S01]  /*56f0*/  F2I.FTZ.U32.TRUNC.NTZ R2, R2 ;  /* 0x0000000200027305 */ /* 0x000ee2000021f000 */
[----:B------:R-:W-:Y:S02]  /*5700*/  USHF.R.U32.HI UR47, URZ, UR41, UR47 ;  /* 0x00000029ff2f7299 */ /* 0x000fe4000801162f */
[----:B------:R-:W-:Y:S02]  /*5710*/  USHF.R.U32.HI UR46, URZ, UR54, UR46 ;  /* 0x00000036ff2e7299 */ /* 0x000fe4000801162e */
[----:B----4-:R-:W-:Y:S01]  /*5720*/  UISETP.NE.AND UP4, UPT, UR4, 0x1, UPT ;  /* 0x000000010400788c */ /* 0x010fe2000bf85270 */
[----:B--2---:R-:W-:Y:S01]  /*5730*/  R2UR UR7, R0 ;  /* 0x00000000000772ca */ /* 0x004fe200000e0000 */
[----:B------:R-:W-:Y:S02]  /*5740*/  UISETP.NE.AND UP3, UPT, UR53, URZ, UPT ;  /* 0x000000ff3500728c */ /* 0x000fe4000bf65270 */
[----:B------:R-:W-:Y:S02]  /*5750*/  UISETP.NE.AND UP0, UPT, UR36, URZ, UPT ;  /* 0x000000ff2400728c */ /* 0x000fe4000bf05270 */
[----:B------:R-:W-:Y:S01]  /*5760*/  UISETP.NE.AND UP6, UPT, UR31, URZ, UPT ;  /* 0x000000ff1f00728c */ /* 0x000fe2000bfc5270 */
[----:B---3--:R-:W-:Y:S01]  /*5770*/  R2UR UR9, R2 ;  /* 0x00000000020972ca */ /* 0x008fe200000e0000 */
[----:B------:R-:W-:-:S06]  /*5780*/  IMAD.MOV.U32 R2, RZ, RZ, 0x1000 ;  /* 0x00001000ff027424 */ /* 0x000fcc00078e00ff */
[----:B------:R-:W-:-:S04]  /*5790*/  UIADD3 UR5, UPT, UPT, URZ, -UR7, URZ ;  /* 0x80000007ff057290 */ /* 0x000fc8000fffe0ff */
[----:B------:R-:W-:Y:S02]  /*57a0*/  UIMAD UR5, UR5, UR29, URZ ;  /* 0x0000001d050572a4 */ /* 0x000fe4000f8e02ff */
[----:B------:R-:W-:-:S04]  /*57b0*/  UIADD3 UR6, UPT, UPT, URZ, -UR9, URZ ;  /* 0x80000009ff067290 */ /* 0x000fc8000fffe0ff */
[----:B------:R-:W-:-:S03]  /*57c0*/  UIMAD UR12, UR6, UR30, URZ ;  /* 0x0000001e060c72a4 */ /* 0x000fc6000f8e02ff */
[----:B------:R-:W-:Y:S01]  /*57d0*/  UMOV UR6, URZ ;  /* 0x000000ff00067c82 */ /* 0x000fe20008000000 */
[----:B------:R-:W-:Y:S02]  /*57e0*/  UIMAD.WIDE.U32 UR8, UR9, UR12, UR8 ;  /* 0x0000000c090872a5 */ /* 0x000fe4000f8e0008 */
[----:B------:R-:W-:-:S07]  /*57f0*/  UIMAD.WIDE.U32 UR44, UR7, UR5, UR6 ;  /* 0x00000005072c72a5 */ /* 0x000fce000f8e0006 */
[----:B------:R-:W-:Y:S01]  /*5800*/  UMOV UR44, UR45 ;  /* 0x0000002d002c7c82 */ /* 0x000fe20008000000 */
[----:B-1----:R-:W-:-:S05]  /*5810*/  UMOV UR45, UR9 ;  /* 0x00000009002d7c82 */ /* 0x002fca0008000000 */
.L_x_101:
[----:B------:R-:W-:Y:S04]  /*5820*/  SHF.L.U32 R3, R9, 0x1f, RZ ;  /* 0x0000001f09037819 */ /* 0x000fe800000006ff */
[----:B------:R-:W1:Y:S02]  /*5830*/  SYNCS.PHASECHK.TRANS64.TRYWAIT P0, [UR27+0x150], R3 ;  /* 0x00015003ff0075a7 */ /* 0x000e64000800111b */
[----:B-1-3--:R-:W-:Y:S05]  /*5840*/  @!P0 BRA `(.L_x_93) ;  /* 0x0000004800e08947 */ /* 0x00afea0003800000 */
.L_x_192:
[----:B------:R-:W2:Y:S01]  /*5850*/  LDS.128 R4, [UR27+0x190] ;  /* 0x0001901bff047984 */ /* 0x000ea20008000c00 */
[----:B------:R-:W-:Y:S01]  /*5860*/  UISETP.GE.AND UP0, UPT, UR39, 0x1, UPT ;  /* 0x000000012700788c */ /* 0x000fe2000bf06270 */
[----:B------:R-:W-:Y:S01]  /*5870*/  @!PT LDS RZ, [RZ] ;  /* 0x00000000fffff984 */ /* 0x000fe20000000800 */
[----:B------:R-:W-:Y:S01]  /*5880*/  @!PT LDS RZ, [RZ] ;  /* 0x00000000fffff984 */ /* 0x000fe20000000800 */
[----:B------:R-:W-:Y:S01]  /*5890*/  @!PT LDS RZ, [RZ] ;  /* 0x00000000fffff984 */ /* 0x000fe20000000800 */
[----:B------:R-:W-:Y:S01]  /*58a0*/  @!PT LDS RZ, [RZ] ;  /* 0x00000000fffff984 */ /* 0x000fe20000000800 */
[----:B------:R3:W-:Y:S06]  /*58b0*/  MEMBAR.ALL.CTA ;  /* 0x0000000000007992 */ /* 0x0007ec0000008000 */
[----:B---3--:R-:W3:Y:S02]  /*58c0*/  FENCE.VIEW.ASYNC.S ;  /* 0x00000000000073c6 */ /* 0x008ee40000000000 */
[----:B---3--:R-:W-:Y:S01]  /*58d0*/  SYNCS.ARRIVE.TRANS64.RED.A1T0 RZ, [UR48], RZ ;  /* 0x000000ffffff79a7 */ /* 0x008fe20008100430 */
[----:B--2---:R-:W-:Y:S11]  /*58e0*/  LOP3.LUT P0, RZ, R6, 0x1, RZ, 0xc0, !PT ;  /* 0x0000000106ff7812 */ /* 0x004ff6000780c0ff */
[----:B------:R-:W-:Y:S02]  /*58f0*/  @!UPT UIADD3 URZ, UPT, UPT, URZ, URZ, URZ ;  /* 0x000000fffffff290 */ /* 0x000fe4000fffe0ff */
[----:B------:R-:W-:Y:S01]  /*5900*/  VOTEU.ANY UP3, P0 ;  /* 0x0000000000ff7886 */ /* 0x000fe20000060100 */
[----:B------:R-:W-:Y:S11]  /*5910*/  PLOP3.LUT P0, PT, PT, PT, UP3, 0x80, 0x8 ;  /* 0x000000000008781c */ /* 0x000ff60003f0f038 */
[----:B------:R-:W-:Y:S02]  /*5920*/  @!UPT UIADD3 URZ, UPT, UPT, URZ, URZ, URZ ;  /* 0x000000fffffff290 */ /* 0x000fe4000fffe0ff */
[----:B-1----:R-:W-:Y:S02]  /*5930*/  @P0 MOV R3, R4 ;  /* 0x0000000400030202 */ /* 0x002fe40000000f00 */
[----:B------:R-:W-:Y:S02]  /*5940*/  @P0 LOP3.LUT R0, R5, 0xffff, RZ, 0xc0, !PT ;  /* 0x0000ffff05000812 */ /* 0x000fe400078ec0ff */
[----:B------:R-:W-:Y:S02]  /*5950*/  @P0 R2UR UR5, R3 ;  /* 0x00000000030502ca */ /* 0x000fe400000e0000 */
[----:B------:R-:W-:Y:S11]  /*5960*/  @P0 R2UR UR4, R0 ;  /* 0x00000000000402ca */ /* 0x000ff600000e0000 */
[----:B------:R-:W-:Y:S02]  /*5970*/  @UP3 UMOV UR23, UR5 ;  /* 0x0000000500173c82 */ /* 0x000fe40008000000 */
[----:B------:R-:W-:Y:S01]  /*5980*/  @UP3 UMOV UR15, UR4 ;  /* 0x00000004000f3c82 */ /* 0x000fe20008000000 */
[----:B------:R-:W-:Y:S05]  /*5990*/  BRA.U !UP0, `(.L_x_94) ;  /* 0x0000000108c07547 */ /* 0x000fea000b800000 */
[----:B------:R-:W-:Y:S02]  /*59a0*/  UP2UR UR14, UPR, URZ, 0x4 ;  /* 0x00000004ff0e7883 */ /* 0x000fe40008000000 */
[----:B------:R-:W-:Y:S02]  /*59b0*/  UISETP.NE.AND UP2, UPT, UR42, 0x1, UPT ;  /* 0x000000012a00788c */ /* 0x000fe4000bf45270 */
[----:B------:R-:W-:Y:S02]  /*59c0*/  UIMAD.WIDE.U32 UR6, UR15, UR43, URZ ;  /* 0x0000002b0f0672a5 */ /* 0x000fe4000f8e00ff */
[----:B------:R-:W-:Y:S02]  /*59d0*/  UIMAD.WIDE.U32 UR10, UR23, UR40, URZ ;  /* 0x00000028170a72a5 */ /* 0x000fe4000f8e00ff */
[----:B------:R-:W-:Y:S02]  /*59e0*/  USEL UR4, UR37, UR46, !UP2 ;  /* 0x0000002e25047287 */ /* 0x000fe4000d000000 */
[----:B------:R-:W-:Y:S02]  /*59f0*/  UISETP.NE.AND UP0, UPT, UR26, 0x1, UPT ;  /* 0x000000011a00788c */ /* 0x000fe4000bf05270 */
[----:B------:R-:W-:Y:S02]  /*5a00*/  UP2UR UR19, UPR, URZ, 0x2 ;  /* 0x00000002ff137883 */ /* 0x000fe40008000000 */
[----:B------:R-:W-:Y:S02]  /*5a10*/  UISETP.NE.AND UP1, UPT, UR39, 0x1, UPT ;  /* 0x000000012700788c */ /* 0x000fe4000bf25270 */
[----:B------:R-:W-:Y:S02]  /*5a20*/  UIMAD.WIDE.U32 UR12, UR4, UR24, URZ ;  /* 0x00000018040c72a5 */ /* 0x000fe4000f8e00ff */
[----:B------:R-:W-:Y:S01]  /*5a30*/  USEL UR9, UR38, UR47, !UP0 ;  /* 0x0000002f26097287 */ /* 0x000fe2000c000000 */
[----:B------:R-:W-:Y:S01]  /*5a40*/  UMOV UR6, UR7 ;  /* 0x0000000700067c82 */ /* 0x000fe20008000000 */
[----:B------:R-:W-:Y:S01]  /*5a50*/  UMOV UR5, UR11 ;  /* 0x0000000b00057c82 */ /* 0x000fe20008000000 */
[----:B------:R-:W-:Y:S02]  /*5a60*/  USHF.R.U32.HI UR7, URZ, UR54, UR6 ;  /* 0x00000036ff077299 */ /* 0x000fe40008011606 */
[----:B------:R-:W-:Y:S02]  /*5a70*/  USHF.R.U32.HI UR6, URZ, UR41, UR5 ;  /* 0x00000029ff067299 */ /* 0x000fe40008011605 */
[----:B------:R-:W-:Y:S02]  /*5a80*/  UIMAD.WIDE.U32 UR16, UR9, UR24, URZ ;  /* 0x00000018091072a5 */ /* 0x000fe4000f8e00ff */
[----:B------:R-:W-:Y:S02]  /*5a90*/  USEL UR8, UR15, UR7, !UP2 ;  /* 0x000000070f087287 */ /* 0x000fe4000d000000 */
[----:B------:R-:W-:Y:S02]  /*5aa0*/  UISETP.NE.AND UP2, UPT, UR14, URZ, UPT ;  /* 0x000000ff0e00728c */ /* 0x000fe4000bf45270 */
[----:B------:R-:W-:Y:S01]  /*5ab0*/  UIMAD.WIDE.U32 UR10, UR8, UR24, URZ ;  /* 0x00000018080a72a5 */ /* 0x000fe2000f8e00ff */
[----:B------:R-:W-:Y:S02]  /*5ac0*/  UMOV UR5, UR13 ;  /* 0x0000000d00057c82 */ /* 0x000fe40008000000 */
[----:B------:R-:W-:Y:S03]  /*5ad0*/  @UP1 USHF.R.U32.HI UR4, URZ, UR25, UR5 ;  /* 0x00000019ff041299 */ /* 0x000fe60008011605 */
[----:B------:R-:W-:Y:S01]  /*5ae0*/  UMOV UR5, UR17 ;  /* 0x0000001100057c82 */ /* 0x000fe20008000000 */
[----:B------:R-:W-:Y:S02]  /*5af0*/  UIMAD UR4, UR39, UR4, URZ ;  /* 0x00000004270472a4 */ /* 0x000fe4000f8e02ff */
[----:B------:R-:W-:Y:S02]  /*5b00*/  @UP1 USHF.R.U32.HI UR9, URZ, UR25, UR5 ;  /* 0x00000019ff091299 */ /* 0x000fe40008011605 */
[----:B------:R-:W-:Y:S02]  /*5b10*/  USEL UR5, UR23, UR6, !UP0 ;  /* 0x0000000617057287 */ /* 0x000fe4000c000000 */
[----:B------:R-:W-:Y:S02]  /*5b20*/  UIMAD UR6, UR39, UR9, URZ ;  /* 0x00000009270672a4 */ /* 0x000fe4000f8e02ff */
[----:B------:R-:W-:Y:S03]  /*5b30*/  UISETP.GE.AND UP0, UPT, UR8, UR4, UPT ;  /* 0x000000040800728c */ /* 0x000fe6000bf06270 */
[----:B------:R-:W-:Y:S01]  /*5b40*/  UMOV UR4, UR11 ;  /* 0x0000000b00047c82 */ /* 0x000fe20008000000 */
[----:B------:R-:W-:Y:S02]  /*5b50*/  UISETP.GE.OR UP0, UPT, UR5, UR6, UP0 ;  /* 0x000000060500728c */ /* 0x000fe40008706670 */
[----:B------:R-:W-:Y:S02]  /*5b60*/  USHF.R.U32.HI UR4, URZ, UR25, UR4 ;  /* 0x00000019ff047299 */ /* 0x000fe40008011604 */
[----:B------:R-:W-:Y:S02]  /*5b70*/  UIMAD.WIDE.U32 UR6, UR5, UR24, URZ ;  /* 0x00000018050672a5 */ /* 0x000fe4000f8e00ff */
[----:B------:R-:W-:Y:S04]  /*5b80*/  USEL UR10, UR8, UR4, !UP1 ;  /* 0x00000004080a7287 */ /* 0x000fe8000c800000 */
[----:B------:R-:W-:Y:S01]  /*5b90*/  UIADD3 UR11, UPT, UPT, -UR10, URZ, URZ ;  /* 0x000000ff0a0b7290 */ /* 0x000fe2000fffe1ff */
[----:B------:R-:W-:Y:S01]  /*5ba0*/  @!UP0 UMOV UR4, UR7 ;  /* 0x0000000700048c82 */ /* 0x000fe20008000000 */
[----:B------:R-:W-:Y:S02]  /*5bb0*/  UIADD3 UR7, UPT, UPT, -UR8, URZ, URZ ;  /* 0x000000ff08077290 */ /* 0x000fe4000fffe1ff */
[----:B------:R-:W-:Y:S02]  /*5bc0*/  @!UP0 USHF.R.U32.HI UR4, URZ, UR25, UR4 ;  /* 0x00000019ff048299 */ /* 0x000fe40008011604 */
[----:B------:R-:W-:Y:S02]  /*5bd0*/  UIMAD UR6, UR39, UR11, UR8 ;  /* 0x0000000b270672a4 */ /* 0x000fe4000f8e0208 */
[----:B------:R-:W-:Y:S02]  /*5be0*/  @!UP0 USEL UR4, UR5, UR4, !UP1 ;  /* 0x0000000405048287 */ /* 0x000fe4000c800000 */
[----:B------:R-:W-:Y:S02]  /*5bf0*/  UISETP.NE.AND UP1, UPT, UR19, URZ, UPT ;  /* 0x000000ff1300728c */ /* 0x000fe4000bf25270 */
[----:B------:R-:W-:Y:S02]  /*5c00*/  @!UP0 UIMAD UR6, UR9, UR6, UR4 ;  /* 0x00000006090682a4 */ /* 0x000fe4000f8e0204 */
[----:B------:R-:W-:Y:S02]  /*5c10*/  @!UP0 UIADD3 UR9, UPT, UPT, UR10, -UR4, URZ ;  /* 0x800000040a098290 */ /* 0x000fe4000fffe0ff */
[----:B------:R-:W-:Y:S02]  /*5c20*/  UIADD3 UR4, UPT, UPT, -UR5, URZ, URZ ;  /* 0x000000ff05047290 */ /* 0x000fe4000fffe1ff */
[----:B------:R-:W-:Y:S03]  /*5c30*/  @!UP0 UIMAD UR8, UR9, UR39, UR5 ;  /* 0x00000027090882a4 */ /* 0x000fe6000f8e0205 */
[----:B------:R-:W-:Y:S01]  /*5c40*/  @!UP0 UMOV UR5, UR6 ;  /* 0x0000000600058c82 */ /* 0x000fe20008000000 */
[----:B------:R-:W-:Y:S02]  /*5c50*/  UIMAD UR6, UR26, UR4, UR23 ;  /* 0x000000041a0672a4 */ /* 0x000fe4000f8e0217 */
[----:B------:R-:W-:Y:S02]  /*5c60*/  UIMAD UR4, UR42, UR7, UR15 ;  /* 0x000000072a0472a4 */ /* 0x000fe4000f8e020f */
[----:B------:R-:W-:Y:S02]  /*5c70*/  UIMAD UR23, UR5, UR26, UR6 ;  /* 0x0000001a051772a4 */ /* 0x000fe4000f8e0206 */
[----:B------:R-:W-:Y:S11]  /*5c80*/  UIMAD UR15, UR8, UR42, UR4 ;  /* 0x0000002a080f72a4 */ /* 0x000ff6000f8e0204 */
[----:B------:R-:W-:Y:S01]  /*5c90*/  @!UPT UIADD3 URZ, UPT, UPT, URZ, URZ, URZ ;  /* 0x000000fffffff290 */ /* 0x000fe2000fffe0ff */
.L_x_94:
[----:B------:R-:W1:Y:S01]  /*5ca0*/  @!UP4 LDCU.128 UR8, c[0x0][0xc10] ;  /* 0x00018200ff08c7ac */ /* 0x000e620008000c00 */
[----:B------:R-:W-:Y:S04]  /*5cb0*/  MOV R0, UR18 ;  /* 0x0000001200007c02 */ /* 0x000fe80008000f00 */
[----:B------:R-:W-:Y:S01]  /*5cc0*/  IABS R0, R0 ;  /* 0x0000000000007213 */ /* 0x000fe20000000000 */
[----:B------:R-:W2:Y:S01]  /*5cd0*/  @!UP4 LDCU UR5, c[0x0][0xc0c] ;  /* 0x00018180ff05c7ac */ /* 0x000ea20008000800 */
[----:B-1----:R-:W-:Y:S07]  /*5ce0*/  UIMAD.WIDE.U32 UR6, UR23, UR8, URZ ;  /* 0x00000008170672a5 */ /* 0x002fee000f8e00ff */
[----:B------:R-:W-:Y:S01]  /*5cf0*/  @!UP4 UMOV UR4, UR7 ;  /* 0x000000070004cc82 */ /* 0x000fe20008000000 */
[----:B--2---:R-:W-:Y:S02]  /*5d00*/  @!UP4 UISETP.NE.AND UP0, UPT, UR5, 0x1, UPT ;  /* 0x000000010500c88c */ /* 0x004fe4000bf05270 */
[----:B------:R-:W-:Y:S02]  /*5d10*/  @!UP4 USHF.R.U32.HI UR4, URZ, UR9, UR4 ;  /* 0x00000009ff04c299 */ /* 0x000fe40008011604 */
[----:B------:R-:W-:Y:S02]  /*5d20*/  UIMAD.WIDE.U32 UR6, UR15, UR11, URZ ;  /* 0x0000000b0f0672a5 */ /* 0x000fe4000f8e00ff */
[----:B------:R-:W-:Y:S02]  /*5d30*/  @!UP4 USEL UR8, UR23, UR4, !UP0 ;  /* 0x000000041708c287 */ /* 0x000fe4000c000000 */
[----:B------:R-:W-:Y:S03]  /*5d40*/  @!UP4 UISETP.NE.AND UP0, UPT, UR10, 0x1, UPT ;  /* 0x000000010a00c88c */ /* 0x000fe6000bf05270 */
[----:B------:R-:W-:Y:S02]  /*5d50*/  @!UP4 UMOV UR6, UR7 ;  /* 0x000000070006cc82 */ /* 0x000fe40008000000 */
[----:B------:R-:W1:Y:S02]  /*5d60*/  @!UP4 LDCU UR4, c[0x0][0xc20] ;  /* 0x00018400ff04c7ac */ /* 0x000e640008000800 */
[----:B-1----:R-:W-:Y:S04]  /*5d70*/  @!UP4 USHF.R.U32.HI UR6, URZ, UR4, UR6 ;  /* 0x00000004ff06c299 */ /* 0x002fe80008011606 */
[----:B------:R-:W-:Y:S04]  /*5d80*/  @!UP4 USEL UR6, UR15, UR6, !UP0 ;  /* 0x000000060f06c287 */ /* 0x000fe8000c000000 */
[----:B------:R-:W-:Y:S02]  /*5d90*/  @!UP4 UIADD3 UR4, UPT, UPT, -UR8, UR6, URZ ;  /* 0x000000060804c290 */ /* 0x000fe4000fffe1ff */
[----:B------:R-:W-:Y:S02]  /*5da0*/  @!UP4 UIADD3 UR6, UPT, UPT, UR8, -UR6, URZ ;  /* 0x800000060806c290 */ /* 0x000fe4000fffe0ff */
[----:B------:R-:W-:Y:S02]  /*5db0*/  @!UP4 UIMAD UR23, UR4, UR5, UR23 ;  /* 0x000000050417c2a4 */ /* 0x000fe4000f8e0217 */
[----:B------:R-:W-:Y:S01]  /*5dc0*/  @!UP4 UIMAD UR15, UR6, UR10, UR15 ;  /* 0x0000000a060fc2a4 */ /* 0x000fe2000f8e020f */
[----:B------:R-:W-:Y:S11]  /*5dd0*/  BRA.U UP2, `(.L_x_95) ;  /* 0x0000000102107547 */ /* 0x000ff6000b800000 */
[----:B------:R-:W-:Y:S04]  /*5de0*/  MOV R8, UR52 ;  /* 0x0000003400087c02 */ /* 0x000fe80008000f00 */
[----:B------:R-:W-:Y:S04]  /*5df0*/  SHF.L.U32 R8, R8, 0x1f, RZ ;  /* 0x0000001f08087819 */ /* 0x000fe800000006ff */
[----:B------:R-:W1:Y:S02]  /*5e00*/  SYNCS.PHASECHK.TRANS64.TRYWAIT P1, [UR27+0x148], R8 ;  /* 0x00014808ff0075a7 */ /* 0x000e64000802111b */
[----:B-1----:R-:W-:Y:S05]  /*5e10*/  @!P1 BRA `(.L_x_96) ;  /* 0x0000004400849947 */ /* 0x002fea0003800000 */
.L_x_95:
[----:B------:R-:W-:Y:S01]  /*5e20*/  UISETP.NE.AND UP2, UPT, UR53, URZ, UPT ;  /* 0x000000ff3500728c */ /* 0x000fe2000bf45270 */
[----:B------:R-:W-:Y:S01]  /*5e30*/  R2UR UR4, R0 ;  /* 0x00000000000472ca */ /* 0x000fe200000e0000 */
[----:B------:R-:W-:Y:S01]  /*5e40*/  USHF.L.U32 UR11, UR20, 0x6, URZ ;  /* 0x00000006140b7899 */ /* 0x000fe200080006ff */
[----:B-1----:R-:W-:Y:S05]  /*5e50*/  IMAD.U32 R8, RZ, RZ, UR36 ;  /* 0x00000024ff087e24 */ /* 0x002fea000f8e00ff */
[----:B------:R-:W-:Y:S04]  /*5e60*/  IABS R8, R8 ;  /* 0x0000000800087213 */ /* 0x000fe80000000000 */
[----:B------:R-:W1:Y:S02]  /*5e70*/  I2F.RP R12, R8 ;  /* 0x00000008000c7306 */ /* 0x000e640000209400 */
[----:B------:R-:W-:Y:S07]  /*5e80*/  UIMAD.WIDE.U32 UR6, UR45, UR4, URZ ;  /* 0x000000042d0672a5 */ /* 0x000fee000f8e00ff */
[----:B------:R-:W-:Y:S02]  /*5e90*/  UMOV UR12, UR7 ;  /* 0x00000007000c7c82 */ /* 0x000fe40008000000 */
[----:B------:R-:W-:Y:S04]  /*5ea0*/  UIMAD UR4, UR12, UR49, UR4 ;  /* 0x000000310c0472a4 */ /* 0x000fe8000f8e0204 */
[----:B------:R-:W-:Y:S01]  /*5eb0*/  UISETP.GT.U32.AND UP0, UPT, UR30, UR4, UPT ;  /* 0x000000041e00728c */ /* 0x000fe2000bf04070 */
[----:B-1----:R-:W1:Y:S10]  /*5ec0*/  MUFU.RCP R12, R12 ;  /* 0x0000000c000c7308 */ /* 0x002e740000001000 */
[----:B------:R-:W-:Y:S02]  /*5ed0*/  @!UP0 UIADD3 UR4, UPT, UPT, UR4, -UR30, URZ ;  /* 0x8000001e04048290 */ /* 0x000fe4000fffe0ff */
[----:B------:R-:W-:Y:S02]  /*5ee0*/  @!UP0 UIADD3 UR12, UPT, UPT, UR12, 0x1, URZ ;  /* 0x000000010c0c8890 */ /* 0x000fe4000fffe0ff */
[----:B------:R-:W-:Y:S02]  /*5ef0*/  UISETP.GE.U32.AND UP0, UPT, UR4, UR30, UPT ;  /* 0x0000001e0400728c */ /* 0x000fe4000bf06070 */
[----:B------:R-:W-:Y:S01]  /*5f00*/  ULOP3.LUT UR4, UR18, UR31, URZ, 0x3c, !UPT ;  /* 0x0000001f12047292 */ /* 0x000fe2000f8e3cff */
[----:B-1----:R-:W-:Y:S04]  /*5f10*/  VIADD R12, R12, 0xffffffe ;  /* 0x0ffffffe0c0c7836 */ /* 0x002fe80000000000 */
[----:B------:R-:W1:Y:S04]  /*5f20*/  F2I.FTZ.U32.TRUNC.NTZ R13, R12 ;  /* 0x0000000c000d7305 */ /* 0x000e68000021f000 */
[----:B------:R-:W-:Y:S02]  /*5f30*/  @UP0 UIADD3 UR12, UPT, UPT, UR12, 0x1, URZ ;  /* 0x000000010c0c0890 */ /* 0x000fe4000fffe0ff */
[----:B------:R-:W-:Y:S01]  /*5f40*/  UISETP.GE.AND UP0, UPT, UR4, URZ, UPT ;  /* 0x000000ff0400728c */ /* 0x000fe2000bf06270 */
[----:B-1----:R-:W-:Y:S01]  /*5f50*/  IADD3 R3, PT, PT, RZ, -R13, RZ ;  /* 0x8000000dff037210 */ /* 0x002fe20007ffe0ff */
[----:B------:R-:W-:Y:S09]  /*5f60*/  IMAD.MOV.U32 R12, RZ, RZ, RZ ;  /* 0x000000ffff0c7224 */ /* 0x000ff200078e00ff */
[----:B------:R-:W-:Y:S02]  /*5f70*/  @!UP0 UIADD3 UR12, UPT, UPT, -UR12, URZ, URZ ;  /* 0x000000ff0c0c8290 */ /* 0x000fe4000fffe1ff */
[----:B------:R-:W-:Y:S01]  /*5f80*/  @!UP6 ULOP3.LUT UR12, URZ, UR31, URZ, 0x33, !UPT ;  /* 0x0000001fff0ce292 */ /* 0x000fe2000f8e33ff */
[----:B------:R-:W-:Y:S04]  /*5f90*/  IMAD R3, R3, R8, RZ ;  /* 0x0000000803037224 */ /* 0x000fe800078e02ff */
[----:B------:R-:W-:Y:S04]  /*5fa0*/  IMAD.HI.U32 R13, R13, R3, R12 ;  /* 0x000000030d0d7227 */ /* 0x000fe800078e000c */
[----:B------:R-:W-:Y:S05]  /*5fb0*/  IMAD.U32 R0, RZ, RZ, UR12 ;  /* 0x0000000cff007e24 */ /* 0x000fea000f8e00ff */
[----:B------:R-:W-:Y:S04]  /*5fc0*/  IABS R0, R0 ;  /* 0x0000000000007213 */ /* 0x000fe80000000000 */
[----:B------:R-:W-:Y:S11]  /*5fd0*/  R2UR UR4, R0 ;  /* 0x00000000000472ca */ /* 0x000ff600000e0000 */
[----:B------:R-:W-:Y:S02]  /*5fe0*/  @!UPT UIADD3 URZ, UPT, UPT, URZ, URZ, URZ ;  /* 0x000000fffffff290 */ /* 0x000fe4000fffe0ff */
[----:B------:R-:W-:Y:S07]  /*5ff0*/  UIMAD.WIDE.U32 UR6, UR44, UR4, URZ ;  /* 0x000000042c0672a5 */ /* 0x000fee000f8e00ff */
[----:B------:R-:W-:Y:S02]  /*6000*/  UMOV UR13, UR7 ;  /* 0x00000007000d7c82 */ /* 0x000fe40008000000 */
[----:B------:R-:W-:Y:S04]  /*6010*/  UIADD3 UR5, UPT, UPT, -UR13, URZ, URZ ;  /* 0x000000ff0d057290 */ /* 0x000fe8000fffe1ff */
[----:B------:R-:W-:Y:S04]  /*6020*/  UIMAD UR4, UR29, UR5, UR4 ;  /* 0x000000051d0472a4 */ /* 0x000fe8000f8e0204 */
[----:B------:R-:W-:Y:S11]  /*6030*/  UISETP.GT.U32.AND UP0, UPT, UR29, UR4, UPT ;  /* 0x000000041d00728c */ /* 0x000ff6000bf04070 */
[----:B------:R-:W-:Y:S02]  /*6040*/  @!UP0 UIADD3 UR4, UPT, UPT, UR4, -UR29, URZ ;  /* 0x8000001d04048290 */ /* 0x000fe4000fffe0ff */
[----:B------:R-:W-:Y:S02]  /*6050*/  @!UP0 UIADD3 UR13, UPT, UPT, UR13, 0x1, URZ ;  /* 0x000000010d0d8890 */ /* 0x000fe4000fffe0ff */
[----:B------:R-:W-:Y:S02]  /*6060*/  UISETP.GE.U32.AND UP0, UPT, UR4, UR29, UPT ;  /* 0x0000001d0400728c */ /* 0x000fe4000bf06070 */
[----:B------:R-:W-:Y:S09]  /*6070*/  ULOP3.LUT UR4, UR12, UR53, URZ, 0x3c, !UPT ;  /* 0x000000350c047292 */ /* 0x000ff2000f8e3cff */
[----:B------:R-:W-:Y:S02]  /*6080*/  @UP0 UIADD3 UR13, UPT, UPT, UR13, 0x1, URZ ;  /* 0x000000010d0d0890 */ /* 0x000fe4000fffe0ff */
[----:B------:R-:W-:Y:S11]  /*6090*/  UISETP.GE.AND UP0, UPT, UR4, URZ, UPT ;  /* 0x000000ff0400728c */ /* 0x000ff6000bf06270 */
[----:B------:R-:W-:Y:S02]  /*60a0*/  @!UP0 UIADD3 UR13, UPT, UPT, -UR13, URZ, URZ ;  /* 0x000000ff0d0d8290 */ /* 0x000fe4000fffe1ff */
[----:B------:R-:W-:Y:S02]  /*60b0*/  @!UP2 ULOP3.LUT UR13, URZ, UR53, URZ, 0x33, !UPT ;  /* 0x00000035ff0da292 */ /* 0x000fe4000f8e33ff */
[----:B------:R-:W-:Y:S02]  /*60c0*/  UISETP.NE.AND UP2, UPT, UR36, URZ, UPT ;  /* 0x000000ff2400728c */ /* 0x000fe4000bf45270 */
[----:B------:R-:W-:Y:S02]  /*60d0*/  ULOP3.LUT UR4, UR13, UR36, URZ, 0x3c, !UPT ;  /* 0x000000240d047292 */ /* 0x000fe4000f8e3cff */
[----:B------:R-:W-:Y:S02]  /*60e0*/  IMAD.U32 R0, RZ, RZ, UR13 ;  /* 0x0000000dff007e24 */ /* 0x000fe4000f8e00ff */
[----:B------:R-:W-:Y:S02]  /*60f0*/  UISETP.GE.AND UP0, UPT, UR4, URZ, UPT ;  /* 0x000000ff0400728c */ /* 0x000fe4000bf06270 */
[----:B------:R-:W-:Y:S01]  /*6100*/  UIADD3 UR4, UPT, UPT, -UR12, URZ, URZ ;  /* 0x000000ff0c047290 */ /* 0x000fe2000fffe1ff */
[----:B------:R-:W-:Y:S03]  /*6110*/  IABS R0, R0 ;  /* 0x0000000000007213 */ /* 0x000fe60000000000 */
[----:B------:R-:W-:Y:S02]  /*6120*/  UIMAD UR5, UR31, UR4, UR18 ;  /* 0x000000041f0572a4 */ /* 0x000fe4000f8e0212 */
[----:B------:R-:W-:Y:S01]  /*6130*/  UIADD3 UR4, UPT, UPT, -UR13, URZ, URZ ;  /* 0x000000ff0d047290 */ /* 0x000fe2000fffe1ff */
[----:B------:R-:W-:Y:S01]  /*6140*/  IMAD.HI.U32 R13, R13, R0, RZ ;  /* 0x000000000d0d7227 */ /* 0x000fe200078e00ff */
[----:B------:R-:W-:Y:S02]  /*6150*/  USHF.L.U32 UR17, UR5, 0x6, URZ ;  /* 0x0000000605117899 */ /* 0x000fe400080006ff */
[----:B------:R-:W-:Y:S02]  /*6160*/  UIMAD UR12, UR53, UR4, UR12 ;  /* 0x00000004350c72a4 */ /* 0x000fe4000f8e020c */
[C---:B------:R-:W-:Y:S05]  /*6170*/  IADD3 R3, PT, PT, -R13.reuse, RZ, RZ ;  /* 0x000000ff0d037210 */ /* 0x040fea0007ffe1ff */
[C---:B------:R-:W-:Y:S05]  /*6180*/  IMAD R0, R8.reuse, R3, R0 ;  /* 0x0000000308007224 */ /* 0x040fea00078e0200 */
[----:B------:R-:W-:Y:S11]  /*6190*/  ISETP.GT.U32.AND P1, PT, R8, R0, PT ;  /* 0x000000000800720c */ /* 0x000ff60003f24070 */
[----:B------:R-:W-:Y:S02]  /*61a0*/  @!UPT UIADD3 URZ, UPT, UPT, URZ, URZ, URZ ;  /* 0x000000fffffff290 */ /* 0x000fe4000fffe0ff */
[----:B------:R-:W-:Y:S02]  /*61b0*/  @!P1 IMAD.IADD R0, R0, 0x1, -R8 ;  /* 0x0000000100009824 */ /* 0x000fe400078e0a08 */
[----:B------:R-:W-:Y:S01]  /*61c0*/  @!P1 VIADD R13, R13, 0x1 ;  /* 0x000000010d0d9836 */ /* 0x000fe20000000000 */
[----:B------:R-:W-:Y:S02]  /*61d0*/  ISETP.NE.U32.AND P1, PT, RZ, UR32, PT ;  /* 0x00000020ff007c0c */ /* 0x000fe4000bf25070 */
[----:B------:R-:W-:Y:S02]  /*61e0*/  ISETP.GE.U32.AND P2, PT, R0, R8, PT ;  /* 0x000000080000720c */ /* 0x000fe40003f46070 */
[----:B------:R-:W-:Y:S11]  /*61f0*/  ISETP.NE.AND.EX P1, PT, RZ, UR33, PT, P1 ;  /* 0x00000021ff007c0c */ /* 0x000ff6000bf25310 */
[----:B------:R-:W-:Y:S04]  /*6200*/  @P2 IADD3 R13, PT, PT, R13, 0x1, RZ ;  /* 0x000000010d0d2810 */ /* 0x000fe80007ffe0ff */
[----:B------:R-:W-:Y:S11]  /*6210*/  R2UR UR14, R13 ;  /* 0x000000000d0e72ca */ /* 0x000ff600000e0000 */
[----:B------:R-:W-:Y:S02]  /*6220*/  @!UPT UIADD3 URZ, UPT, UPT, URZ, URZ, URZ ;  /* 0x000000fffffff290 */ /* 0x000fe4000fffe0ff */
[----:B------:R-:W-:Y:S02]  /*6230*/  @!UP0 UIADD3 UR14, UPT, UPT, -UR14, URZ, URZ ;  /* 0x000000ff0e0e8290 */ /* 0x000fe4000fffe1ff */
[----:B------:R-:W-:Y:S04]  /*6240*/  @!UP2 ULOP3.LUT UR14, URZ, UR36, URZ, 0x33, !UPT ;  /* 0x00000024ff0ea292 */ /* 0x000fe8000f8e33ff */
[----:B------:R-:W-:Y:S04]  /*6250*/  UIADD3 UR6, UPT, UPT, -UR14, URZ, URZ ;  /* 0x000000ff0e067290 */ /* 0x000fe8000fffe1ff */
[----:B------:R-:W-:Y:S01]  /*6260*/  UIMAD UR13, UR36, UR6, UR13 ;  /* 0x00000006240d72a4 */ /* 0x000fe2000f8e020d */
[----:B------:R-:W-:Y:S11]  /*6270*/  BRA.U !UP5, `(.L_x_97) ;  /* 0x000000010d387547 */ /* 0x000ff6000b800000 */
[----:B------:R-:W-:Y:S01]  /*6280*/  UISETP.NE.AND UP1, UPT, UR51, URZ, UPT ;  /* 0x000000ff3300728c */ /* 0x000fe2000bf25270 */
[----:B------:R-:W-:Y:S01]  /*6290*/  HFMA2 R0, -RZ, RZ, 0, 5.9604644775390625e-08 ;  /* 0x00000001ff007431 */ /* 0x000fe200000001ff */
[----:B------:R-:W1:Y:S01]  /*62a0*/  LDCU.64 UR8, c[0x0][0x358] ;  /* 0x00006b00ff0877ac */ /* 0x000e620008000a00 */
[----:B------:R-:W-:Y:S03]  /*62b0*/  IMAD.MOV.U32 R45, RZ, RZ, 0x1 ;  /* 0x00000001ff2d7424 */ /* 0x000fe600078e00ff */
[----:B------:R-:W-:Y:S05]  /*62c0*/  PLOP3.LUT P2, PT, PT, PT, UP1, 0x80, 0x8 ;  /* 0x000000000008781c */ /* 0x000fea0003f4f018 */
[----:B------:R-:W2:Y:S01]  /*62d0*/  @UP1 LDCU.64 UR4, c[0x0][0x988] ;  /* 0x00013100ff0417ac */ /* 0x000ea20008000a00 */
[----:B------:R-:W-:Y:S07]  /*62e0*/  @UP1 UIMAD UR6, UR50, UR32, URZ ;  /* 0x00000020320612a4 */ /* 0x000fee000f8e02ff */
[----:B------:R-:W-:Y:S01]  /*62f0*/  @!P2 PRMT R45, R0, 0x7610, R45 ;  /* 0x00007610002da816 */ /* 0x000fe2000000002d */
[----:B--2---:R-:W-:Y:S06]  /*6300*/  @UP1 UIMAD.WIDE UR4, UR6, 0x4, UR4 ;  /* 0x00000004060418a5 */ /* 0x004fec000f8e0204 */
[----:B-----5:R-:W-:Y:S01]  /*6310*/  IMAD.U32 R26, RZ, RZ, UR4 ;  /* 0x00000004ff1a7e24 */ /* 0x020fe2000f8e00ff */
[----:B------:R-:W-:Y:S04]  /*6320*/  MOV R27, UR5 ;  /* 0x00000005001b7c02 */ /* 0x000fe80008000f00 */
[----:B------:R-:W2:Y:S01]  /*6330*/  @!UP1 LDCU UR4, c[0x0][0x980] ;  /* 0x00013000ff0497ac */ /* 0x000ea20008000800 */
[----:B-1----:R1:W5:Y:S02]  /*6340*/  @P2 LDG.E R26, desc[UR8][R26.64] ;  /* 0x000000081a1a2981 */ /* 0x002364000c1e1900 */
[----:B-12---:R-:W-:Y:S07]  /*6350*/  @!P2 IMAD.U32 R26, RZ, RZ, UR4 ;  /* 0x00000004ff1aae24 */ /* 0x006fee000f8e00ff */
.L_x_97:
[----:B-----5:R-:W-:Y:S01]  /*6360*/  @!P1 FSETP.EQ.AND P3, PT, R26, RZ, PT ;  /* 0x000000ff1a00920b */ /* 0x020fe20003f62000 */
[----:B------:R-:W-:Y:S01]  /*6370*/  @!UPT UIADD3 URZ, UPT, UPT, URZ, URZ, URZ ;  /* 0x000000fffffff290 */ /* 0x000fe2000fffe0ff */
[----:B------:R-:W-:Y:S11]  /*6380*/  @!P1 BRA `(.L_x_98) ;  /* 0x0000000000149947 */ /* 0x000ff60003800000 */
[----:B------:R-:W-:Y:S02]  /*6390*/  LOP3.LUT P1, RZ, R45, 0xff, RZ, 0xc0, !PT ;  /* 0x000000ff2dff7812 */ /* 0x000fe4000782c0ff */
[----:B------:R-:W-:Y:S04]  /*63a0*/  PLOP3.LUT P3, PT, PT, PT, UP1, 0x80, 0x8 ;  /* 0x000000000008781c */ /* 0x000fe80003f6f018 */
[----:B------:R-:W-:Y:S07]  /*63b0*/  PLOP3.LUT P3, PT, P3, PT, PT, 0x8, 0x80 ;  /* 0x000000000080781c */ /* 0x000fee0001f6e170 */
[----:B------:R-:W-:Y:S11]  /*63c0*/  @P1 FSETP.EQ.AND P3, PT, R26, RZ, PT ;  /* 0x000000ff1a00120b */ /* 0x000ff60003f62000 */
[----:B------:R-:W-:Y:S02]  /*63d0*/  @!UPT UIADD3 URZ, UPT, UPT, URZ, URZ, URZ ;  /* 0x000000fffffff290 */ /* 0x000fe4000fffe0ff */
.L_x_98:
[----:B------:R-:W-:Y:S01]  /*63e0*/  ULEA UR4, UR28, UR27, 0x3 ;  /* 0x0000001b1c047291 */ /* 0x000fe2000f8e18ff */
[----:B------:R-:W-:Y:S02]  /*63f0*/  SHF.L.U32 R3, R10, 0x1f, RZ ;  /* 0x0000001f0a037819 */ /* 0x000fe400000006ff */
[----:B------:R-:W-:Y:S04]  /*6400*/  ELECT P2, URZ, PT ;  /* 0x0000000000ff782f */ /* 0x000fe80003840000 */
[----:B------:R-:W-:Y:S02]  /*6410*/  PLOP3.LUT P2, PT, P3, P2, PT, 0xf2, 0x2f ;  /* 0x00000000002f781c */ /* 0x000fe40001f45e72 */
[----:B------:R-:W1:Y:S02]  /*6420*/  SYNCS.PHASECHK.TRANS64.TRYWAIT P1, [UR4+0x128], R3 ;  /* 0x00012803ff0075a7 */ /* 0x000e640008021104 */
[----:B-1----:R-:W-:Y:S09]  /*6430*/  @!P1 BRA `(.L_x_99) ;  /* 0x0000004000149947 */ /* 0x002ff20003800000 */
.L_x_195:
[----:B------:R-:W2:Y:S01]  /*6440*/  S2UR UR21, SR_CgaCtaId ;  /* 0x00000000001579c3 */ /* 0x000ea20000008800 */
[----:B-1----:R-:W-:Y:S01]  /*6450*/  @!P2 IADD3 R3, P1, PT, R14, 0x680, RZ ;  /* 0x000006800e03a810 */ /* 0x002fe20007f3e0ff */
[----:B------:R-:W-:Y:S01]  /*6460*/  VOTEU.ALL UP0, P2 ;  /* 0x0000000000ff7886 */ /* 0x000fe20001000000 */
[----:B------:R-:W-:Y:S01]  /*6470*/  UIADD3 UR16, UPT, UPT, UR4, 0x110, URZ ;  /* 0x0000011004107890 */ /* 0x000fe2000fffe0ff */
[----:B------:R-:W-:Y:S01]  /*6480*/  @P0 SHF.R.U32.HI R4, RZ, 0x10, R5 ;  /* 0x00000010ff040819 */ /* 0x000fe20000011605 */
[----:B------:R-:W-:Y:S01]  /*6490*/  UMOV UR34, 0x0 ;  /* 0x0000000000227882 */ /* 0x000fe20000000000 */
[----:B------:R-:W-:Y:S01]  /*64a0*/  @!P2 IMAD.X R0, RZ, RZ, R15, P1 ;  /* 0x000000ffff00a224 */ /* 0x000fe200008e060f */
[----:B------:R-:W-:Y:S01]  /*64b0*/  @!P2 R2UR UR7, R3 ;  /* 0x000000000307a2ca */ /* 0x000fe200000e0000 */
[----:B------:R-:W-:Y:S01]  /*64c0*/  @!UP0 ULEA UR5, UR28, UR27, 0xc ;  /* 0x0000001b1c058291 */ /* 0x000fe2000f8e60ff */
[----:B------:R-:W-:Y:S01]  /*64d0*/  @P0 R2UR UR50, R4 ;  /* 0x00000000043202ca */ /* 0x000fe200000e0000 */
[----:B------:R-:W-:Y:S01]  /*64e0*/  @!UP0 UIADD3 UR20, UPT, UPT, UR17, 0x20, URZ ;  /* 0x0000002011148890 */ /* 0x000fe2000fffe0ff */
[----:B------:R-:W-:Y:S01]  /*64f0*/  @!P2 R2UR UR6, R0 ;  /* 0x000000000006a2ca */ /* 0x000fe200000e0000 */
[----:B------:R-:W-:Y:S01]  /*6500*/  @!UP0 UIADD3 UR8, UPT, UPT, UR5, 0x200, URZ ;  /* 0x0000020005088890 */ /* 0x000fe2000fffe0ff */
[----:B------:R-:W-:Y:S01]  /*6510*/  @!P2 IMAD.MOV.U32 R0, RZ, RZ, 0x1000 ;  /* 0x00001000ff00a424 */ /* 0x000fe200078e00ff */
[----:B------:R-:W-:Y:S02]  /*6520*/  @!UP0 UIADD3 UR18, UPT, UPT, UR5, 0xa00, URZ ;  /* 0x00000a0005128890 */ /* 0x000fe4000fffe0ff */
[----:B------:R-:W-:Y:S01]  /*6530*/  UIADD3 UR5, UPT, UPT, UR28, 0x1, URZ ;  /* 0x000000011c057890 */ /* 0x000fe2000fffe0ff */
[----:B------:R-:W-:Y:S03]  /*6540*/  UMOV UR35, 0x10000000 ;  /* 0x1000000000237882 */ /* 0x000fe60000000000 */
[----:B------:R-:W-:Y:S01]  /*6550*/  IMAD.U32 R12, RZ, RZ, UR7 ;  /* 0x00000007ff0c7e24 */ /* 0x000fe2000f8e00ff */
[----:B------:R-:W-:Y:S03]  /*6560*/  UISETP.NE.AND UP0, UPT, UR5, 0x3, UPT ;  /* 0x000000030500788c */ /* 0x000fe6000bf05270 */
[----:B------:R-:W-:Y:S01]  /*6570*/  IMAD.U32 R13, RZ, RZ, UR6 ;  /* 0x00000006ff0d7e24 */ /* 0x000fe2000f8e00ff */
[----:B------:R-:W-:Y:S01]  /*6580*/  @!P2 R2UR UR6, R12 ;  /* 0x000000000c06a2ca */ /* 0x000fe200000e0000 */
[----:B------:R-:W-:Y:S02]  /*6590*/  USEL UR5, UR5, URZ, UP0 ;  /* 0x000000ff05057287 */ /* 0x000fe40008000000 */
[----:B------:R-:W-:Y:S01]  /*65a0*/  USEL UR19, URZ, 0x1, UP0 ;  /* 0x00000001ff137887 */ /* 0x000fe20008000000 */
[----:B------:R-:W-:Y:S01]  /*65b0*/  @!P2 R2UR UR7, R13 ;  /* 0x000000000d07a2ca */ /* 0x000fe200000e0000 */
[----:B------:R-:W-:Y:S04]  /*65c0*/  VOTEU.ALL UP0, P2 ;  /* 0x0000000000ff7886 */ /* 0x000fe80001000000 */
[----:B------:R-:W-:Y:S01]  /*65d0*/  LOP3.LUT R10, R10, UR19, RZ, 0x3c, !PT ;  /* 0x000000130a0a7c12 */ /* 0x000fe2000f8e3cff */
[----:B------:R-:W-:Y:S01]  /*65e0*/  @!UP0 UMOV UR9, UR16 ;  /* 0x0000001000098c82 */ /* 0x000fe20008000000 */
[----:B------:R-:W-:Y:S02]  /*65f0*/  @!UP0 UMOV UR10, UR17 ;  /* 0x00000011000a8c82 */ /* 0x000fe40008000000 */
[----:B------:R-:W-:Y:S04]  /*6600*/  SHF.L.U32 R3, R10, 0x1f, RZ ;  /* 0x0000001f0a037819 */ /* 0x000fe800000006ff */
[----:B------:R1:W-:Y:S01]  /*6610*/  @!UP0 UTMALDG.5D [UR8], [UR6], desc[UR34] ;  /* 0x00002208060085b4 */ /* 0x0003e20008021000 */
[----:B------:R-:W-:Y:S05]  /*6620*/  VOTEU.ALL UP0, P2 ;  /* 0x0000000000ff7886 */ /* 0x000fea0001000000 */
[----:B-1----:R-:W-:Y:S01]  /*6630*/  @!UP0 UMOV UR8, UR18 ;  /* 0x0000001200088c82 */ /* 0x002fe20008000000 */
[----:B------:R-:W-:Y:S01]  /*6640*/  @!UP0 UMOV UR9, UR16 ;  /* 0x0000001000098c82 */ /* 0x000fe20008000000 */
[----:B------:R-:W-:Y:S02]  /*6650*/  @!UP0 UMOV UR10, UR20 ;  /* 0x00000014000a8c82 */ /* 0x000fe40008000000 */
[----:B------:R2:W-:Y:S01]  /*6660*/  @!UP0 UTMALDG.5D [UR8], [UR6], desc[UR34] ;  /* 0x00002208060085b4 */ /* 0x0005e20008021000 */
[----:B------:R1:W-:Y:S01]  /*6670*/  @!P2 SYNCS.ARRIVE.TRANS64.RED.A0TR RZ, [UR4+0x110], R0 ;  /* 0x00011000ffffa9a7 */ /* 0x0003e20008300404 */
[----:B--2---:R-:W-:Y:S02]  /*6680*/  UPRMT UR7, UR21, 0x654, UR16 ;  /* 0x0000065415077896 */ /* 0x004fe40008000010 */
[----:B------:R-:W-:Y:S07]  /*6690*/  ULEA UR6, UR5, UR27, 0x3 ;  /* 0x0000001b05067291 */ /* 0x000fee000f8e18ff */
[----:B------:R-:W-:Y:S02]  /*66a0*/  SYNCS.ARRIVE.TRANS64.RED.A1T0 RZ, [UR7], RZ ;  /* 0x000000ffffff79a7 */ /* 0x000fe40008100407 */
[----:B------:R-:W2:Y:S02]  /*66b0*/  SYNCS.PHASECHK.TRANS64.TRYWAIT P1, [UR6+0x128], R3 ;  /* 0x00012803ff0075a7 */ /* 0x000ea40008021106 */
[----:B-12---:R-:W-:Y:S05]  /*66c0*/  @!P1 BRA `(.L_x_100) ;  /* 0x0000003c00889947 */ /* 0x006fea0003800000 */
.L_x_197:
[----:B------:R-:W-:Y:S01]  /*66d0*/  UPLOP3.LUT UP2, UPT, UPT, UPT, UPT, 0x80, 0x8 ;  /* 0x000000000008789c */ /* 0x000fe20003f4f070 */
[----:B------:R-:W2:Y:S01]  /*66e0*/  S2UR UR57, SR_CgaCtaId ;  /* 0x00000000003979c3 */ /* 0x000ea20000008800 */
[----:B------:R-:W-:Y:S01]  /*66f0*/  UMOV UR34, 0x0 ;  /* 0x0000000000227882 */ /* 0x000fe20000000000 */
[----:B------:R-:W-:Y:S01]  /*6700*/  UMOV UR35, 0x10000000 ;  /* 0x1000000000237882 */ /* 0x000fe20000000000 */
[----:B------:R-:W-:Y:S01]  /*6710*/  UMOV UR19, UR11 ;  /* 0x0000000b00137c82 */ /* 0x000fe20008000000 */
[----:B------:R-:W-:Y:S01]  /*6720*/  UMOV UR20, UR12 ;  /* 0x0000000c00147c82 */ /* 0x000fe20008000000 */
[----:B------:R-:W-:Y:S01]  /*6730*/  UMOV UR21, UR13 ;  /* 0x0000000d00157c82 */ /* 0x000fe20008000000 */
[----:B------:R-:W-:Y:S01]  /*6740*/  UMOV UR22, UR14 ;  /* 0x0000000e00167c82 */ /* 0x000fe20008000000 */
[----:B------:R-:W-:Y:S01]  /*6750*/  VOTEU.ALL UP0, P2 ;  /* 0x0000000000ff7886 */ /* 0x000fe20001000000 */
[----:B-1----:R-:W-:Y:S02]  /*6760*/  @!P2 IADD3 R3, P0, PT, R14, 0x680, RZ ;  /* 0x000006800e03a810 */ /* 0x002fe40007f1e0ff */
[----:B------:R-:W-:Y:S02]  /*6770*/  R2UR UR56, R50 ;  /* 0x00000000323872ca */ /* 0x000fe400000e0000 */
[----:B------:R-:W-:Y:S01]  /*6780*/  @!UP0 ULEA UR4, UR5, UR27, 0xc ;  /* 0x0000001b05048291 */ /* 0x000fe2000f8e60ff */
[----:B------:R-:W-:Y:S01]  /*6790*/  @!P2 IMAD.X R0, RZ, RZ, R15, P0 ;  /* 0x000000ffff00a224 */ /* 0x000fe200000e060f */
[----:B------:R-:W-:Y:S01]  /*67a0*/  UIADD3 UR5, UPT, UPT, UR5, 0x1, URZ ;  /* 0x0000000105057890 */ /* 0x000fe2000fffe0ff */
[----:B------:R-:W-:Y:S01]  /*67b0*/  R2UR UR55, R51 ;  /* 0x00000000333772ca */ /* 0x000fe200000e0000 */
[----:B------:R-:W-:Y:S01]  /*67c0*/  @!UP0 UIADD3 UR18, UPT, UPT, UR17, 0x10, URZ ;  /* 0x0000001011128890 */ /* 0x000fe2000fffe0ff */
[----:B------:R-:W-:Y:S01]  /*67d0*/  LOP3.LUT R9, R9, 0x1, RZ, 0x3c, !PT ;  /* 0x0000000109097812 */ /* 0x000fe200078e3cff */
[----:B------:R-:W-:Y:S02]  /*67e0*/  @!UP0 UIADD3 UR10, UPT, UPT, UR17, 0x30, URZ ;  /* 0x00000030110a8890 */ /* 0x000fe4000fffe0ff */
[----:B------:R-:W-:Y:S02]  /*67f0*/  @!UP0 UIADD3 UR16, UPT, UPT, UR4, 0x200, URZ ;  /* 0x0000020004108890 */ /* 0x000fe4000fffe0ff */
[----:B------:R-:W-:Y:S01]  /*6800*/  @!UP0 UIADD3 UR8, UPT, UPT, UR4, 0xa00, URZ ;  /* 0x00000a0004088890 */ /* 0x000fe2000fffe0ff */
[----:B------:R-:W-:Y:S01]  /*6810*/  @!P2 R2UR UR4, R0 ;  /* 0x000000000004a2ca */ /* 0x000fe200000e0000 */
[----:B------:R-:W-:Y:S02]  /*6820*/  UISETP.NE.AND UP0, UPT, UR5, 0x3, UPT ;  /* 0x000000030500788c */ /* 0x000fe4000bf05270 */
[----:B------:R-:W-:Y:S02]  /*6830*/  UIADD3 UR17, UPT, UPT, UR6, 0x110, URZ ;  /* 0x0000011006117890 */ /* 0x000fe4000fffe0ff */
[----:B------:R-:W-:Y:S01]  /*6840*/  USEL UR28, UR5, URZ, UP0 ;  /* 0x000000ff051c7287 */ /* 0x000fe20008000000 */
[----:B------:R-:W-:Y:S01]  /*6850*/  @!P2 R2UR UR5, R3 ;  /* 0x000000000305a2ca */ /* 0x000fe200000e0000 */
[----:B------:R-:W-:Y:S02]  /*6860*/  USEL UR7, URZ, 0x1, UP0 ;  /* 0x00000001ff077887 */ /* 0x000fe40008000000 */
[----:B------:R-:W-:Y:S01]  /*6870*/  VOTEU.ALL UP0, P2 ;  /* 0x0000000000ff7886 */ /* 0x000fe20001000000 */
[----:B------:R-:W-:Y:S03]  /*6880*/  UMOV UR9, UR17 ;  /* 0x0000001100097c82 */ /* 0x000fe60008000000 */
[----:B------:R-:W-:Y:S01]  /*6890*/  IMAD.U32 R5, RZ, RZ, UR4 ;  /* 0x00000004ff057e24 */ /* 0x000fe2000f8e00ff */
[----:B------:R-:W-:Y:S05]  /*68a0*/  LOP3.LUT R10, R10, UR7, RZ, 0x3c, !PT ;  /* 0x000000070a0a7c12 */ /* 0x000fea000f8e3cff */
[----:B------:R-:W-:Y:S01]  /*68b0*/  IMAD.U32 R4, RZ, RZ, UR5 ;  /* 0x00000005ff047e24 */ /* 0x000fe2000f8e00ff */
[----:B------:R-:W-:Y:S04]  /*68c0*/  @!P2 R2UR UR5, R5 ;  /* 0x000000000505a2ca */ /* 0x000fe800000e0000 */
[----:B------:R-:W-:Y:S11]  /*68d0*/  @!P2 R2UR UR4, R4 ;  /* 0x000000000404a2ca */ /* 0x000ff600000e0000 */
[----:B------:R-:W-:Y:S02]  /*68e0*/  @!UPT UIADD3 URZ, UPT, UPT, URZ, URZ, URZ ;  /* 0x000000fffffff290 */ /* 0x000fe4000fffe0ff */
[----:B------:R1:W-:Y:S01]  /*68f0*/  @!UP0 UTMALDG.5D [UR16], [UR4], desc[UR34] ;  /* 0x00002210040085b4 */ /* 0x0003e20008021000 */
[----:B------:R-:W-:Y:S05]  /*6900*/  VOTEU.ALL UP0, P2 ;  /* 0x0000000000ff7886 */ /* 0x000fea0001000000 */
[----:B------:R2:W-:Y:S01]  /*6910*/  @!UP0 UTMALDG.5D [UR8], [UR4], desc[UR34] ;  /* 0x00002208040085b4 */ /* 0x0005e20008021000 */
[----:B------:R3:W-:Y:S01]  /*6920*/  @!P2 SYNCS.ARRIVE.TRANS64.RED.A0TR RZ, [UR6+0x110], R2 ;  /* 0x00011002ffffa9a7 */ /* 0x0007e20008300406 */
[----:B-1----:R-:W-:Y:S02]  /*6930*/  UIADD3 UR18, UPT, UPT, UR15, UR56, URZ ;  /* 0x000000380f127290 */ /* 0x002fe4000fffe0ff */
[----:B------:R-:W-:Y:S02]  /*6940*/  UIADD3 UR20, UPT, UPT, UR23, UR55, URZ ;  /* 0x0000003717147290 */ /* 0x000fe4000fffe0ff */
[----:B--2---:R-:W-:Y:S09]  /*6950*/  UPRMT UR4, UR57, 0x654, UR17 ;  /* 0x0000065439047896 */ /* 0x004ff20008000011 */
[----:B------:R-:W-:Y:S01]  /*6960*/  SYNCS.ARRIVE.TRANS64.RED.A1T0 RZ, [UR4], RZ ;  /* 0x000000ffffff79a7 */ /* 0x000fe20008100404 */
[----:B------:R-:W-:Y:S05]  /*6970*/  BRA.U UP3, `(.L_x_101) ;  /* 0xffffffed03a87547 */ /* 0x000fea000b83ffff */
[----:B------:R-:W-:Y:S01]  /*6980*/  UIADD3 UR27, UPT, UPT, UR27, 0x128, URZ ;  /* 0x000001281b1b7890 */ /* 0x000fe2000fffe0ff */
[----:B---3--:R-:W-:-:S03]  /*6990*/  SHF.L.U32 R2, R10, 0x1f, RZ ;  /* 0x0000001f0a027819 */ /* 0x008fc600000006ff */
[----:B------:R-:W-:-:S09]  /*69a0*/  ULEA UR4, UR28, UR27, 0x3 ;  /* 0x0000001b1c047291 */ /* 0x000fd2000f8e18ff */
[----:B------:R-:W1:Y:S02]  /*69b0*/  SYNCS.PHASECHK.TRANS64.TRYWAIT P0, [UR4], R2 ;  /* 0x00000002ff0075a7 */ /* 0x000e640008001104 */
[----:B-1----:R-:W-:Y:S05]  /*69c0*/  @!P0 BRA `(.L_x_102) ;  /* 0x0000003800e08947 */ /* 0x002fea0003800000 */
.L_x_199:
[----:B------:R-:W-:-:S04]  /*69d0*/  UIADD3 UR4, UPT, UPT, UR28, 0x1, URZ ;  /* 0x000000011c047890 */ /* 0x000fc8000fffe0ff */
[----:B------:R-:W-:-:S04]  /*69e0*/  UISETP.NE.AND UP0, UPT, UR4, 0x3, UPT ;  /* 0x000000030400788c */ /* 0x000fc8000bf05270 */
[----:B------:R-:W-:Y:S02]  /*69f0*/  USEL UR6, URZ, 0x1, UP0 ;  /* 0x00000001ff067887 */ /* 0x000fe40008000000 */
[----:B------:R-:W-:-:S04]  /*6a00*/  USEL UR4, UR4, URZ, UP0 ;  /* 0x000000ff04047287 */ /* 0x000fc80008000000 */
[----:B------:R-:W-:Y:S01]  /*6a10*/  ULEA UR5, UR4, UR27, 0x3 ;  /* 0x0000001b04057291 */ /* 0x000fe2000f8e18ff */
[----:B------:R-:W-:-:S04]  /*6a20*/  LOP3.LUT R10, R10, UR6, RZ, 0x3c, !PT ;  /* 0x000000060a0a7c12 */ /* 0x000fc8000f8e3cff */
[----:B-1----:R-:W-:-:S04]  /*6a30*/  SHF.L.U32 R2, R10, 0x1f, RZ ;  /* 0x0000001f0a027819 */ /* 0x002fc800000006ff */
[----:B------:R-:W1:Y:S02]  /*6a40*/  SYNCS.PHASECHK.TRANS64.TRYWAIT P0, [UR5], R2 ;  /* 0x00000002ff0075a7 */ /* 0x000e640008001105 */
[----:B-1----:R-:W-:Y:S05]  /*6a50*/  @!P0 BRA `(.L_x_103) ;  /* 0x0000003800d48947 */ /* 0x002fea0003800000 */
.L_x_201:
[----:B------:R-:W-:-:S04]  /*6a60*/  UIADD3 UR4, UPT, UPT, UR4, 0x1, URZ ;  /* 0x0000000104047890 */ /* 0x000fc8000fffe0ff */
[----:B------:R-:W-:-:S04]  /*6a70*/  UISETP.NE.AND UP0, UPT, UR4, 0x3, UPT ;  /* 0x000000030400788c */ /* 0x000fc8000bf05270 */
[----:B------:R-:W-:Y:S02]  /*6a80*/  USEL UR5, URZ, 0x1, UP0 ;  /* 0x00000001ff057887 */ /* 0x000fe40008000000 */
[----:B------:R-:W-:-:S04]  /*6a90*/  USEL UR4, UR4, URZ, UP0 ;  /* 0x000000ff04047287 */ /* 0x000fc80008000000 */
[----:B------:R-:W-:Y:S01]  /*6aa0*/  ULEA UR4, UR4, UR27, 0x3 ;  /* 0x0000001b04047291 */ /* 0x000fe2000f8e18ff */
[----:B-1----:R-:W-:-:S04]  /*6ab0*/  LOP3.LUT R2, R10, UR5, RZ, 0x3c, !PT ;  /* 0x000000050a027c12 */ /* 0x002fc8000f8e3cff */
[----:B------:R-:W-:Y:S01]  /*6ac0*/  SHF.L.U32 R2, R2, 0x1f, RZ ;  /* 0x0000001f02027819 */ /* 0x000fe200000006ff */
[----:B------:R-:W-:-:S07]  /*6ad0*/  IMAD.U32 R0, RZ, RZ, UR4 ;  /* 0x00000004ff007e24 */ /* 0x000fce000f8e00ff */
.L_x_104:
[----:B-1----:R1:W2:Y:S02]  /*6ae0*/  SYNCS.PHASECHK.TRANS64.TRYWAIT P0, [R0+URZ], R2 ;  /* 0x00000002000075a7 */ /* 0x0022a400080011ff */
[----:B--2---:R-:W-:Y:S05]  /*6af0*/  @!P0 NANOSLEEP.SYNCS 0x989680 ;  /* 0x009896800000895d */ /* 0x004fea0003900000 */
[----:B------:R-:W2:Y:S02]  /*6b00*/  @!P0 SYNCS.PHASECHK.TRANS64 P0, [R0+URZ], R2 ;  /* 0x00000002000085a7 */ /* 0x000ea400080010ff */
[----:B--2---:R-:W-:Y:S05]  /*6b10*/  @P0 EXIT ;  /* 0x000000000000094d */ /* 0x004fea0003800000 */
[----:B------:R-:W-:Y:S05]  /*6b20*/  BRA `(.L_x_104) ;  /* 0xfffffffc00ec7947 */ /* 0x000fea000383ffff */
.L_x_92:
[----:B------:R-:W-:-:S06]  /*6b30*/  UISETP.GE.AND UP0, UPT, UR19, 0x4, UPT ;  /* 0x000000041300788c */ /* 0x000fcc000bf06270 */
[----:B------:R-:W-:-:S13]  /*6b40*/  PLOP3.LUT P0, PT, PT, PT, UP0, 0x80, 0x8 ;  /* 0x000000000008781c */ /* 0x000fda0003f0f008 */
[----:B-1----:R-:W-:Y:S05]  /*6b50*/  @!P0 EXIT ;  /* 0x000000000000894d */ /* 0x002fea0003800000 */
[----:B------:R-:W1:Y:S08]  /*6b60*/  S2UR UR4, SR_CgaCtaId ;  /* 0x00000000000479c3 */ /* 0x000e700000008800 */
[----:B------:R-:W-:Y:S01]  /*6b70*/  BAR.SYNC.DEFER_BLOCKING 0x6, 0xa0 ;  /* 0x0182800000007b1d */ /* 0x000fe20000010000 */
[----:B------:R-:W-:Y:S01]  /*6b80*/  IMAD.SHL.U32 R44, R56, 0x10, RZ ;  /* 0x00000010382c7824 */ /* 0x000fe200078e00ff */
[----:B------:R-:W-:Y:S01]  /*6b90*/  USHF.R.S32.HI UR56, URZ, 0x1f, UR5 ;  /* 0x0000001fff387899 */ /* 0x000fe20008011405 */
[----:B------:R-:W-:-:S02]  /*6ba0*/  IMAD.SHL.U32 R0, R46, 0x200, RZ ;  /* 0x000002002e007824 */ /* 0x000fc400078e00ff */
[----:B------:R-:W-:Y:S02]  /*6bb0*/  HFMA2 R22, -RZ, RZ, 0, 0 ;  /* 0x00000000ff167431 */ /* 0x000fe400000001ff */
[----:B------:R-:W-:Y:S01]  /*6bc0*/  IMAD.SHL.U32 R4, R56, 0x2, RZ ;  /* 0x0000000238047824 */ /* 0x000fe200078e00ff */
[----:B------:R-:W-:Y:S01]  /*6bd0*/  UMOV UR52, 0x400 ;  /* 0x0000040000347882 */ /* 0x000fe20000000000 */
[----:B------:R-:W2:Y:S01]  /*6be0*/  LDC.64 R42, c[0x0][0x9b0] ;  /* 0x00026c00ff2a7b82 */ /* 0x000ea20000000a00 */
[----:B------:R-:W3:Y:S01]  /*6bf0*/  LDCU.64 UR6, c[0x0][0x988] ;  /* 0x00013100ff0677ac */ /* 0x000ee20008000a00 */
[----:B------:R-:W-:Y:S01]  /*6c00*/  LOP3.LUT R55, R44, 0x5b0, RZ, 0xc0, !PT ;  /* 0x000005b02c377812 */ /* 0x000fe200078ec0ff */
[----:B------:R-:W-:Y:S01]  /*6c10*/  IMAD.U32 R23, R56, 0x10000, RZ ;  /* 0x0001000038177824 */ /* 0x000fe200078e00ff */
[----:B------:R-:W-:Y:S01]  /*6c20*/  LOP3.LUT R5, R44, 0x40, RZ, 0xc0, !PT ;  /* 0x000000402c057812 */ /* 0x000fe200078ec0ff */
[----:B------:R-:W-:Y:S01]  /*6c30*/  ULEA.HI UR56, UR56, UR5, URZ, 0x6 ;  /* 0x0000000538387291 */ /* 0x000fe2000f8f30ff */
[----:B------:R-:W-:Y:S01]  /*6c40*/  LOP3.LUT R55, R55, 0x200, R0, 0xf8, !PT ;  /* 0x0000020037377812 */ /* 0x000fe200078ef800 */
[----:B------:R-:W-:Y:S01]  /*6c50*/  IMAD.SHL.U32 R0, R46, 0x200000, RZ ;  /* 0x002000002e007824 */ /* 0x000fe200078e00ff */
[----:B------:R-:W4:Y:S01]  /*6c60*/  LDC.64 R40, c[0x0][0x9a8] ;  /* 0x00026a00ff287b82 */ /* 0x000f220000000a00 */
[----:B------:R-:W-:Y:S01]  /*6c70*/  LOP3.LUT P0, RZ, R44, 0x40, RZ, 0xc0, !PT ;  /* 0x000000402cff7812 */ /* 0x000fe2000780c0ff */
[----:B------:R-:W-:Y:S01]  /*6c80*/  IMAD.MOV.U32 R54, RZ, RZ, RZ ;  /* 0x000000ffff367224 */ /* 0x000fe200078e00ff */
[----:B------:R-:W-:Y:S01]  /*6c90*/  LOP3.LUT R4, R5, 0x8, R4, 0xf8, !PT ;  /* 0x0000000805047812 */ /* 0x000fe200078ef804 */
[----:B------:R-:W-:Y:S01]  /*6ca0*/  IMAD.MOV.U32 R53, RZ, RZ, RZ ;  /* 0x000000ffff357224 */ /* 0x000fe200078e00ff */
[----:B------:R-:W-:Y:S01]  /*6cb0*/  LOP3.LUT R0, R0, 0x200000, RZ, 0xc0, !PT ;  /* 0x0020000000007812 */ /* 0x000fe200078ec0ff */
[----:B------:R-:W2:Y:S01]  /*6cc0*/  LDCU UR48, c[0x0][0xc0c] ;  /* 0x00018180ff3077ac */ /* 0x000ea20008000800 */
[----:B------:R-:W-:-:S02]  /*6cd0*/  P2R R8, PR, RZ, 0x1 ;  /* 0x00000001ff087803 */ /* 0x000fc40000000000 */
[----:B------:R-:W-:Y:S01]  /*6ce0*/  LOP3.LUT R23, R0, 0x400000, R23, 0xf8, !PT ;  /* 0x0040000000177812 */ /* 0x000fe200078ef817 */
[----:B-1----:R-:W-:Y:S01]  /*6cf0*/  ULEA UR52, UR4, UR52, 0x18 ;  /* 0x0000003404347291 */ /* 0x002fe2000f8ec0ff */
[----:B---3--:R-:W-:Y:S01]  /*6d00*/  MOV R48, UR6 ;  /* 0x0000000600307c02 */ /* 0x008fe20008000f00 */
[----:B------:R-:W1:Y:S01]  /*6d10*/  LDCU UR4, c[0x0][0x370] ;  /* 0x00006e00ff0477ac */ /* 0x000e620008000800 */
[----:B------:R-:W-:Y:S01]  /*6d20*/  IMAD.U32 R47, RZ, RZ, UR7 ;  /* 0x00000007ff2f7e24 */ /* 0x000fe2000f8e00ff */
[----:B------:R-:W-:Y:S02]  /*6d30*/  LOP3.LUT R55, R55, R4, RZ, 0xfc, !PT ;  /* 0x0000000437377212 */ /* 0x000fe400078efcff */
[----:B------:R-:W-:Y:S01]  /*6d40*/  LOP3.LUT R56, R56, 0x60, RZ, 0xc0, !PT ;  /* 0x0000006038387812 */ /* 0x000fe200078ec0ff */
[----:B------:R-:W3:Y:S02]  /*6d50*/  LDCU UR38, c[0x0][0xc30] ;  /* 0x00018600ff2677ac */ /* 0x000ee40008000800 */
[----:B------:R-:W3:Y:S01]  /*6d60*/  LDS R2, [UR52+0x1a0] ;  /* 0x0001a034ff027984 */ /* 0x000ee20008000800 */
[----:B------:R-:W2:Y:S01]  /*6d70*/  LDCU.64 UR46, c[0x0][0xc28] ;  /* 0x00018500ff2e77ac */ /* 0x000ea20008000a00 */
[----:B------:R-:W2:Y:S01]  /*6d80*/  LDCU.128 UR60, c[0x0][0xc10] ;  /* 0x00018200ff3c77ac */ /* 0x000ea20008000c00 */
[----:B------:R-:W2:Y:S01]  /*6d90*/  LDCU UR59, c[0x0][0x374] ;  /* 0x00006e80ff3b77ac */ /* 0x000ea20008000800 */
[----:B-1----:R-:W-:Y:S01]  /*6da0*/  IMAD.U32 R49, RZ, RZ, UR4 ;  /* 0x00000004ff317e24 */ /* 0x002fe2000f8e00ff */
[----:B------:R-:W-:-:S02]  /*6db0*/  UIADD3 UR4, UPT, UPT, UR52, 0x200, URZ ;  /* 0x0000020034047890 */ /* 0x000fc4000fffe0ff */
[----:B------:R-:W-:Y:S01]  /*6dc0*/  USHF.R.S32.HI UR56, URZ, 0x6, UR56 ;  /* 0x00000006ff387899 */ /* 0x000fe20008011438 */
[----:B------:R-:W-:Y:S01]  /*6dd0*/  UMOV UR58, 0x1 ;  /* 0x00000001003a7882 */ /* 0x000fe20000000000 */
[----:B------:R-:W-:Y:S02]  /*6de0*/  UMOV UR54, URZ ;  /* 0x000000ff00367c82 */ /* 0x000fe40008000000 */
[----:B------:R-:W-:Y:S01]  /*6df0*/  IMAD.U32 R0, RZ, RZ, UR4 ;  /* 0x00000004ff007e24 */ /* 0x000fe2000f8e00ff */
[----:B------:R-:W-:Y:S01]  /*6e00*/  UMOV UR57, URZ ;  /* 0x000000ff00397c82 */ /* 0x000fe20008000000 */
[----:B------:R-:W-:Y:S01]  /*6e10*/  UMOV UR55, URZ ;  /* 0x000000ff00377c82 */ /* 0x000fe20008000000 */
[C---:B---3--:R-:W-:Y:S01]  /*6e20*/  VIADD R3, R2.reuse, 0x20 ;  /* 0x0000002002037836 */ /* 0x048fe20000000000 */
[----:B------:R-:W-:-:S04]  /*6e30*/  LOP3.LUT R2, R2, 0xffff, RZ, 0xc0, !PT ;  /* 0x0000ffff02027812 */ /* 0x000fc800078ec0ff */
[----:B------:R-:W-:-:S05]  /*6e40*/  LOP3.LUT R3, R3, 0xffff, RZ, 0xc0, !PT ;  /* 0x0000ffff03037812 */ /* 0x000fca00078ec0ff */
[----:B--2-4-:R1:W-:Y:S02]  /*6e50*/  STL.64 [R1], R2 ;  /* 0x0000000201007387 */ /* 0x0143e40000100a00 */
.L_x_135:
[----:B-1----:R-:W-:Y:S04]  /*6e60*/  SHF.L.U32 R2, R53, 0x1f, RZ ;  /* 0x0000001f35027819 */ /* 0x002fe800000006ff */
[----:B------:R-:W1:Y:S02]  /*6e70*/  SYNCS.PHASECHK.TRANS64.TRYWAIT P0, [UR52+0x150], R2 ;  /* 0x00015002ff0075a7 */ /* 0x000e640008001134 */
[----:B-1----:R-:W-:Y:S05]  /*6e80*/  @!P0 BRA `(.L_x_105) ;  /* 0x0000003400e08947 */ /* 0x002fea0003800000 */
.L_x_203:
[----:B------:R-:W2:Y:S01]  /*6e90*/  LDS.128 R4, [UR52+0x190] ;  /* 0x00019034ff047984 */ /* 0x000ea20008000c00 */
[----:B------:R-:W-:Y:S01]  /*6ea0*/  UISETP.GE.AND UP0, UPT, UR39, 0x1, UPT ;  /* 0x000000012700788c */ /* 0x000fe2000bf06270 */
[----:B------:R-:W-:Y:S01]  /*6eb0*/  @!PT LDS RZ, [RZ] ;  /* 0x00000000fffff984 */ /* 0x000fe20000000800 */
[----:B------:R-:W-:Y:S01]  /*6ec0*/  @!PT LDS RZ, [RZ] ;  /* 0x00000000fffff984 */ /* 0x000fe20000000800 */
[----:B------:R-:W-:Y:S01]  /*6ed0*/  @!PT LDS RZ, [RZ] ;  /* 0x00000000fffff984 */ /* 0x000fe20000000800 */
[----:B------:R-:W-:Y:S01]  /*6ee0*/  @!PT LDS RZ, [RZ] ;  /* 0x00000000fffff984 */ /* 0x000fe20000000800 */
[----:B------:R3:W-:Y:S06]  /*6ef0*/  MEMBAR.ALL.CTA ;  /* 0x0000000000007992 */ /* 0x0007ec0000008000 */
[----:B---3--:R-:W3:Y:S01]  /*6f00*/  FENCE.VIEW.ASYNC.S ;  /* 0x00000000000073c6 */ /* 0x008ee20000000000 */
[----:B--2---:R-:W-:Y:S11]  /*6f10*/  LOP3.LUT P0, RZ, R6, 0x1, RZ, 0xc0, !PT ;  /* 0x0000000106ff7812 */ /* 0x004ff6000780c0ff */
[----:B------:R-:W-:Y:S02]  /*6f20*/  @!UPT UIADD3 URZ, UPT, UPT, URZ, URZ, URZ ;  /* 0x000000fffffff290 */ /* 0x000fe4000fffe0ff */
[----:B---3--:R-:W-:Y:S01]  /*6f30*/  VOTEU.ANY UP1, P0 ;  /* 0x0000000000ff7886 */ /* 0x008fe20000020100 */
[----:B------:R-:W-:Y:S01]  /*6f40*/  PLOP3.LUT P0, PT, PT, PT, UP1, 0x80, 0x8 ;  /* 0x000000000008781c */ /* 0x000fe20003f0f018 */
[----:B------:R-:W-:Y:S06]  /*6f50*/  UP2UR UR4, UPR, URZ, 0x2 ;  /* 0x00000002ff047883 */ /* 0x000fec0008000000 */
[----:B------:R-:W-:Y:S01]  /*6f60*/  IMAD.U32 R57, RZ, RZ, UR4 ;  /* 0x00000004ff397e24 */ /* 0x000fe2000f8e00ff */
[----:B------:R-:W-:Y:S04]  /*6f70*/  UIADD3 UR4, UPT, UPT, UR52, 0x158, URZ ;  /* 0x0000015834047890 */ /* 0x000fe8000fffe0ff */
[----:B------:R-:W-:Y:S01]  /*6f80*/  UPRMT UR4, URZ, 0x654, UR4 ;  /* 0x00000654ff047896 */ /* 0x000fe20008000004 */
[----:B-1----:R-:W-:Y:S02]  /*6f90*/  @P0 MOV R2, R4 ;  /* 0x0000000400020202 */ /* 0x002fe40000000f00 */
[----:B------:R-:W-:Y:S02]  /*6fa0*/  @P0 LOP3.LUT R0, R5, 0xffff, RZ, 0xc0, !PT ;  /* 0x0000ffff05000812 */ /* 0x000fe400078ec0ff */
[----:B------:R-:W-:Y:S02]  /*6fb0*/  @P0 R2UR UR6, R2 ;  /* 0x00000000020602ca */ /* 0x000fe400000e0000 */
[----:B------:R-:W-:Y:S01]  /*6fc0*/  @P0 R2UR UR5, R0 ;  /* 0x00000000000502ca */ /* 0x000fe200000e0000 */
[----:B------:R-:W-:Y:S01]  /*6fd0*/  IMAD.U32 R0, RZ, RZ, UR56 ;  /* 0x00000038ff007e24 */ /* 0x000fe2000f8e00ff */
[----:B------:R-:W-:Y:S04]  /*6fe0*/  SYNCS.ARRIVE.TRANS64.RED.A1T0 RZ, [UR4], RZ ;  /* 0x000000ffffff79a7 */ /* 0x000fe80008100404 */
[----:B------:R-:W-:Y:S05]  /*6ff0*/  IABS R2, R0 ;  /* 0x0000000000027213 */ /* 0x000fea0000000000 */
[----:B------:R-:W-:Y:S02]  /*7000*/  @UP1 UMOV UR37, UR6 ;  /* 0x0000000600251c82 */ /* 0x000fe40008000000 */
[----:B------:R-:W-:Y:S01]  /*7010*/  @UP1 UMOV UR36, UR5 ;  /* 0x0000000500241c82 */ /* 0x000fe20008000000 */
[----:B------:R-:W-:Y:S05]  /*7020*/  BRA.U !UP0, `(.L_x_106) ;  /* 0x0000000108d07547 */ /* 0x000fea000b800000 */
[----:B------:R-:W1:Y:S01]  /*7030*/  LDCU UR14, c[0x0][0xc20] ;  /* 0x00018400ff0e77ac */ /* 0x000e620008000800 */
[----:B------:R-:W-:Y:S01]  /*7040*/  R2UR UR9, R49 ;  /* 0x00000000310972ca */ /* 0x000fe200000e0000 */
[----:B------:R-:W-:Y:S02]  /*7050*/  UIMAD.WIDE.U32 UR4, UR59, UR63, URZ ;  /* 0x0000003f3b0472a5 */ /* 0x000fe4000f8e00ff */
[----:B------:R-:W-:Y:S02]  /*7060*/  UIMAD.WIDE.U32 UR10, UR36, UR63, URZ ;  /* 0x0000003f240a72a5 */ /* 0x000fe4000f8e00ff */
[----:B------:R-:W-:Y:S02]  /*7070*/  UISETP.NE.AND UP0, UPT, UR62, 0x1, UPT ;  /* 0x000000013e00788c */ /* 0x000fe4000bf05270 */
[----:B------:R-:W-:Y:S02]  /*7080*/  UISETP.NE.AND UP1, UPT, UR48, 0x1, UPT ;  /* 0x000000013000788c */ /* 0x000fe4000bf25270 */
[----:B------:R-:W-:Y:S04]  /*7090*/  UISETP.NE.AND UP2, UPT, UR39, 0x1, UPT ;  /* 0x000000012700788c */ /* 0x000fe8000bf45270 */
[----:B------:R-:W-:Y:S02]  /*70a0*/  UIMAD.WIDE.U32 UR6, UR9, UR60, URZ ;  /* 0x0000003c090672a5 */ /* 0x000fe4000f8e00ff */
[----:B------:R-:W-:Y:S01]  /*70b0*/  UIMAD.WIDE.U32 UR12, UR37, UR60, URZ ;  /* 0x0000003c250c72a5 */ /* 0x000fe2000f8e00ff */
[----:B------:R-:W-:Y:S02]  /*70c0*/  UMOV UR4, UR5 ;  /* 0x0000000500047c82 */ /* 0x000fe40008000000 */
[----:B-1----:R-:W-:Y:S02]  /*70d0*/  USHF.R.U32.HI UR8, URZ, UR14, UR4 ;  /* 0x0000000eff087299 */ /* 0x002fe40008011604 */
[----:B------:R-:W-:Y:S01]  /*70e0*/  UMOV UR6, UR11 ;  /* 0x0000000b00067c82 */ /* 0x000fe20008000000 */
[----:B------:R-:W-:Y:S02]  /*70f0*/  UMOV UR4, UR7 ;  /* 0x0000000700047c82 */ /* 0x000fe40008000000 */
[----:B------:R-:W-:Y:S02]  /*7100*/  USHF.R.U32.HI UR5, URZ, UR61, UR4 ;  /* 0x0000003dff057299 */ /* 0x000fe40008011604 */
[----:B------:R-:W-:Y:S02]  /*7110*/  USEL UR4, UR59, UR8, !UP0 ;  /* 0x000000083b047287 */ /* 0x000fe4000c000000 */
[----:B------:R-:W-:Y:S02]  /*7120*/  USHF.R.U32.HI UR8, URZ, UR14, UR6 ;  /* 0x0000000eff087299 */ /* 0x000fe40008011606 */
[----:B------:R-:W-:Y:S02]  /*7130*/  UIMAD.WIDE.U32 UR6, UR4, UR46, URZ ;  /* 0x0000002e040672a5 */ /* 0x000fe4000f8e00ff */
[----:B------:R-:W-:Y:S02]  /*7140*/  USEL UR9, UR9, UR5, !UP1 ;  /* 0x0000000509097287 */ /* 0x000fe4000c800000 */
[----:B------:R-:W-:Y:S02]  /*7150*/  USEL UR8, UR36, UR8, !UP0 ;  /* 0x0000000824087287 */ /* 0x000fe4000c000000 */
[----:B------:R-:W-:Y:S01]  /*7160*/  UIMAD.WIDE.U32 UR10, UR9, UR46, URZ ;  /* 0x0000002e090a72a5 */ /* 0x000fe2000f8e00ff */
[----:B------:R-:W-:Y:S01]  /*7170*/  UMOV UR6, UR7 ;  /* 0x0000000700067c82 */ /* 0x000fe20008000000 */
[----:B------:R-:W-:Y:S01]  /*7180*/  UMOV UR5, UR13 ;  /* 0x0000000d00057c82 */ /* 0x000fe20008000000 */
[----:B------:R-:W-:Y:S02]  /*7190*/  @UP2 USHF.R.U32.HI UR4, URZ, UR47, UR6 ;  /* 0x0000002fff042299 */ /* 0x000fe40008011606 */
[----:B------:R-:W-:Y:S02]  /*71a0*/  USHF.R.U32.HI UR5, URZ, UR61, UR5 ;  /* 0x0000003dff057299 */ /* 0x000fe40008011605 */
[----:B------:R-:W-:Y:S02]  /*71b0*/  UIMAD UR4, UR39, UR4, URZ ;  /* 0x00000004270472a4 */ /* 0x000fe4000f8e02ff */
[----:B------:R-:W-:Y:S02]  /*71c0*/  USEL UR5, UR37, UR5, !UP1 ;  /* 0x0000000525057287 */ /* 0x000fe4000c800000 */
[----:B------:R-:W-:Y:S01]  /*71d0*/  UISETP.GE.AND UP0, UPT, UR8, UR4, UPT ;  /* 0x000000040800728c */ /* 0x000fe2000bf06270 */
[----:B------:R-:W-:Y:S01]  /*71e0*/  UMOV UR6, UR11 ;  /* 0x0000000b00067c82 */ /* 0x000fe20008000000 */
[----:B------:R-:W-:Y:S02]  /*71f0*/  UIMAD.WIDE.U32 UR10, UR8, UR46, URZ ;  /* 0x0000002e080a72a5 */ /* 0x000fe4000f8e00ff */
[----:B------:R-:W-:Y:S04]  /*7200*/  @UP2 USHF.R.U32.HI UR9, URZ, UR47, UR6 ;  /* 0x0000002fff092299 */ /* 0x000fe80008011606 */
[----:B------:R-:W-:Y:S01]  /*7210*/  UIMAD UR6, UR39, UR9, URZ ;  /* 0x00000009270672a4 */ /* 0x000fe2000f8e02ff */
[----:B------:R-:W-:Y:S03]  /*7220*/  UMOV UR4, UR11 ;  /* 0x0000000b00047c82 */ /* 0x000fe60008000000 */
[----:B------:R-:W-:Y:S02]  /*7230*/  UISETP.GE.OR UP0, UPT, UR5, UR6, UP0 ;  /* 0x000000060500728c */ /* 0x000fe40008706670 */
[----:B------:R-:W-:Y:S02]  /*7240*/  USHF.R.U32.HI UR4, URZ, UR47, UR4 ;  /* 0x0000002fff047299 */ /* 0x000fe40008011604 */
[----:B------:R-:W-:Y:S02]  /*7250*/  UIMAD.WIDE.U32 UR6, UR5, UR46, URZ ;  /* 0x0000002e050672a5 */ /* 0x000fe4000f8e00ff */
[----:B------:R-:W-:Y:S02]  /*7260*/  USEL UR11, UR8, UR4, !UP2 ;  /* 0x00000004080b7287 */ /* 0x000fe4000d000000 */
[----:B------:R-:W-:Y:S02]  /*7270*/  UIADD3 UR6, UPT, UPT, -UR5, URZ, URZ ;  /* 0x000000ff05067290 */ /* 0x000fe4000fffe1ff */
[----:B------:R-:W-:Y:S02]  /*7280*/  UIADD3 UR10, UPT, UPT, -UR11, URZ, URZ ;  /* 0x000000ff0b0a7290 */ /* 0x000fe4000fffe1ff */
[----:B------:R-:W-:Y:S02]  /*7290*/  UIMAD UR6, UR48, UR6, UR37 ;  /* 0x00000006300672a4 */ /* 0x000fe4000f8e0225 */
[----:B------:R-:W-:Y:S01]  /*72a0*/  UIMAD UR10, UR39, UR10, UR8 ;  /* 0x0000000a270a72a4 */ /* 0x000fe2000f8e0208 */
[----:B------:R-:W-:Y:S01]  /*72b0*/  @!UP0 UMOV UR4, UR7 ;  /* 0x0000000700048c82 */ /* 0x000fe20008000000 */
[----:B------:R-:W-:Y:S02]  /*72c0*/  UIADD3 UR7, UPT, UPT, -UR8, URZ, URZ ;  /* 0x000000ff08077290 */ /* 0x000fe4000fffe1ff */
[----:B------:R-:W-:Y:S04]  /*72d0*/  @!UP0 USHF.R.U32.HI UR4, URZ, UR47, UR4 ;  /* 0x0000002fff048299 */ /* 0x000fe80008011604 */
[----:B------:R-:W-:Y:S04]  /*72e0*/  @!UP0 USEL UR4, UR5, UR4, !UP2 ;  /* 0x0000000405048287 */ /* 0x000fe8000d000000 */
[----:B------:R-:W-:Y:S02]  /*72f0*/  @!UP0 UIMAD UR9, UR9, UR10, UR4 ;  /* 0x0000000a090982a4 */ /* 0x000fe4000f8e0204 */
[----:B------:R-:W-:Y:S02]  /*7300*/  @!UP0 UIADD3 UR10, UPT, UPT, UR11, -UR4, URZ ;  /* 0x800000040b0a8290 */ /* 0x000fe4000fffe0ff */
[----:B------:R-:W-:Y:S02]  /*7310*/  UIMAD UR4, UR62, UR7, UR36 ;  /* 0x000000073e0472a4 */ /* 0x000fe4000f8e0224 */
[----:B------:R-:W-:Y:S03]  /*7320*/  @!UP0 UIMAD UR8, UR10, UR39, UR5 ;  /* 0x000000270a0882a4 */ /* 0x000fe6000f8e0205 */
[----:B------:R-:W-:Y:S02]  /*7330*/  @!UP0 UMOV UR5, UR9 ;  /* 0x0000000900058c82 */ /* 0x000fe40008000000 */
[----:B------:R-:W-:Y:S02]  /*7340*/  UIMAD UR37, UR5, UR48, UR6 ;  /* 0x00000030052572a4 */ /* 0x000fe4000f8e0206 */
[----:B------:R-:W-:Y:S11]  /*7350*/  UIMAD UR36, UR8, UR62, UR4 ;  /* 0x0000003e082472a4 */ /* 0x000ff6000f8e0204 */
[----:B------:R-:W-:Y:S01]  /*7360*/  @!UPT UIADD3 URZ, UPT, UPT, URZ, URZ, URZ ;  /* 0x000000fffffff290 */ /* 0x000fe2000fffe0ff */
.L_x_106:
[----:B------:R-:W1:Y:S01]  /*7370*/  LDCU UR16, c[0x0][0x388] ;  /* 0x00007100ff1077ac */ /* 0x000e620008000800 */
[----:B------:R-:W-:Y:S01]  /*7380*/  R2UR UR6, R2 ;  /* 0x00000000020672ca */ /* 0x000fe200000e0000 */
[----:B------:R-:W-:Y:S01]  /*7390*/  IMAD.U32 R8, RZ, RZ, UR18 ;  /* 0x00000012ff087e24 */ /* 0x000fe2000f8e00ff */
[----:B------:R-:W-:Y:S01]  /*73a0*/  LEA R2, R22, UR49, 0x2 ;  /* 0x0000003116027c11 */ /* 0x000fe2000f8e10ff */
[----:B------:R-:W2:Y:S01]  /*73b0*/  LDCU UR11, c[0x0][0x38c] ;  /* 0x00007180ff0b77ac */ /* 0x000ea20008000800 */
[----:B------:R-:W-:Y:S02]  /*73c0*/  IABS R0, R0 ;  /* 0x0000000000007213 */ /* 0x000fe40000000000 */
[----:B------:R-:W-:Y:S01]  /*73d0*/  IABS R8, R8 ;  /* 0x0000000800087213 */ /* 0x000fe20000000000 */
[----:B------:R-:W-:Y:S01]  /*73e0*/  USHF.L.U32 UR42, UR20, 0x6, URZ ;  /* 0x00000006142a7899 */ /* 0x000fe200080006ff */
[----:B------:R-:W5:Y:S01]  /*73f0*/  LDL R2, [R2] ;  /* 0x0000000002027983 */ /* 0x000f620000100800 */
[----:B------:R-:W-:Y:S01]  /*7400*/  IMAD.MOV R0, RZ, RZ, -R0 ;  /* 0x000000ffff007224 */ /* 0x000fe200078e0a00 */
[----:B------:R-:W-:Y:S02]  /*7410*/  R2UR UR9, R8 ;  /* 0x00000000080972ca */ /* 0x000fe400000e0000 */
[----:B------:R-:W-:Y:S01]  /*7420*/  @P0 SHF.R.U32.HI R4, RZ, 0x10, R5 ;  /* 0x00000010ff040819 */ /* 0x000fe20000011605 */
[----:B------:R-:W3:Y:S01]  /*7430*/  I2F.RP R3, UR6 ;  /* 0x0000000600037d06 */ /* 0x000ee20008209400 */
[----:B------:R-:W-:Y:S02]  /*7440*/  R2UR UR17, R60 ;  /* 0x000000003c1172ca */ /* 0x000fe400000e0000 */
[----:B------:R-:W-:Y:S07]  /*7450*/  @P0 R2UR UR17, R4 ;  /* 0x00000000041102ca */ /* 0x000fee00000e0000 */
[----:B---3--:R-:W3:Y:S01]  /*7460*/  MUFU.RCP R3, R3 ;  /* 0x0000000300037308 */ /* 0x008ee20000001000 */
[----:B--2---:R-:W-:Y:S05]  /*7470*/  IMAD.U32 R8, RZ, RZ, UR11 ;  /* 0x0000000bff087e24 */ /* 0x004fea000f8e00ff */
[----:B------:R-:W-:Y:S01]  /*7480*/  IMAD.U32 R60, RZ, RZ, UR17 ;  /* 0x00000011ff3c7e24 */ /* 0x000fe2000f8e00ff */
[----:B------:R-:W-:Y:S01]  /*7490*/  UIADD3 UR17, UPT, UPT, UR52, 0x200, URZ ;  /* 0x0000020034117890 */ /* 0x000fe2000fffe0ff */
[----:B------:R-:W-:Y:S04]  /*74a0*/  IABS R8, R8 ;  /* 0x0000000800087213 */ /* 0x000fe80000000000 */
[----:B------:R-:W2:Y:S01]  /*74b0*/  I2F.RP R10, R8 ;  /* 0x00000008000a7306 */ /* 0x000ea20000209400 */
[----:B---3--:R-:W-:Y:S09]  /*74c0*/  VIADD R3, R3, 0xffffffe ;  /* 0x0ffffffe03037836 */ /* 0x008ff20000000000 */
[----:B------:R-:W3:Y:S10]  /*74d0*/  F2I.FTZ.U32.TRUNC.NTZ R3, R3 ;  /* 0x0000000300037305 */ /* 0x000ef4000021f000 */
[----:B--2---:R-:W2:Y:S01]  /*74e0*/  MUFU.RCP R10, R10 ;  /* 0x0000000a000a7308 */ /* 0x004ea20000001000 */
[----:B---3--:R-:W-:Y:S01]  /*74f0*/  R2UR UR5, R3 ;  /* 0x00000000030572ca */ /* 0x008fe200000e0000 */
[----:B-1----:R-:W-:Y:S05]  /*7500*/  IMAD.U32 R3, RZ, RZ, UR16 ;  /* 0x00000010ff037e24 */ /* 0x002fea000f8e00ff */
[----:B------:R-:W-:Y:S04]  /*7510*/  IABS R3, R3 ;  /* 0x0000000300037213 */ /* 0x000fe80000000000 */
[----:B------:R-:W-:Y:S01]  /*7520*/  R2UR UR7, R3 ;  /* 0x00000000030772ca */ /* 0x000fe200000e0000 */
[----:B--2---:R-:W-:Y:S02]  /*7530*/  VIADD R10, R10, 0xffffffe ;  /* 0x0ffffffe0a0a7836 */ /* 0x004fe40000000000 */
[----:B------:R-:W-:Y:S02]  /*7540*/  UIADD3 UR4, UPT, UPT, URZ, -UR5, URZ ;  /* 0x80000005ff047290 */ /* 0x000fe4000fffe0ff */
[----:B------:R-:W1:Y:S02]  /*7550*/  F2I.FTZ.U32.TRUNC.NTZ R11, R10 ;  /* 0x0000000a000b7305 */ /* 0x000e64000021f000 */
[----:B------:R-:W-:Y:S03]  /*7560*/  UIMAD UR8, UR4, UR6, URZ ;  /* 0x00000006040872a4 */ /* 0x000fe6000f8e02ff */
[----:B------:R-:W-:Y:S02]  /*7570*/  UMOV UR4, URZ ;  /* 0x000000ff00047c82 */ /* 0x000fe40008000000 */
[----:B------:R-:W-:Y:S02]  /*7580*/  UIMAD.WIDE.U32 UR4, UR5, UR8, UR4 ;  /* 0x00000008050472a5 */ /* 0x000fe4000f8e0004 */
[----:B------:R-:W-:Y:S02]  /*7590*/  R2UR UR8, R0 ;  /* 0x00000000000872ca */ /* 0x000fe400000e0000 */
[----:B------:R-:W2:Y:S03]  /*75a0*/  I2F.RP R0, UR7 ;  /* 0x0000000700007d06 */ /* 0x000ea60008209400 */
[----:B------:R-:W-:Y:S01]  /*75b0*/  UMOV UR4, UR5 ;  /* 0x0000000500047c82 */ /* 0x000fe20008000000 */
[--C-:B-1----:R-:W-:Y:S01]  /*75c0*/  IMAD.MOV R3, RZ, RZ, -R11.reuse ;  /* 0x000000ffff037224 */ /* 0x102fe200078e0a0b */
[----:B------:R-:W-:Y:S01]  /*75d0*/  UIMAD.WIDE.U32 UR4, UR4, UR9, URZ ;  /* 0x00000009040472a5 */ /* 0x000fe2000f8e00ff */
[----:B------:R-:W-:Y:S02]  /*75e0*/  IMAD.MOV.U32 R10, RZ, RZ, RZ ;  /* 0x000000ffff0a7224 */ /* 0x000fe400078e00ff */
[----:B------:R-:W-:Y:S04]  /*75f0*/  IMAD R3, R3, R8, RZ ;  /* 0x0000000803037224 */ /* 0x000fe800078e02ff */
[----:B------:R-:W-:Y:S01]  /*7600*/  UMOV UR43, UR5 ;  /* 0x00000005002b7c82 */ /* 0x000fe20008000000 */
[----:B------:R-:W-:Y:S01]  /*7610*/  IMAD.HI.U32 R11, R11, R3, R10 ;  /* 0x000000030b0b7227 */ /* 0x000fe200078e000a */
[----:B------:R-:W-:Y:S01]  /*7620*/  UIMAD UR4, UR43, UR8, UR9 ;  /* 0x000000082b0472a4 */ /* 0x000fe2000f8e0209 */
[----:B--2---:R-:W1:Y:S03]  /*7630*/  MUFU.RCP R0, R0 ;  /* 0x0000000000007308 */ /* 0x004e660000001000 */
[----:B------:R-:W-:Y:S11]  /*7640*/  UISETP.GT.U32.AND UP0, UPT, UR6, UR4, UPT ;  /* 0x000000040600728c */ /* 0x000ff6000bf04070 */
[----:B------:R-:W-:Y:S02]  /*7650*/  @!UP0 UIADD3 UR4, UPT, UPT, UR4, -UR6, URZ ;  /* 0x8000000604048290 */ /* 0x000fe4000fffe0ff */
[----:B------:R-:W-:Y:S01]  /*7660*/  @!UP0 UIADD3 UR43, UPT, UPT, UR43, 0x1, URZ ;  /* 0x000000012b2b8890 */ /* 0x000fe2000fffe0ff */
[----:B-1----:R-:W-:Y:S01]  /*7670*/  VIADD R0, R0, 0xffffffe ;  /* 0x0ffffffe00007836 */ /* 0x002fe20000000000 */
[----:B------:R-:W-:Y:S02]  /*7680*/  UISETP.GE.U32.AND UP2, UPT, UR4, UR6, UPT ;  /* 0x000000060400728c */ /* 0x000fe4000bf46070 */
[----:B------:R-:W-:Y:S02]  /*7690*/  ULOP3.LUT UR4, UR18, UR56, URZ, 0x3c, !UPT ;  /* 0x0000003812047292 */ /* 0x000fe4000f8e3cff */
[----:B------:R-:W-:Y:S01]  /*76a0*/  UISETP.NE.AND UP0, UPT, UR56, URZ, UPT ;  /* 0x000000ff3800728c */ /* 0x000fe2000bf05270 */
[----:B------:R-:W1:Y:S01]  /*76b0*/  F2I.FTZ.U32.TRUNC.NTZ R0, R0 ;  /* 0x0000000000007305 */ /* 0x000e62000021f000 */
[----:B------:R-:W-:Y:S05]  /*76c0*/  UISETP.GE.AND UP1, UPT, UR4, URZ, UPT ;  /* 0x000000ff0400728c */ /* 0x000fea000bf26270 */
[----:B------:R-:W-:Y:S06]  /*76d0*/  @UP2 UIADD3 UR43, UPT, UPT, UR43, 0x1, URZ ;  /* 0x000000012b2b2890 */ /* 0x000fec000fffe0ff */
[----:B------:R-:W-:Y:S02]  /*76e0*/  @!UP1 UIADD3 UR43, UPT, UPT, -UR43, URZ, URZ ;  /* 0x000000ff2b2b9290 */ /* 0x000fe4000fffe1ff */
[----:B------:R-:W-:Y:S01]  /*76f0*/  @!UP0 ULOP3.LUT UR43, URZ, UR56, URZ, 0x33, !UPT ;  /* 0x00000038ff2b8292 */ /* 0x000fe2000f8e33ff */
[----:B-1----:R-:W-:Y:S05]  /*7700*/  R2UR UR5, R0 ;  /* 0x00000000000572ca */ /* 0x002fea00000e0000 */
[----:B------:R-:W-:Y:S05]  /*7710*/  IMAD.U32 R0, RZ, RZ, UR43 ;  /* 0x0000002bff007e24 */ /* 0x000fea000f8e00ff */
[----:B------:R-:W-:Y:S03]  /*7720*/  IABS R0, R0 ;  /* 0x0000000000007213 */ /* 0x000fe60000000000 */
[----:B------:R-:W-:Y:S01]  /*7730*/  UIADD3 UR4, UPT, UPT, URZ, -UR5, URZ ;  /* 0x80000005ff047290 */ /* 0x000fe2000fffe0ff */
[----:B------:R-:W-:Y:S03]  /*7740*/  R2UR UR8, R0 ;  /* 0x00000000000872ca */ /* 0x000fe600000e0000 */
[----:B------:R-:W-:Y:S03]  /*7750*/  UIMAD UR6, UR4, UR7, URZ ;  /* 0x00000007040672a4 */ /* 0x000fe6000f8e02ff */
[----:B------:R-:W-:Y:S02]  /*7760*/  UMOV UR4, URZ ;  /* 0x000000ff00047c82 */ /* 0x000fe40008000000 */
[----:B------:R-:W-:Y:S07]  /*7770*/  UIMAD.WIDE.U32 UR4, UR5, UR6, UR4 ;  /* 0x00000006050472a5 */ /* 0x000fee000f8e0004 */
[----:B------:R-:W-:Y:S02]  /*7780*/  UMOV UR4, UR5 ;  /* 0x0000000500047c82 */ /* 0x000fe40008000000 */
        /* <DEDUP_REMOVED lines=8> */
[----:B------:R-:W-:Y:S04]  /*7810*/  ULOP3.LUT UR4, UR43, UR16, URZ, 0x3c, !UPT ;  /* 0x000000102b047292 */ /* 0x000fe8000f8e3cff */
[----:B------:R-:W-:Y:S05]  /*7820*/  UISETP.GE.AND UP0, UPT, UR4, URZ, UPT ;  /* 0x000000ff0400728c */ /* 0x000fea000bf06270 */
[----:B------:R-:W-:Y:S02]  /*7830*/  @UP1 UIADD3 UR44, UPT, UPT, UR44, 0x1, URZ ;  /* 0x000000012c2c1890 */ /* 0x000fe4000fffe0ff */
[----:B------:R-:W-:Y:S04]  /*7840*/  UISETP.NE.AND UP1, UPT, UR16, URZ, UPT ;  /* 0x000000ff1000728c */ /* 0x000fe8000bf25270 */
[----:B------:R-:W-:Y:S07]  /*7850*/  @!UP0 UIADD3 UR44, UPT, UPT, -UR44, URZ, URZ ;  /* 0x000000ff2c2c8290 */ /* 0x000fee000fffe1ff */
[----:B------:R-:W-:Y:S02]  /*7860*/  @!UP1 ULOP3.LUT UR44, URZ, UR16, URZ, 0x33, !UPT ;  /* 0x00000010ff2c9292 */ /* 0x000fe4000f8e33ff */
[----:B------:R-:W-:Y:S04]  /*7870*/  UISETP.NE.AND UP1, UPT, UR38, 0x1, UPT ;  /* 0x000000012600788c */ /* 0x000fe8000bf25270 */
[----:B------:R-:W-:Y:S05]  /*7880*/  IMAD.U32 R0, RZ, RZ, UR44 ;  /* 0x0000002cff007e24 */ /* 0x000fea000f8e00ff */
[----:B------:R-:W-:Y:S02]  /*7890*/  IABS R0, R0 ;  /* 0x0000000000007213 */ /* 0x000fe40000000000 */
[----:B------:R-:W1:Y:S03]  /*78a0*/  @!UP1 LDCU.128 UR12, c[0x0][0xc10] ;  /* 0x00018200ff0c97ac */ /* 0x000e660008000c00 */
[----:B------:R-:W-:Y:S04]  /*78b0*/  IMAD.HI.U32 R11, R11, R0, RZ ;  /* 0x000000000b0b7227 */ /* 0x000fe800078e00ff */
[----:B------:R-:W-:Y:S01]  /*78c0*/  IMAD.MOV R3, RZ, RZ, -R11 ;  /* 0x000000ffff037224 */ /* 0x000fe200078e0a0b */
[----:B------:R-:W2:Y:S03]  /*78d0*/  @!UP1 LDCU UR10, c[0x0][0xc20] ;  /* 0x00018400ff0a97ac */ /* 0x000ea60008000800 */
[C---:B------:R-:W-:Y:S01]  /*78e0*/  IMAD R0, R8.reuse, R3, R0 ;  /* 0x0000000308007224 */ /* 0x040fe200078e0200 */
[----:B------:R-:W3:Y:S04]  /*78f0*/  @!UP1 LDCU UR5, c[0x0][0xc0c] ;  /* 0x00018180ff0597ac */ /* 0x000ee80008000800 */
[----:B------:R-:W-:Y:S01]  /*7900*/  ISETP.GT.U32.AND P1, PT, R8, R0, PT ;  /* 0x000000000800720c */ /* 0x000fe20003f24070 */
[----:B-1----:R-:W-:Y:S02]  /*7910*/  UIMAD.WIDE.U32 UR6, UR36, UR15, URZ ;  /* 0x0000000f240672a5 */ /* 0x002fe4000f8e00ff */
[----:B------:R-:W-:Y:S02]  /*7920*/  UIMAD.WIDE.U32 UR8, UR37, UR12, URZ ;  /* 0x0000000c250872a5 */ /* 0x000fe4000f8e00ff */
[----:B------:R-:W-:Y:S02]  /*7930*/  @!UP1 UISETP.NE.AND UP0, UPT, UR14, 0x1, UPT ;  /* 0x000000010e00988c */ /* 0x000fe4000bf05270 */
[----:B------:R-:W-:Y:S01]  /*7940*/  ULOP3.LUT UR8, UR44, UR11, URZ, 0x3c, !UPT ;  /* 0x0000000b2c087292 */ /* 0x000fe2000f8e3cff */
[----:B------:R-:W-:Y:S02]  /*7950*/  @!UP1 UMOV UR6, UR7 ;  /* 0x0000000700069c82 */ /* 0x000fe40008000000 */
[----:B------:R-:W-:Y:S01]  /*7960*/  @!UP1 UMOV UR4, UR9 ;  /* 0x0000000900049c82 */ /* 0x000fe20008000000 */
[----:B--2---:R-:W-:Y:S02]  /*7970*/  @!UP1 USHF.R.U32.HI UR6, URZ, UR10, UR6 ;  /* 0x0000000aff069299 */ /* 0x004fe40008011606 */
[----:B------:R-:W-:Y:S01]  /*7980*/  @!P1 IMAD.IADD R0, R0, 0x1, -R8 ;  /* 0x0000000100009824 */ /* 0x000fe200078e0a08 */
[----:B---3--:R-:W-:Y:S01]  /*7990*/  @!UP1 UISETP.NE.AND UP2, UPT, UR5, 0x1, UPT ;  /* 0x000000010500988c */ /* 0x008fe2000bf45270 */
[----:B------:R-:W-:Y:S01]  /*79a0*/  @!P1 VIADD R11, R11, 0x1 ;  /* 0x000000010b0b9836 */ /* 0x000fe20000000000 */
[----:B------:R-:W-:Y:S02]  /*79b0*/  @!UP1 USEL UR6, UR36, UR6, !UP0 ;  /* 0x0000000624069287 */ /* 0x000fe4000c000000 */
[----:B------:R-:W-:Y:S01]  /*79c0*/  UISETP.GE.AND UP0, UPT, UR8, URZ, UPT ;  /* 0x000000ff0800728c */ /* 0x000fe2000bf06270 */
[----:B------:R-:W-:Y:S01]  /*79d0*/  ISETP.GE.U32.AND P2, PT, R0, R8, PT ;  /* 0x000000080000720c */ /* 0x000fe20003f46070 */
[----:B------:R-:W-:Y:S04]  /*79e0*/  @!UP1 USHF.R.U32.HI UR4, URZ, UR13, UR4 ;  /* 0x0000000dff049299 */ /* 0x000fe80008011604 */
[----:B------:R-:W-:Y:S02]  /*79f0*/  @!UP1 USEL UR7, UR37, UR4, !UP2 ;  /* 0x0000000425079287 */ /* 0x000fe4000d000000 */
[----:B------:R-:W-:Y:S02]  /*7a00*/  UISETP.NE.AND UP2, UPT, UR11, URZ, UPT ;  /* 0x000000ff0b00728c */ /* 0x000fe4000bf45270 */
[----:B------:R-:W-:Y:S02]  /*7a10*/  @!UP1 UIADD3 UR4, UPT, UPT, -UR7, UR6, URZ ;  /* 0x0000000607049290 */ /* 0x000fe4000fffe1ff */
[----:B------:R-:W-:Y:S02]  /*7a20*/  @!UP1 UIADD3 UR6, UPT, UPT, UR7, -UR6, URZ ;  /* 0x8000000607069290 */ /* 0x000fe4000fffe0ff */
[----:B------:R-:W-:Y:S01]  /*7a30*/  @!UP1 UIMAD UR37, UR4, UR5, UR37 ;  /* 0x00000005042592a4 */ /* 0x000fe2000f8e0225 */
[----:B------:R-:W-:Y:S01]  /*7a40*/  @P2 VIADD R11, R11, 0x1 ;  /* 0x000000010b0b2836 */ /* 0x000fe20000000000 */
[----:B------:R-:W-:Y:S02]  /*7a50*/  UIADD3 UR4, UPT, UPT, -UR43, URZ, URZ ;  /* 0x000000ff2b047290 */ /* 0x000fe4000fffe1ff */
[----:B------:R-:W-:Y:S02]  /*7a60*/  @!UP1 UIMAD UR36, UR6, UR14, UR36 ;  /* 0x0000000e062492a4 */ /* 0x000fe4000f8e0224 */
[----:B------:R-:W-:Y:S01]  /*7a70*/  UIMAD UR5, UR56, UR4, UR18 ;  /* 0x00000004380572a4 */ /* 0x000fe2000f8e0212 */
[----:B------:R-:W-:Y:S01]  /*7a80*/  R2UR UR45, R11 ;  /* 0x000000000b2d72ca */ /* 0x000fe200000e0000 */
[----:B------:R-:W-:Y:S02]  /*7a90*/  UIADD3 UR4, UPT, UPT, -UR44, URZ, URZ ;  /* 0x000000ff2c047290 */ /* 0x000fe4000fffe1ff */
[----:B------:R-:W-:Y:S02]  /*7aa0*/  USHF.L.U32 UR53, UR5, 0x6, URZ ;  /* 0x0000000605357899 */ /* 0x000fe400080006ff */
[----:B------:R-:W-:Y:S08]  /*7ab0*/  UIMAD UR43, UR16, UR4, UR43 ;  /* 0x00000004102b72a4 */ /* 0x000ff0000f8e022b */
[----:B------:R-:W-:Y:S02]  /*7ac0*/  @!UP0 UIADD3 UR45, UPT, UPT, -UR45, URZ, URZ ;  /* 0x000000ff2d2d8290 */ /* 0x000fe4000fffe1ff */
[----:B------:R-:W-:Y:S02]  /*7ad0*/  ULOP3.LUT UP0, URZ, UR17, 0x90, URZ, 0xc0, !UPT ;  /* 0x0000009011ff7892 */ /* 0x000fe4000f80c0ff */
[----:B------:R-:W-:Y:S04]  /*7ae0*/  @!UP2 ULOP3.LUT UR45, URZ, UR11, URZ, 0x33, !UPT ;  /* 0x0000000bff2da292 */ /* 0x000fe8000f8e33ff */
[----:B------:R-:W-:Y:S04]  /*7af0*/  UIADD3 UR6, UPT, UPT, -UR45, URZ, URZ ;  /* 0x000000ff2d067290 */ /* 0x000fe8000fffe1ff */
[----:B------:R-:W-:Y:S01]  /*7b00*/  UIMAD UR44, UR11, UR6, UR44 ;  /* 0x000000060b2c72a4 */ /* 0x000fe2000f8e022c */
[----:B------:R-:W-:Y:S11]  /*7b10*/  BRA.U !UP0, `(.L_x_107) ;  /* 0x00000001087c7547 */ /* 0x000ff6000b800000 */
[----:B------:R-:W1:Y:S01]  /*7b20*/  LDCU.64 UR8, c[0x4][0x80] ;  /* 0x01001000ff0877ac */ /* 0x000e620008000a00 */
[----:B------:R-:W-:Y:S01]  /*7b30*/  MOV R16, 0x0 ;  /* 0x0000000000107802 */ /* 0x000fe20000000f00 */
[----:B------:R-:W-:Y:S02]  /*7b40*/  HFMA2 R12, -RZ, RZ, 0, 5.9604644775390625e-08 ;  /* 0x00000001ff0c7431 */ /* 0x000fe400000001ff */
[----:B------:R-:W-:Y:S01]  /*7b50*/  IMAD.MOV.U32 R8, RZ, RZ, 0x70 ;  /* 0x00000070ff087424 */ /* 0x000fe200078e00ff */
[----:B------:R2:W3:Y:S01]  /*7b60*/  LDC.64 R14, c[0x4][R16] ;  /* 0x01000000100e7b82 */ /* 0x0004e20000000a00 */
[----:B------:R-:W4:Y:S01]  /*7b70*/  LDCU.64 UR6, c[0x4][0x88] ;  /* 0x01001100ff0677ac */ /* 0x000f220008000a00 */
[----:B------:R-:W-:Y:S01]  /*7b80*/  IMAD.MOV.U32 R13, RZ, RZ, RZ ;  /* 0x000000ffff0d7224 */ /* 0x000fe200078e00ff */
[----:B------:R-:W2:Y:S01]  /*7b90*/  LDCU.64 UR4, c[0x4][0x8] ;  /* 0x01000100ff0477ac */ /* 0x000ea20008000a00 */
[----:B-1----:R-:W-:Y:S01]  /*7ba0*/  MOV R5, UR9 ;  /* 0x0000000900057c02 */ /* 0x002fe20008000f00 */
[----:B------:R-:W-:Y:S01]  /*7bb0*/  IMAD.U32 R4, RZ, RZ, UR8 ;  /* 0x00000008ff047e24 */ /* 0x000fe2000f8e00ff */
[----:B----4-:R-:W-:Y:S01]  /*7bc0*/  MOV R7, UR7 ;  /* 0x0000000700077c02 */ /* 0x010fe20008000f00 */
[----:B------:R-:W-:Y:S01]  /*7bd0*/  IMAD.U32 R6, RZ, RZ, UR6 ;  /* 0x00000006ff067e24 */ /* 0x000fe2000f8e00ff */
[----:B--2---:R-:W-:Y:S01]  /*7be0*/  MOV R11, UR5 ;  /* 0x00000005000b7c02 */ /* 0x004fe20008000f00 */
[----:B------:R-:W-:Y:S02]  /*7bf0*/  IMAD.U32 R10, RZ, RZ, UR4 ;  /* 0x00000004ff0a7e24 */ /* 0x000fe4000f8e00ff */
[----:B------:R-:W-:Y:S07]  /*7c00*/  LEPC R20, `(.L_x_108) ;  /* 0x000000001014794e */ /* 0x000fee0000000000 */
[----:B---3-5:R-:W-:Y:S05]  /*7c10*/  CALL.ABS.NOINC R14 ;  /* 0x000000000e007343 */ /* 0x028fea0003c00000 */
.L_x_108:
[----:B------:R-:W1:Y:S01]  /*7c20*/  LDCU.64 UR8, c[0x4][0x80] ;  /* 0x01001000ff0877ac */ /* 0x000e620008000a00 */
[----:B------:R-:W2:Y:S01]  /*7c30*/  LDC.64 R16, c[0x4][R16] ;  /* 0x0100000010107b82 */ /* 0x000ea20000000a00 */
[----:B------:R-:W-:Y:S02]  /*7c40*/  HFMA2 R12, -RZ, RZ, 0, 5.9604644775390625e-08 ;  /* 0x00000001ff0c7431 */ /* 0x000fe400000001ff */
[----:B------:R-:W-:Y:S02]  /*7c50*/  IMAD.MOV.U32 R8, RZ, RZ, 0x70 ;  /* 0x00000070ff087424 */ /* 0x000fe400078e00ff */
[----:B------:R-:W-:Y:S01]  /*7c60*/  IMAD.MOV.U32 R13, RZ, RZ, RZ ;  /* 0x000000ffff0d7224 */ /* 0x000fe200078e00ff */
[----:B------:R-:W3:Y:S01]  /*7c70*/  LDCU.64 UR6, c[0x4][0x88] ;  /* 0x01001100ff0677ac */ /* 0x000ee20008000a00 */
[----:B------:R-:W4:Y:S01]  /*7c80*/  LDCU.64 UR4, c[0x4][0x8] ;  /* 0x01000100ff0477ac */ /* 0x000f220008000a00 */
[----:B-1----:R-:W-:Y:S02]  /*7c90*/  MOV R4, UR8 ;  /* 0x0000000800047c02 */ /* 0x002fe40008000f00 */
[----:B------:R-:W-:Y:S02]  /*7ca0*/  MOV R5, UR9 ;  /* 0x0000000900057c02 */ /* 0x000fe40008000f00 */
[----:B---3--:R-:W-:Y:S01]  /*7cb0*/  MOV R7, UR7 ;  /* 0x0000000700077c02 */ /* 0x008fe20008000f00 */
[----:B------:R-:W-:Y:S01]  /*7cc0*/  IMAD.U32 R6, RZ, RZ, UR6 ;  /* 0x00000006ff067e24 */ /* 0x000fe2000f8e00ff */
[----:B----4-:R-:W-:Y:S01]  /*7cd0*/  MOV R11, UR5 ;  /* 0x00000005000b7c02 */ /* 0x010fe20008000f00 */
[----:B------:R-:W-:Y:S02]  /*7ce0*/  IMAD.U32 R10, RZ, RZ, UR4 ;  /* 0x00000004ff0a7e24 */ /* 0x000fe4000f8e00ff */
[----:B------:R-:W-:Y:S07]  /*7cf0*/  LEPC R20, `(.L_x_107) ;  /* 0x000000001014794e */ /* 0x000fee0000000000 */
[----:B--2---:R-:W-:Y:S05]  /*7d00*/  CALL.ABS.NOINC R16 ;  /* 0x0000000010007343 */ /* 0x004fea0003c00000 */
.L_x_107:
[----:B------:R-:W-:Y:S02]  /*7d10*/  R2UR UR4, R52 ;  /* 0x00000000340472ca */ /* 0x000fe400000e0000 */
[----:B------:R-:W-:Y:S02]  /*7d20*/  R2UR UR7, R48 ;  /* 0x00000000300772ca */ /* 0x000fe400000e0000 */
[----:B------:R-:W-:Y:S02]  /*7d30*/  R2UR UR6, R47 ;  /* 0x000000002f0672ca */ /* 0x000fe400000e0000 */
[----:B------:R-:W-:Y:S04]  /*7d40*/  ISETP.NE.U32.AND P4, PT, R42, RZ, PT ;  /* 0x000000ff2a00720c */ /* 0x000fe80003f85070 */
[----:B------:R-:W-:Y:S03]  /*7d50*/  ISETP.NE.AND.EX P4, PT, R43, RZ, PT, P4 ;  /* 0x000000ff2b00720c */ /* 0x000fe60003f85340 */
[----:B------:R-:W-:Y:S01]  /*7d60*/  UISETP.NE.AND UP2, UPT, UR4, URZ, UPT ;  /* 0x000000ff0400728c */ /* 0x000fe2000bf45270 */
[----:B------:R-:W1:Y:S01]  /*7d70*/  LDCU.64 UR4, c[0x0][0x990] ;  /* 0x00013200ff0477ac */ /* 0x000e620008000a00 */
[----:B------:R-:W-:Y:S04]  /*7d80*/  ISETP.NE.U32.AND P2, PT, RZ, UR7, PT ;  /* 0x00000007ff007c0c */ /* 0x000fe8000bf45070 */
[----:B------:R-:W-:Y:S02]  /*7d90*/  PLOP3.LUT P1, PT, PT, PT, UP2, 0x80, 0x8 ;  /* 0x000000000008781c */ /* 0x000fe40003f2f028 */
[----:B------:R-:W-:Y:S01]  /*7da0*/  ISETP.NE.AND.EX P2, PT, RZ, UR6, PT, P2 ;  /* 0x00000006ff007c0c */ /* 0x000fe2000bf45320 */
[----:B-1----:R-:W-:Y:S04]  /*7db0*/  UISETP.NE.U32.AND UP0, UPT, UR4, URZ, UPT ;  /* 0x000000ff0400728c */ /* 0x002fe8000bf05070 */
[----:B------:R-:W-:Y:S02]  /*7dc0*/  UISETP.NE.AND.EX UP1, UPT, UR5, URZ, UPT, UP0 ;  /* 0x000000ff0500728c */ /* 0x000fe4000bf25300 */
[----:B------:R-:W-:Y:S02]  /*7dd0*/  UPLOP3.LUT UP0, UPT, UPT, UPT, UPT, 0x40, 0x4 ;  /* 0x000000000004789c */ /* 0x000fe40003f0e870 */
[----:B------:R-:W-:Y:S06]  /*7de0*/  @UP2 UPLOP3.LUT UP0, UPT, UPT, UPT, UP1, 0x80, 0x8 ;  /* 0x000000000008289c */ /* 0x000fec0003f0f010 */
[----:B------:R-:W-:Y:S01]  /*7df0*/  PLOP3.LUT P0, PT, PT, PT, UP0, 0x80, 0x8 ;  /* 0x000000000008781c */ /* 0x000fe20003f0f008 */
[----:B------:R-:W-:Y:S01]  /*7e00*/  @!UPT UIADD3 URZ, UPT, UPT, URZ, URZ, URZ ;  /* 0x000000fffffff290 */ /* 0x000fe2000fffe0ff */
[----:B------:R-:W-:Y:S11]  /*7e10*/  BRA.U !UP1, `(.L_x_109) ;  /* 0x0000000109447547 */ /* 0x000ff6000b800000 */
[----:B------:R-:W1:Y:S01]  /*7e20*/  LDCU.64 UR8, c[0x0][0x358] ;  /* 0x00006b00ff0877ac */ /* 0x000e620008000a00 */
[----:B------:R-:W-:Y:S01]  /*7e30*/  R2UR UR6, R48 ;  /* 0x00000000300672ca */ /* 0x000fe200000e0000 */
[----:B------:R-:W-:Y:S01]  /*7e40*/  HFMA2 R45, -RZ, RZ, 0, 5.9604644775390625e-08 ;  /* 0x00000001ff2d7431 */ /* 0x000fe200000001ff */
[----:B------:R-:W-:Y:S01]  /*7e50*/  R2UR UR5, R47 ;  /* 0x000000002f0572ca */ /* 0x000fe200000e0000 */
[----:B------:R-:W-:Y:S10]  /*7e60*/  IMAD.MOV.U32 R0, RZ, RZ, 0x1 ;  /* 0x00000001ff007424 */ /* 0x000ff400078e00ff */
[----:B------:R-:W-:Y:S04]  /*7e70*/  UISETP.NE.U32.AND UP0, UPT, UR6, URZ, UPT ;  /* 0x000000ff0600728c */ /* 0x000fe8000bf05070 */
[----:B------:R-:W-:Y:S06]  /*7e80*/  UISETP.NE.AND.EX UP0, UPT, UR5, URZ, UPT, UP0 ;  /* 0x000000ff0500728c */ /* 0x000fec000bf05300 */
[----:B------:R-:W-:Y:S05]  /*7e90*/  PLOP3.LUT P3, PT, PT, PT, UP0, 0x80, 0x8 ;  /* 0x000000000008781c */ /* 0x000fea0003f6f008 */
[----:B------:R-:W2:Y:S01]  /*7ea0*/  @UP0 LDCU.64 UR6, c[0x0][0x988] ;  /* 0x00013100ff0607ac */ /* 0x000ea20008000a00 */
[----:B------:R-:W-:Y:S07]  /*7eb0*/  @UP0 UIMAD UR4, UR50, UR4, URZ ;  /* 0x00000004320402a4 */ /* 0x000fee000f8e02ff */
[----:B------:R-:W-:Y:S01]  /*7ec0*/  @!P3 PRMT R45, R0, 0x7610, R45 ;  /* 0x00007610002db816 */ /* 0x000fe2000000002d */
[----:B--2---:R-:W-:Y:S06]  /*7ed0*/  @UP0 UIMAD.WIDE UR4, UR4, 0x4, UR6 ;  /* 0x00000004040408a5 */ /* 0x004fec000f8e0206 */
[----:B-----5:R-:W-:Y:S02]  /*7ee0*/  IMAD.U32 R26, RZ, RZ, UR4 ;  /* 0x00000004ff1a7e24 */ /* 0x020fe4000f8e00ff */
[----:B------:R-:W-:Y:S03]  /*7ef0*/  IMAD.U32 R27, RZ, RZ, UR5 ;  /* 0x00000005ff1b7e24 */ /* 0x000fe6000f8e00ff */
[----:B------:R-:W2:Y:S02]  /*7f00*/  @!UP0 LDCU UR4, c[0x0][0x980] ;  /* 0x00013000ff0487ac */ /* 0x000ea40008000800 */
[----:B-1----:R1:W5:Y:S02]  /*7f10*/  @P3 LDG.E R26, desc[UR8][R26.64] ;  /* 0x000000081a1a3981 */ /* 0x002364000c1e1900 */
[----:B-12---:R-:W-:Y:S02]  /*7f20*/  @!P3 MOV R26, UR4 ;  /* 0x00000004001abc02 */ /* 0x006fe40008000f00 */
.L_x_109:
[----:B------:R-:W-:Y:S05]  /*7f30*/  @!P4 BRA `(.L_x_110) ;  /* 0x000000000024c947 */ /* 0x000fea0003800000 */
[----:B------:R-:W-:Y:S01]  /*7f40*/  ISETP.NE.U32.AND P3, PT, R40, RZ, PT ;  /* 0x000000ff2800720c */ /* 0x000fe20003f65070 */
[----:B------:R-:W1:Y:S03]  /*7f50*/  LDCU.64 UR4, c[0x0][0x358] ;  /* 0x00006b00ff0477ac */ /* 0x000e660008000a00 */
[----:B------:R-:W-:Y:S11]  /*7f60*/  ISETP.NE.AND.EX P3, PT, R41, RZ, PT, P3 ;  /* 0x000000ff2900720c */ /* 0x000ff60003f65330 */
[----:B------:R-:W-:Y:S02]  /*7f70*/  @!UPT UIADD3 URZ, UPT, UPT, URZ, URZ, URZ ;  /* 0x000000fffffff290 */ /* 0x000fe4000fffe0ff */
[----:B------:R-:W2:Y:S01]  /*7f80*/  @P3 LDC.64 R4, c[0x0][0x9a8] ;  /* 0x00026a00ff043b82 */ /* 0x000ea20000000a00 */
[----:B------:R-:W-:Y:S04]  /*7f90*/  @P3 IMAD R0, R42, UR50, RZ ;  /* 0x000000322a003c24 */ /* 0x000fe8000f8e02ff */
[----:B--2---:R-:W-:Y:S05]  /*7fa0*/  @P3 IMAD.WIDE R4, R0, 0x4, R4 ;  /* 0x0000000400043825 */ /* 0x004fea00078e0204 */
[----:B-1---5:R1:W5:Y:S02]  /*7fb0*/  @P3 LDG.E R24, desc[UR4][R4.64] ;  /* 0x0000000404183981 */ /* 0x022364000c1e1900 */
[----:B-1----:R-:W2:Y:S02]  /*7fc0*/  @!P3 LDC R24, c[0x0][0x9a0] ;  /* 0x00026800ff18bb82 */ /* 0x002ea40000000800 */
.L_x_110:
[----:B-----5:R-:W-:Y:S01]  /*7fd0*/  FSETP.NEU.AND P3, PT, R26, RZ, PT ;  /* 0x000000ff1a00720b */ /* 0x020fe20003f6d000 */
[----:B------:R-:W-:Y:S01]  /*7fe0*/  ULOP3.LUT UR4, UR58, 0x1, URZ, 0x3c, !UPT ;  /* 0x000000013a047892 */ /* 0x000fe2000f8e3cff */
[----:B------:R-:W-:Y:S01]  /*7ff0*/  SEL R5, RZ, 0xffffffff, P2 ;  /* 0xffffffffff057807 */ /* 0x000fe20001000000 */
[----:B------:R-:W-:Y:S01]  /*8000*/  IMAD.U32 R64, RZ, RZ, UR54 ;  /* 0x00000036ff407e24 */ /* 0x000fe2000f8e00ff */
[----:B------:R-:W-:Y:S01]  /*8010*/  @P1 LOP3.LUT P2, RZ, R45, 0xff, RZ, 0xc0, !PT ;  /* 0x000000ff2dff1812 */ /* 0x000fe2000784c0ff */
[----:B------:R-:W-:Y:S01]  /*8020*/  IMAD.SHL.U32 R66, R55, 0x2, RZ ;  /* 0x0000000237427824 */ /* 0x000fe200078e00ff */
[----:B------:R-:W-:Y:S01]  /*8030*/  @P1 SEL R0, RZ, 0xffffffff, P3 ;  /* 0xffffffffff001807 */ /* 0x000fe20001800000 */
[----:B------:R-:W-:Y:S01]  /*8040*/  IMAD.U32 R27, RZ, RZ, UR4 ;  /* 0x00000004ff1b7e24 */ /* 0x000fe2000f8e00ff */
[----:B------:R-:W-:Y:S01]  /*8050*/  LEA R58, R22, UR52, 0x3 ;  /* 0x00000034163a7c11 */ /* 0x000fe2000f8e18ff */
[----:B------:R-:W-:Y:S01]  /*8060*/  IMAD.SHL.U32 R64, R64, 0x1000, RZ ;  /* 0x0000100040407824 */ /* 0x000fe200078e00ff */
[----:B------:R-:W-:Y:S01]  /*8070*/  @P0 SEL R0, R5, R0, !P2 ;  /* 0x0000000005000207 */ /* 0x000fe20005000000 */
[----:B------:R-:W-:Y:S01]  /*8080*/  BSSY B1, `(.L_x_111) ;  /* 0x0000035000017945 */ /* 0x000fe20003800000 */
[----:B------:R-:W-:Y:S01]  /*8090*/  PLOP3.LUT P2, PT, PT, PT, UP1, 0x80, 0x8 ;  /* 0x000000000008781c */ /* 0x000fe20003f4f018 */
[----:B------:R-:W-:Y:S01]  /*80a0*/  IMAD.MOV.U32 R67, RZ, RZ, 0x1 ;  /* 0x00000001ff437424 */ /* 0x000fe200078e00ff */
[----:B------:R-:W-:Y:S01]  /*80b0*/  @P1 LOP3.LUT R0, R0, 0x1, RZ, 0xc0, !PT ;  /* 0x0000000100001812 */ /* 0x000fe200078ec0ff */
[----:B------:R-:W-:Y:S01]  /*80c0*/  IMAD.IADD R25, R23, 0x1, R2 ;  /* 0x0000000117197824 */ /* 0x000fe200078e0202 */
[----:B------:R-:W-:Y:S01]  /*80d0*/  LOP3.LUT P4, R59, R45, 0xff, RZ, 0xc0, !PT ;  /* 0x000000ff2d3b7812 */ /* 0x000fe2000788c0ff */
[----:B------:R-:W-:Y:S01]  /*80e0*/  IMAD.U32 R65, RZ, RZ, UR54 ;  /* 0x00000036ff417e24 */ /* 0x000fe2000f8e00ff */
[----:B------:R-:W-:Y:S01]  /*80f0*/  ISETP.NE.U32.OR P6, PT, R0, 0x1, !P1 ;  /* 0x000000010000780c */ /* 0x000fe20004fc5470 */
[----:B------:R-:W-:Y:S01]  /*8100*/  IMAD.U32 R0, RZ, RZ, UR54 ;  /* 0x00000036ff007e24 */ /* 0x000fe2000f8e00ff */
[----:B------:R-:W-:Y:S02]  /*8110*/  SEL R4, RZ, 0xffffffff, P3 ;  /* 0xffffffffff047807 */ /* 0x000fe40001800000 */
[----:B------:R-:W-:Y:S02]  /*8120*/  CS2R R38, SRZ ;  /* 0x0000000000267805 */ /* 0x000fe4000001ff00 */
[----:B------:R-:W-:Y:S02]  /*8130*/  P2R R61, PR, RZ, 0x40 ;  /* 0x00000040ff3d7803 */ /* 0x000fe40000000000 */
[----:B------:R-:W-:Y:S02]  /*8140*/  CS2R R36, SRZ ;  /* 0x0000000000247805 */ /* 0x000fe4000001ff00 */
[----:B------:R-:W-:Y:S02]  /*8150*/  LEA R0, R0, UR52, 0x3 ;  /* 0x0000003400007c11 */ /* 0x000fe4000f8e18ff */
[----:B------:R-:W-:Y:S02]  /*8160*/  CS2R R30, SRZ ;  /* 0x00000000001e7805 */ /* 0x000fe4000001ff00 */
[----:B------:R-:W-:Y:S02]  /*8170*/  @P2 SEL R4, R5, R4, !P4 ;  /* 0x0000000405042207 */ /* 0x000fe40006000000 */
[----:B------:R-:W-:Y:S02]  /*8180*/  CS2R R28, SRZ ;  /* 0x00000000001c7805 */ /* 0x000fe4000001ff00 */
[----:B------:R-:W-:Y:S02]  /*8190*/  IADD3 R63, PT, PT, R64, UR52, R66 ;  /* 0x00000034403f7c10 */ /* 0x000fe4000fffe042 */
[----:B------:R-:W-:Y:S02]  /*81a0*/  LOP3.LUT R4, R4, 0x1, RZ, 0xc0, !PT ;  /* 0x0000000104047812 */ /* 0x000fe400078ec0ff */
[----:B------:R-:W-:Y:S02]  /*81b0*/  @P6 SHF.L.U32 R3, R27, 0x1f, RZ ;  /* 0x0000001f1b036819 */ /* 0x000fe400000006ff */
[----:B------:R-:W-:Y:S02]  /*81c0*/  ISETP.NE.U32.AND P5, PT, R4, 0x1, PT ;  /* 0x000000010400780c */ /* 0x000fe40003fa5070 */
[----:B------:R1:W3:Y:S02]  /*81d0*/  @P6 SYNCS.PHASECHK.TRANS64.TRYWAIT P1, [R0+URZ+0x110], R3 ;  /* 0x00011003000065a7 */ /* 0x0002e400080211ff */
[----:B------:R-:W-:Y:S02]  /*81e0*/  P2R R68, PR, RZ, 0x20 ;  /* 0x00000020ff447803 */ /* 0x000fe40000000000 */
[----:B-1----:R-:W-:Y:S04]  /*81f0*/  SHF.L.U32 R3, R54, 0x1f, RZ ;  /* 0x0000001f36037819 */ /* 0x002fe800000006ff */
[----:B------:R1:W4:Y:S01]  /*8200*/  SYNCS.PHASECHK.TRANS64.TRYWAIT P0, [R58+URZ+0x160], R3 ;  /* 0x000160033a0075a7 */ /* 0x00032200080011ff */
[----:B---3--:R-:W-:Y:S01]  /*8210*/  @P6 SEL R67, RZ, 0x1, !P1 ;  /* 0x00000001ff436807 */ /* 0x008fe20004800000 */
[----:B-1----:R-:W-:Y:S06]  /*8220*/  @!P6 BRA `(.L_x_112) ;  /* 0x000000000068e947 */ /* 0x002fec0003800000 */
[----:B------:R-:W-:Y:S01]  /*8230*/  LOP3.LUT P6, RZ, R44, 0x40, RZ, 0xc0, !PT ;  /* 0x000000402cff7812 */ /* 0x000fe200078cc0ff */
[----:B------:R-:W-:Y:S01]  /*8240*/  VIADD R2, R63, 0x200 ;  /* 0x000002003f027836 */ /* 0x000fe20000000000 */
[----:B------:R-:W-:Y:S01]  /*8250*/  ISETP.NE.AND P2, PT, R67, RZ, PT ;  /* 0x000000ff4300720c */ /* 0x000fe20003f45270 */
[----:B------:R-:W-:Y:S01]  /*8260*/  BSSY B0, `(.L_x_113) ;  /* 0x000000d000007945 */ /* 0x000fe20003800000 */
[----:B------:R-:W-:Y:S01]  /*8270*/  PLOP3.LUT P1, PT, PT, PT, PT, 0x8, 0x80 ;  /* 0x000000000080781c */ /* 0x000fe20003f2e170 */
[----:B------:R-:W-:Y:S01]  /*8280*/  @P5 VIADD R4, R63, 0x210 ;  /* 0x000002103f045836 */ /* 0x000fe20000000000 */
[----:B------:R-:W-:Y:S02]  /*8290*/  @P5 PLOP3.LUT P1, PT, P6, PT, PT, 0x80, 0x8 ;  /* 0x000000000008581c */ /* 0x000fe4000372f070 */
[----:B------:R-:W-:Y:S02]  /*82a0*/  CS2R R38, SRZ ;  /* 0x0000000000267805 */ /* 0x000fe4000001ff00 */
[----:B------:R-:W-:Y:S02]  /*82b0*/  CS2R R36, SRZ ;  /* 0x0000000000247805 */ /* 0x000fe4000001ff00 */
[----:B------:R-:W-:Y:S02]  /*82c0*/  CS2R R30, SRZ ;  /* 0x00000000001e7805 */ /* 0x000fe4000001ff00 */
[----:B------:R-:W-:Y:S05]  /*82d0*/  CS2R R28, SRZ ;  /* 0x00000000001c7805 */ /* 0x000fea000001ff00 */
[----:B------:R-:W-:Y:S01]  /*82e0*/  @P1 VIADD R4, R2, 0xfffffff0 ;  /* 0xfffffff002041836 */ /* 0x000fe20000000000 */
[----:B------:R-:W-:Y:S06]  /*82f0*/  @P2 BRA `(.L_x_114) ;  /* 0x00000000000c2947 */ /* 0x000fec0003800000 */
[----:B------:R-:W-:Y:S04]  /*8300*/  SHF.L.U32 R2, R27, 0x1f, RZ ;  /* 0x0000001f1b027819 */ /* 0x000fe800000006ff */
[----:B------:R-:W1:Y:S02]  /*8310*/  SYNCS.PHASECHK.TRANS64.TRYWAIT P1, [R0+URZ+0x110], R2 ;  /* 0x00011002000075a7 */ /* 0x000e6400080211ff */
[----:B-1----:R-:W-:Y:S05]  /*8320*/  @!P1 BRA `(.L_x_115) ;  /* 0x0000002000d09947 */ /* 0x002fea0003800000 */
.L_x_114:
[----:B------:R-:W-:Y:S05]  /*8330*/  BSYNC B0 ;  /* 0x0000000000007941 */ /* 0x000fea0003800000 */
.L_x_113:
[----:B------:R-:W-:Y:S01]  /*8340*/  UIADD3 UR4, UPT, UPT, UR54, 0x1, URZ ;  /* 0x0000000136047890 */ /* 0x000fe2000fffe0ff */
[----:B------:R-:W-:Y:S03]  /*8350*/  ISETP.NE.AND P1, PT, R68, RZ, PT ;  /* 0x000000ff4400720c */ /* 0x000fe60003f25270 */
[----:B------:R-:W-:Y:S04]  /*8360*/  UISETP.NE.AND UP0, UPT, UR4, 0x3, UPT ;  /* 0x000000030400788c */ /* 0x000fe8000bf05270 */
[----:B------:R-:W-:Y:S02]  /*8370*/  USEL UR5, URZ, 0x1, UP0 ;  /* 0x00000001ff057887 */ /* 0x000fe40008000000 */
[----:B------:R-:W-:Y:S04]  /*8380*/  USEL UR4, UR4, URZ, UP0 ;  /* 0x000000ff04047287 */ /* 0x000fe80008000000 */
[----:B------:R3:W1:Y:S01]  /*8390*/  @P1 LDS.128 R36, [R4] ;  /* 0x0000000004241984 */ /* 0x0006620000000c00 */
[----:B------:R-:W-:Y:S01]  /*83a0*/  LOP3.LUT R27, R27, UR5, RZ, 0x3c, !PT ;  /* 0x000000051b1b7c12 */ /* 0x000fe2000f8e3cff */
[----:B------:R-:W-:Y:S02]  /*83b0*/  IMAD.U32 R65, RZ, RZ, UR4 ;  /* 0x00000004ff417e24 */ /* 0x000fe4000f8e00ff */
[----:B------:R3:W1:Y:S04]  /*83c0*/  @P1 LDS.128 R28, [R63+0x200] ;  /* 0x000200003f1c1984 */ /* 0x0006680000000c00 */
.L_x_112:
[----:B------:R-:W-:Y:S05]  /*83d0*/  BSYNC B1 ;  /* 0x0000000000017941 */ /* 0x000fea0003800000 */
.L_x_111:
[----:B-1----:R-:W-:Y:S04]  /*83e0*/  SHF.R.U32.HI R0, RZ, 0x15, R25 ;  /* 0x00000015ff007819 */ /* 0x002fe80000011619 */
[----:B------:R-:W-:Y:S01]  /*83f0*/  LOP3.LUT P1, RZ, R0, 0x3, R46, 0x48, !PT ;  /* 0x0000000300ff7812 */ /* 0x000fe2000782482e */
[----:B------:R-:W-:Y:S01]  /*8400*/  @!UPT UIADD3 URZ, UPT, UPT, URZ, URZ, URZ ;  /* 0x000000fffffff290 */ /* 0x000fe2000fffe0ff */
[----:B----4-:R-:W-:Y:S11]  /*8410*/  @P0 BRA `(.L_x_116) ;  /* 0x0000000000080947 */ /* 0x010ff60003800000 */
[----:B------:R-:W1:Y:S02]  /*8420*/  SYNCS.PHASECHK.TRANS64.TRYWAIT P0, [R58+URZ+0x160], R3 ;  /* 0x000160033a0075a7 */ /* 0x000e6400080011ff */
[----:B-1----:R-:W-:Y:S05]  /*8430*/  @!P0 BRA `(.L_x_117) ;  /* 0x0000002000a08947 */ /* 0x002fea0003800000 */
.L_x_116:
[----:B------:R-:W-:Y:S05]  /*8440*/  @!P1 BRA `(.L_x_118) ;  /* 0x0000000000409947 */ /* 0x000fea0003800000 */
[----:B------:R-:W4:Y:S01]  /*8450*/  LDCU.64 UR8, c[0x4][0x70] ;  /* 0x01000e00ff0877ac */ /* 0x000f220008000a00 */
[----:B-1----:R-:W-:Y:S01]  /*8460*/  MOV R3, 0x0 ;  /* 0x0000000000037802 */ /* 0x002fe20000000f00 */
[----:B------:R-:W-:Y:S02]  /*8470*/  HFMA2 R12, -RZ, RZ, 0, 5.9604644775390625e-08 ;  /* 0x00000001ff0c7431 */ /* 0x000fe400000001ff */
[----:B------:R-:W-:Y:S02]  /*8480*/  IMAD.MOV.U32 R8, RZ, RZ, 0x192 ;  /* 0x00000192ff087424 */ /* 0x000fe400078e00ff */
[----:B------:R-:W-:Y:S01]  /*8490*/  IMAD.MOV.U32 R13, RZ, RZ, RZ ;  /* 0x000000ffff0d7224 */ /* 0x000fe200078e00ff */
[----:B------:R-:W1:Y:S01]  /*84a0*/  LDCU.64 UR6, c[0x4][0x78] ;  /* 0x01000f00ff0677ac */ /* 0x000e620008000a00 */
[----:B------:R-:W2:Y:S01]  /*84b0*/  LDC.64 R2, c[0x4][R3] ;  /* 0x0100000003027b82 */ /* 0x000ea20000000a00 */
[----:B------:R-:W5:Y:S01]  /*84c0*/  LDCU.64 UR4, c[0x4][0x10] ;  /* 0x01000200ff0477ac */ /* 0x000f620008000a00 */
[----:B----4-:R-:W-:Y:S01]  /*84d0*/  MOV R5, UR9 ;  /* 0x0000000900057c02 */ /* 0x010fe20008000f00 */
[----:B---3--:R-:W-:Y:S01]  /*84e0*/  IMAD.U32 R4, RZ, RZ, UR8 ;  /* 0x00000008ff047e24 */ /* 0x008fe2000f8e00ff */
[----:B-1----:R-:W-:Y:S01]  /*84f0*/  MOV R7, UR7 ;  /* 0x0000000700077c02 */ /* 0x002fe20008000f00 */
[----:B------:R-:W-:Y:S01]  /*8500*/  IMAD.U32 R6, RZ, RZ, UR6 ;  /* 0x00000006ff067e24 */ /* 0x000fe2000f8e00ff */
[----:B-----5:R-:W-:Y:S01]  /*8510*/  MOV R11, UR5 ;  /* 0x00000005000b7c02 */ /* 0x020fe20008000f00 */
[----:B------:R-:W-:Y:S02]  /*8520*/  IMAD.U32 R10, RZ, RZ, UR4 ;  /* 0x00000004ff0a7e24 */ /* 0x000fe4000f8e00ff */
[----:B------:R-:W-:Y:S07]  /*8530*/  LEPC R20, `(.L_x_118) ;  /* 0x000000001014794e */ /* 0x000fee0000000000 */
[----:B--2---:R-:W-:Y:S05]  /*8540*/  CALL.ABS.NOINC R2 ;  /* 0x0000000002007343 */ /* 0x004fea0003c00000 */
.L_x_118:
[----:B------:R-:W-:Y:S05]  /*8550*/  WARPSYNC.ALL ;  /* 0x0000000000007948 */ /* 0x000fea0003800000 */
[----:B------:R-:W-:Y:S01]  /*8560*/  R2UR UR4, R25 ;  /* 0x00000000190472ca */ /* 0x000fe200000e0000 */
[--C-:B-1----:R-:W-:Y:S01]  /*8570*/  HADD2.F32 R3, -RZ, R28.reuse.H0_H0 ;  /* 0x2000001cff037230 */ /* 0x102fe20000004100 */
[----:B------:R-:W-:Y:S01]  /*8580*/  MOV R62, 0x10 ;  /* 0x00000010003e7802 */ /* 0x000fe20000000f00 */
[--C-:B------:R-:W-:Y:S01]  /*8590*/  HADD2.F32 R20, -RZ, R29.reuse.H0_H0 ;  /* 0x2000001dff147230 */ /* 0x100fe20000004100 */
[----:B------:R-:W-:Y:S01]  /*85a0*/  LOP3.LUT P6, RZ, R44, 0x40, RZ, 0xc0, !PT ;  /* 0x000000402cff7812 */ /* 0x000fe200078cc0ff */
[----:B------:R-:W-:Y:S01]  /*85b0*/  HADD2.F32 R21, -RZ, R29.H1_H1 ;  /* 0x3000001dff157230 */ /* 0x000fe20000004100 */
[----:B------:R-:W-:Y:S01]  /*85c0*/  ISETP.NE.AND P0, PT, R56, RZ, PT ;  /* 0x000000ff3800720c */ /* 0x000fe20003f05270 */
[----:B------:R-:W-:Y:S01]  /*85d0*/  BSSY.RECONVERGENT B0, `(.L_x_119) ;  /* 0x0000051000007945 */ /* 0x000fe20003800200 */
[----:B------:R-:W-:Y:S05]  /*85e0*/  SEL R62, R62, 0xfffffff0, !P6 ;  /* 0xfffffff03e3e7807 */ /* 0x000fea0007000000 */
[----:B---3--:R-:W2:Y:S02]  /*85f0*/  LDTM.x16 R4, tmem[UR4] ;  /* 0x00000004000479ee */ /* 0x008ea40008240000 */
[C---:B--2---:R-:W-:Y:S01]  /*8600*/  FMUL R0, R24.reuse, R4 ;  /* 0x0000000418007220 */ /* 0x044fe20000400000 */
[----:B------:R-:W-:Y:S02]  /*8610*/  HADD2.F32 R4, -RZ, R28.H1_H1 ;  /* 0x3000001cff047230 */ /* 0x000fe40000004100 */
[C---:B------:R-:W-:Y:S01]  /*8620*/  FMUL R2, R24.reuse, R5 ;  /* 0x0000000518027220 */ /* 0x040fe20000400000 */
[----:B------:R-:W-:Y:S01]  /*8630*/  FMUL R7, R24, R7 ;  /* 0x0000000718077220 */ /* 0x000fe20000400000 */
[----:B------:R-:W-:Y:S01]  /*8640*/  FFMA R0, R26, R3, R0 ;  /* 0x000000031a007223 */ /* 0x000fe20000000000 */
[----:B------:R-:W-:Y:S01]  /*8650*/  FMUL R3, R24, R6 ;  /* 0x0000000618037220 */ /* 0x000fe20000400000 */
[----:B------:R-:W-:Y:S01]  /*8660*/  FFMA R2, R26, R4, R2 ;  /* 0x000000041a027223 */ /* 0x000fe20000000002 */
[C---:B------:R-:W-:Y:S01]  /*8670*/  FMUL R4, R24.reuse, R8 ;  /* 0x0000000818047220 */ /* 0x040fe20000400000 */
[C---:B------:R-:W-:Y:S01]  /*8680*/  FMUL R8, R24.reuse, R12 ;  /* 0x0000000c18087220 */ /* 0x040fe20000400000 */
[----:B------:R-:W-:Y:S01]  /*8690*/  FMUL R12, R24, R16 ;  /* 0x00000010180c7220 */ /* 0x000fe20000400000 */
[--C-:B------:R-:W-:Y:S01]  /*86a0*/  HADD2.F32 R16, -RZ, R30.reuse.H0_H0 ;  /* 0x2000001eff107230 */ /* 0x100fe20000004100 */
[----:B------:R-:W-:Y:S01]  /*86b0*/  F2FP.F16.F32.PACK_AB R32, R2, R0 ;  /* 0x000000000220723e */ /* 0x000fe200000000ff */
[----:B------:R-:W-:Y:S02]  /*86c0*/  HADD2.F32 R0, -RZ, R30.H1_H1 ;  /* 0x3000001eff007230 */ /* 0x000fe40000004100 */
[----:B------:R-:W-:Y:S01]  /*86d0*/  FMUL R5, R24, R9 ;  /* 0x0000000918057220 */ /* 0x000fe20000400000 */
[C---:B------:R-:W-:Y:S01]  /*86e0*/  FFMA R3, R26.reuse, R20, R3 ;  /* 0x000000141a037223 */ /* 0x040fe20000000003 */
[C---:B------:R-:W-:Y:S01]  /*86f0*/  FFMA R7, R26.reuse, R21, R7 ;  /* 0x000000151a077223 */ /* 0x040fe20000000007 */
[--C-:B------:R-:W-:Y:S02]  /*8700*/  HADD2.F32 R2, -RZ, R31.reuse.H0_H0 ;  /* 0x2000001fff027230 */ /* 0x100fe40000004100 */
[----:B------:R-:W-:Y:S01]  /*8710*/  FFMA R4, R26, R16, R4 ;  /* 0x000000101a047223 */ /* 0x000fe20000000004 */
[----:B------:R-:W-:Y:S01]  /*8720*/  FMUL R6, R24, R10 ;  /* 0x0000000a18067220 */ /* 0x000fe20000400000 */
[----:B------:R-:W-:Y:S01]  /*8730*/  FFMA R5, R26, R0, R5 ;  /* 0x000000001a057223 */ /* 0x000fe20000000005 */
[----:B------:R-:W-:Y:S02]  /*8740*/  HADD2.F32 R16, -RZ, R31.H1_H1 ;  /* 0x3000001fff107230 */ /* 0x000fe40000004100 */
[----:B------:R-:W-:Y:S01]  /*8750*/  FMUL R11, R24, R11 ;  /* 0x0000000b180b7220 */ /* 0x000fe20000400000 */
[--C-:B------:R-:W-:Y:S02]  /*8760*/  HADD2.F32 R0, -RZ, R36.reuse.H0_H0 ;  /* 0x20000024ff007230 */ /* 0x100fe40000004100 */
[C---:B------:R-:W-:Y:S01]  /*8770*/  FFMA R6, R26.reuse, R2, R6 ;  /* 0x000000021a067223 */ /* 0x040fe20000000006 */
[----:B------:R-:W-:Y:S01]  /*8780*/  F2FP.F16.F32.PACK_AB R33, R7, R3 ;  /* 0x000000030721723e */ /* 0x000fe200000000ff */
[----:B------:R-:W-:Y:S02]  /*8790*/  HADD2.F32 R2, -RZ, R36.H1_H1 ;  /* 0x30000024ff027230 */ /* 0x000fe40000004100 */
[----:B------:R-:W-:Y:S01]  /*87a0*/  FFMA R11, R26, R16, R11 ;  /* 0x000000101a0b7223 */ /* 0x000fe2000000000b */
[----:B------:R-:W-:Y:S01]  /*87b0*/  FMUL R9, R24, R13 ;  /* 0x0000000d18097220 */ /* 0x000fe20000400000 */
[--C-:B------:R-:W-:Y:S02]  /*87c0*/  HADD2.F32 R3, -RZ, R37.reuse.H0_H0 ;  /* 0x20000025ff037230 */ /* 0x100fe40000004100 */
[----:B------:R-:W-:Y:S01]  /*87d0*/  FFMA R8, R26, R0, R8 ;  /* 0x000000001a087223 */ /* 0x000fe20000000008 */
[C---:B------:R-:W-:Y:S01]  /*87e0*/  FMUL R10, R24.reuse, R14 ;  /* 0x0000000e180a7220 */ /* 0x040fe20000400000 */
[----:B------:R-:W-:Y:S02]  /*87f0*/  HADD2.F32 R0, -RZ, R37.H1_H1 ;  /* 0x30000025ff007230 */ /* 0x000fe40000004100 */
[----:B------:R-:W-:Y:S01]  /*8800*/  FMUL R15, R24, R15 ;  /* 0x0000000f180f7220 */ /* 0x000fe20000400000 */
[C---:B------:R-:W-:Y:S01]  /*8810*/  FFMA R9, R26.reuse, R2, R9 ;  /* 0x000000021a097223 */ /* 0x040fe20000000009 */
[C---:B------:R-:W-:Y:S01]  /*8820*/  FFMA R10, R26.reuse, R3, R10 ;  /* 0x000000031a0a7223 */ /* 0x040fe2000000000a */
[--C-:B------:R-:W-:Y:S01]  /*8830*/  HADD2.F32 R2, -RZ, R38.reuse.H0_H0 ;  /* 0x20000026ff027230 */ /* 0x100fe20000004100 */
[----:B------:R-:W-:Y:S01]  /*8840*/  F2FP.F16.F32.PACK_AB R34, R5, R4 ;  /* 0x000000040522723e */ /* 0x000fe200000000ff */
[----:B------:R-:W-:Y:S02]  /*8850*/  HADD2.F32 R3, -RZ, R38.H1_H1 ;  /* 0x30000026ff037230 */ /* 0x000fe40000004100 */
[----:B------:R-:W-:Y:S01]  /*8860*/  FFMA R15, R26, R0, R15 ;  /* 0x000000001a0f7223 */ /* 0x000fe2000000000f */
[C---:B------:R-:W-:Y:S01]  /*8870*/  FMUL R13, R24.reuse, R17 ;  /* 0x00000011180d7220 */ /* 0x040fe20000400000 */
[--C-:B------:R-:W-:Y:S02]  /*8880*/  HADD2.F32 R4, -RZ, R39.reuse.H0_H0 ;  /* 0x20000027ff047230 */ /* 0x100fe40000004100 */
[C---:B------:R-:W-:Y:S01]  /*8890*/  FMUL R14, R24.reuse, R18 ;  /* 0x00000012180e7220 */ /* 0x040fe20000400000 */
[----:B------:R-:W-:Y:S02]  /*88a0*/  HADD2.F32 R0, -RZ, R39.H1_H1 ;  /* 0x30000027ff007230 */ /* 0x000fe40000004100 */
[----:B------:R-:W-:Y:S01]  /*88b0*/  FMUL R19, R24, R19 ;  /* 0x0000001318137220 */ /* 0x000fe20000400000 */
[----:B------:R-:W-:Y:S01]  /*88c0*/  F2FP.F16.F32.PACK_AB R35, R11, R6 ;  /* 0x000000060b23723e */ /* 0x000fe200000000ff */
[C---:B------:R-:W-:Y:S01]  /*88d0*/  FFMA R12, R26.reuse, R2, R12 ;  /* 0x000000021a0c7223 */ /* 0x040fe2000000000c */
[C---:B------:R-:W-:Y:S01]  /*88e0*/  FFMA R13, R26.reuse, R3, R13 ;  /* 0x000000031a0d7223 */ /* 0x040fe2000000000d */
[C---:B------:R-:W-:Y:S01]  /*88f0*/  FFMA R14, R26.reuse, R4, R14 ;  /* 0x000000041a0e7223 */ /* 0x040fe2000000000e */
[----:B------:R-:W-:Y:S01]  /*8900*/  FFMA R19, R26, R0, R19 ;  /* 0x000000001a137223 */ /* 0x000fe20000000013 */
[----:B------:R1:W-:Y:S01]  /*8910*/  STS.128 [R63+0x200], R32 ;  /* 0x000200203f007388 */ /* 0x0003e20000000c00 */
[----:B------:R-:W-:Y:S02]  /*8920*/  F2FP.F16.F32.PACK_AB R8, R9, R8 ;  /* 0x000000080908723e */ /* 0x000fe400000000ff */
[----:B------:R-:W-:Y:S02]  /*8930*/  F2FP.F16.F32.PACK_AB R9, R15, R10 ;  /* 0x0000000a0f09723e */ /* 0x000fe400000000ff */
[----:B------:R-:W-:Y:S02]  /*8940*/  F2FP.F16.F32.PACK_AB R10, R13, R12 ;  /* 0x0000000c0d0a723e */ /* 0x000fe400000000ff */
[----:B------:R-:W-:Y:S02]  /*8950*/  F2FP.F16.F32.PACK_AB R11, R19, R14 ;  /* 0x0000000e130b723e */ /* 0x000fe400000000ff */
[----:B------:R-:W-:Y:S05]  /*8960*/  IADD3 R0, PT, PT, R63, R62, RZ ;  /* 0x0000003e3f007210 */ /* 0x000fea0007ffe0ff */
[----:B------:R1:W-:Y:S01]  /*8970*/  STS.128 [R0+0x200], R8 ;  /* 0x0002000800007388 */ /* 0x0003e20000000c00 */
[----:B------:R-:W-:Y:S01]  /*8980*/  @!PT LDS RZ, [RZ] ;  /* 0x00000000fffff984 */ /* 0x000fe20000000800 */
[----:B------:R-:W-:Y:S01]  /*8990*/  @!PT LDS RZ, [RZ] ;  /* 0x00000000fffff984 */ /* 0x000fe20000000800 */
[----:B------:R-:W-:Y:S01]  /*89a0*/  @!PT LDS RZ, [RZ] ;  /* 0x00000000fffff984 */ /* 0x000fe20000000800 */
[----:B------:R-:W-:Y:S01]  /*89b0*/  @!PT LDS RZ, [RZ] ;  /* 0x00000000fffff984 */ /* 0x000fe20000000800 */
[----:B------:R2:W-:Y:S07]  /*89c0*/  MEMBAR.ALL.CTA ;  /* 0x0000000000007992 */ /* 0x0005ee0000008000 */
[----:B--2---:R-:W2:Y:S02]  /*89d0*/  FENCE.VIEW.ASYNC.S ;  /* 0x00000000000073c6 */ /* 0x004ea40000000000 */
[----:B--2---:R-:W-:Y:S06]  /*89e0*/  BAR.SYNC.DEFER_BLOCKING 0x1, 0x80 ;  /* 0x0042000000007b1d */ /* 0x004fec0000010000 */
[----:B------:R-:W-:Y:S05]  /*89f0*/  @P0 BRA `(.L_x_120) ;  /* 0x0000000000380947 */ /* 0x000fea0003800000 */
[----:B------:R-:W2:Y:S01]  /*8a00*/  LDCU.64 UR8, c[0x0][0x348] ;  /* 0x00006900ff0877ac */ /* 0x000ea20008000a00 */
[----:B------:R-:W-:Y:S01]  /*8a10*/  R2UR UR6, R64 ;  /* 0x00000000400672ca */ /* 0x000fe200000e0000 */
[----:B------:R-:W-:Y:S01]  /*8a20*/  UMOV UR41, UR53 ;  /* 0x0000003500297c82 */ /* 0x000fe20008000000 */
[----:B------:R-:W-:Y:S11]  /*8a30*/  UIADD3 UR7, UPT, UPT, UR53, 0x20, URZ ;  /* 0x0000002035077890 */ /* 0x000ff6000fffe0ff */
[----:B------:R-:W-:Y:S02]  /*8a40*/  UIADD3 UR6, UPT, UPT, UR52, UR6, URZ ;  /* 0x0000000634067290 */ /* 0x000fe4000fffe0ff */
[----:B--2---:R-:W-:Y:S02]  /*8a50*/  UIADD3 UR4, UP0, UPT, UR8, 0x780, URZ ;  /* 0x0000078008047890 */ /* 0x004fe4000ff1e0ff */
[----:B------:R-:W-:Y:S02]  /*8a60*/  UIADD3 UR40, UPT, UPT, UR6, 0x200, URZ ;  /* 0x0000020006287890 */ /* 0x000fe4000fffe0ff */
[----:B------:R-:W-:Y:S02]  /*8a70*/  UIADD3.X UR5, UPT, UPT, URZ, UR9, URZ, UP0, !UPT ;  /* 0x00000009ff057290 */ /* 0x000fe400087fe4ff */
[----:B------:R-:W-:Y:S07]  /*8a80*/  UIADD3 UR6, UPT, UPT, UR6, 0xa00, URZ ;  /* 0x00000a0006067890 */ /* 0x000fee000fffe0ff */
[----:B------:R2:W-:Y:S02]  /*8a90*/  UTMASTG.5D [UR40], [UR4] ;  /* 0x00000028040073b5 */ /* 0x0005e40008020000 */
[----:B--2---:R-:W-:Y:S01]  /*8aa0*/  UMOV UR40, UR6 ;  /* 0x0000000600287c82 */ /* 0x004fe20008000000 */
[----:B------:R-:W-:Y:S02]  /*8ab0*/  UMOV UR41, UR7 ;  /* 0x0000000700297c82 */ /* 0x000fe40008000000 */
[----:B------:R2:W-:Y:S02]  /*8ac0*/  UTMASTG.5D [UR40], [UR4] ;  /* 0x00000028040073b5 */ /* 0x0005e40008020000 */
[----:B--2---:R0:W-:Y:S02]  /*8ad0*/  UTMACMDFLUSH ;  /* 0x00000000000079b7 */ /* 0x0041e40000000000 */
.L_x_120:
[----:B------:R-:W-:Y:S05]  /*8ae0*/  BSYNC.RECONVERGENT B0 ;  /* 0x0000000000007941 */ /* 0x000fea0003800200 */
.L_x_119:
[----:B------:R-:W-:Y:S01]  /*8af0*/  UIADD3 UR51, UPT, UPT, UR54, 0x1, URZ ;  /* 0x0000000136337890 */ /* 0x000fe2000fffe0ff */
[----:B------:R-:W-:Y:S03]  /*8b00*/  BSSY.RECONVERGENT B0, `(.L_x_121) ;  /* 0x0000005000007945 */ /* 0x000fe60003800200 */
[----:B------:R-:W-:Y:S04]  /*8b10*/  UISETP.NE.AND UP0, UPT, UR51, 0x3, UPT ;  /* 0x000000033300788c */ /* 0x000fe8000bf05270 */
[----:B------:R-:W-:Y:S01]  /*8b20*/  USEL UR50, UR51, URZ, UP0 ;  /* 0x000000ff33327287 */ /* 0x000fe20008000000 */
[----:B------:R-:W-:Y:S11]  /*8b30*/  @P0 BRA `(.L_x_122) ;  /* 0x0000000000040947 */ /* 0x000ff60003800000 */
[----:B------:R-:W-:Y:S04]  /*8b40*/  DEPBAR.LE SB0, 0x1 ;  /* 0x000080400000791a */ /* 0x000fe80000000000 */
.L_x_122:
[----:B------:R-:W-:Y:S05]  /*8b50*/  BSYNC.RECONVERGENT B0 ;  /* 0x0000000000007941 */ /* 0x000fea0003800200 */
.L_x_121:
[----:B------:R-:W-:Y:S01]  /*8b60*/  BAR.SYNC.DEFER_BLOCKING 0x1, 0x80 ;  /* 0x0042000000007b1d */ /* 0x000fe20000010000 */
[----:B------:R-:W-:Y:S01]  /*8b70*/  ISETP.NE.AND P1, PT, R61, RZ, PT ;  /* 0x000000ff3d00720c */ /* 0x000fe20003f25270 */
[----:B------:R-:W-:Y:S01]  /*8b80*/  UISETP.NE.AND UP0, UPT, UR57, URZ, UPT ;  /* 0x000000ff3900728c */ /* 0x000fe2000bf05270 */
[----:B------:R-:W-:Y:S11]  /*8b90*/  LEA R3, R65, UR52, 0x3 ;  /* 0x0000003441037c11 */ /* 0x000ff6000f8e18ff */
[----:B------:R-:W-:Y:S01]  /*8ba0*/  @P1 SHF.L.U32 R4, R27, 0x1f, RZ ;  /* 0x0000001f1b041819 */ /* 0x000fe200000006ff */
[----:B------:R-:W-:Y:S06]  /*8bb0*/  BRA.U !UP0, `(.L_x_123) ;  /* 0x0000000108247547 */ /* 0x000fec000b800000 */
[----:B-1----:R-:W1:Y:S01]  /*8bc0*/  S2R R0, SR_CgaCtaId ;  /* 0x0000000000007919 */ /* 0x002e620000008800 */
[----:B------:R-:W-:Y:S01]  /*8bd0*/  IMAD.U32 R2, RZ, RZ, UR55 ;  /* 0x00000037ff027e24 */ /* 0x000fe2000f8e00ff */
[----:B------:R-:W-:Y:S04]  /*8be0*/  UIADD3 UR4, UPT, UPT, UR55, 0x1, URZ ;  /* 0x0000000137047890 */ /* 0x000fe8000fffe0ff */
[----:B------:R-:W-:Y:S01]  /*8bf0*/  @P1 LEA R2, R2, UR52, 0x3 ;  /* 0x0000003402021c11 */ /* 0x000fe2000f8e18ff */
[----:B------:R-:W-:Y:S04]  /*8c00*/  UISETP.NE.AND UP0, UPT, UR4, 0x3, UPT ;  /* 0x000000030400788c */ /* 0x000fe8000bf05270 */
[----:B------:R-:W-:Y:S01]  /*8c10*/  @P1 VIADD R2, R2, 0x128 ;  /* 0x0000012802021836 */ /* 0x000fe20000000000 */
[----:B------:R-:W-:Y:S04]  /*8c20*/  USEL UR55, UR4, URZ, UP0 ;  /* 0x000000ff04377287 */ /* 0x000fe80008000000 */
[----:B-1----:R-:W-:Y:S04]  /*8c30*/  @P1 PRMT R0, R0, 0x654, R2 ;  /* 0x0000065400001816 */ /* 0x002fe80000000002 */
[----:B------:R2:W-:Y:S04]  /*8c40*/  @P1 SYNCS.ARRIVE.TRANS64.RED.A1T0 RZ, [R0+URZ], RZ ;  /* 0x000000ff00ff19a7 */ /* 0x0005e800081004ff */
.L_x_123:
[----:B------:R-:W3:Y:S01]  /*8c50*/  @P1 SYNCS.PHASECHK.TRANS64.TRYWAIT P0, [R3+URZ+0x110], R4 ;  /* 0x00011004030015a7 */ /* 0x000ee200080011ff */
[----:B------:R-:W-:Y:S01]  /*8c60*/  BSSY B1, `(.L_x_124) ;  /* 0x0000012000017945 */ /* 0x000fe20003800000 */
[----:B---3--:R-:W-:Y:S03]  /*8c70*/  @P1 SEL R67, RZ, 0x1, !P0 ;  /* 0x00000001ff431807 */ /* 0x008fe60004000000 */
[----:B------:R-:W-:Y:S05]  /*8c80*/  @!P1 BRA `(.L_x_125) ;  /* 0x00000000003c9947 */ /* 0x000fea0003800000 */
[----:B------:R-:W-:Y:S01]  /*8c90*/  ISETP.NE.AND P1, PT, R68, RZ, PT ;  /* 0x000000ff4400720c */ /* 0x000fe20003f25270 */
[----:B------:R-:W-:Y:S01]  /*8ca0*/  BSSY B0, `(.L_x_126) ;  /* 0x0000009000007945 */ /* 0x000fe20003800000 */
[----:B------:R-:W-:Y:S11]  /*8cb0*/  ISETP.NE.AND P0, PT, R67, RZ, PT ;  /* 0x000000ff4300720c */ /* 0x000ff60003f05270 */
[----:B------:R-:W-:Y:S05]  /*8cc0*/  @P1 IMAD R65, R65, 0x1000, R66 ;  /* 0x0000100041411824 */ /* 0x000fea00078e0242 */
[----:B-12---:R-:W-:Y:S05]  /*8cd0*/  @P1 IADD3 R0, PT, PT, R65, UR52, RZ ;  /* 0x0000003441001c10 */ /* 0x006fea000fffe0ff */
[----:B------:R-:W-:Y:S01]  /*8ce0*/  @P1 IMAD.IADD R0, R62, 0x1, R0 ;  /* 0x000000013e001824 */ /* 0x000fe200078e0200 */
[----:B------:R-:W-:Y:S06]  /*8cf0*/  @P0 BRA `(.L_x_127) ;  /* 0x00000000000c0947 */ /* 0x000fec0003800000 */
[----:B------:R-:W-:Y:S04]  /*8d00*/  SHF.L.U32 R27, R27, 0x1f, RZ ;  /* 0x0000001f1b1b7819 */ /* 0x000fe800000006ff */
[----:B------:R-:W1:Y:S02]  /*8d10*/  SYNCS.PHASECHK.TRANS64.TRYWAIT P0, [R3+URZ+0x110], R27 ;  /* 0x0001101b030075a7 */ /* 0x000e6400080011ff */
[----:B-1----:R-:W-:Y:S05]  /*8d20*/  @!P0 BRA `(.L_x_128) ;  /* 0x0000001800788947 */ /* 0x002fea0003800000 */
.L_x_127:
[----:B------:R-:W-:Y:S05]  /*8d30*/  BSYNC B0 ;  /* 0x0000000000007941 */ /* 0x000fea0003800000 */
.L_x_126:
[----:B------:R-:W-:Y:S11]  /*8d40*/  ISETP.NE.AND P0, PT, R68, RZ, PT ;  /* 0x000000ff4400720c */ /* 0x000ff60003f05270 */
[----:B------:R-:W-:Y:S02]  /*8d50*/  @!UPT UIADD3 URZ, UPT, UPT, URZ, URZ, URZ ;  /* 0x000000fffffff290 */ /* 0x000fe4000fffe0ff */
[----:B------:R3:W4:Y:S04]  /*8d60*/  @P0 LDS.128 R28, [R65+UR52+0x200] ;  /* 0x00020034411c0984 */ /* 0x0007280008000c00 */
[----:B------:R3:W2:Y:S02]  /*8d70*/  @P0 LDS.128 R36, [R0+0x200] ;  /* 0x0002000000240984 */ /* 0x0006a40000000c00 */
.L_x_125:
[----:B------:R-:W-:Y:S05]  /*8d80*/  BSYNC B1 ;  /* 0x0000000000017941 */ /* 0x000fea0003800000 */
.L_x_124:
[----:B-123--:R-:W-:Y:S05]  /*8d90*/  VIADD R0, R25, 0x10 ;  /* 0x0000001019007836 */ /* 0x00efea0000000000 */
[----:B------:R-:W-:Y:S04]  /*8da0*/  SHF.R.U32.HI R0, RZ, 0x15, R0 ;  /* 0x00000015ff007819 */ /* 0x000fe80000011600 */
[----:B------:R-:W-:Y:S11]  /*8db0*/  LOP3.LUT P0, RZ, R0, 0x3, R46, 0x48, !PT ;  /* 0x0000000300ff7812 */ /* 0x000ff6000780482e */
[----:B------:R-:W-:Y:S02]  /*8dc0*/  @!UPT UIADD3 URZ, UPT, UPT, URZ, URZ, URZ ;  /* 0x000000fffffff290 */ /* 0x000fe4000fffe0ff */
[----:B------:R-:W-:Y:S05]  /*8dd0*/  @!P0 BRA `(.L_x_129) ;  /* 0x0000000000408947 */ /* 0x000fea0003800000 */
[----:B------:R-:W1:Y:S01]  /*8de0*/  LDCU.64 UR8, c[0x4][0x70] ;  /* 0x01000e00ff0877ac */ /* 0x000e620008000a00 */
[----:B------:R-:W-:Y:S01]  /*8df0*/  MOV R3, 0x0 ;  /* 0x0000000000037802 */ /* 0x000fe20000000f00 */
[----:B------:R-:W-:Y:S02]  /*8e00*/  HFMA2 R12, -RZ, RZ, 0, 5.9604644775390625e-08 ;  /* 0x00000001ff0c7431 */ /* 0x000fe400000001ff */
[----:B------:R-:W-:Y:S02]  /*8e10*/  IMAD.MOV.U32 R8, RZ, RZ, 0x192 ;  /* 0x00000192ff087424 */ /* 0x000fe400078e00ff */
[----:B------:R-:W-:Y:S01]  /*8e20*/  IMAD.MOV.U32 R13, RZ, RZ, RZ ;  /* 0x000000ffff0d7224 */ /* 0x000fe200078e00ff */
[----:B------:R-:W2:Y:S01]  /*8e30*/  LDCU.64 UR6, c[0x4][0x78] ;  /* 0x01000f00ff0677ac */ /* 0x000ea20008000a00 */
[----:B------:R-:W3:Y:S01]  /*8e40*/  LDC.64 R2, c[0x4][R3] ;  /* 0x0100000003027b82 */ /* 0x000ee20000000a00 */
[----:B------:R-:W5:Y:S01]  /*8e50*/  LDCU.64 UR4, c[0x4][0x10] ;  /* 0x01000200ff0477ac */ /* 0x000f620008000a00 */
[----:B-1----:R-:W-:Y:S01]  /*8e60*/  MOV R5, UR9 ;  /* 0x0000000900057c02 */ /* 0x002fe20008000f00 */
[----:B------:R-:W-:Y:S01]  /*8e70*/  IMAD.U32 R4, RZ, RZ, UR8 ;  /* 0x00000008ff047e24 */ /* 0x000fe2000f8e00ff */
[----:B--2---:R-:W-:Y:S01]  /*8e80*/  MOV R7, UR7 ;  /* 0x0000000700077c02 */ /* 0x004fe20008000f00 */
[----:B------:R-:W-:Y:S01]  /*8e90*/  IMAD.U32 R6, RZ, RZ, UR6 ;  /* 0x00000006ff067e24 */ /* 0x000fe2000f8e00ff */
[----:B-----5:R-:W-:Y:S01]  /*8ea0*/  MOV R11, UR5 ;  /* 0x00000005000b7c02 */ /* 0x020fe20008000f00 */
[----:B------:R-:W-:Y:S02]  /*8eb0*/  IMAD.U32 R10, RZ, RZ, UR4 ;  /* 0x00000004ff0a7e24 */ /* 0x000fe4000f8e00ff */
[----:B------:R-:W-:Y:S07]  /*8ec0*/  LEPC R20, `(.L_x_129) ;  /* 0x000000001014794e */ /* 0x000fee0000000000 */
[----:B---34-:R-:W-:Y:S05]  /*8ed0*/  CALL.ABS.NOINC R2 ;  /* 0x0000000002007343 */ /* 0x018fea0003c00000 */
.L_x_129:
[----:B------:R-:W-:Y:S01]  /*8ee0*/  ISETP.NE.AND P0, PT, R56, RZ, PT ;  /* 0x000000ff3800720c */ /* 0x000fe20003f05270 */
[----:B------:R-:W-:Y:S05]  /*8ef0*/  WARPSYNC.ALL ;  /* 0x0000000000007948 */ /* 0x000fea0003800000 */
[----:B------:R-:W-:Y:S01]  /*8f00*/  R2UR UR4, R25 ;  /* 0x00000000190472ca */ /* 0x000fe200000e0000 */
[--C-:B----4-:R-:W-:Y:S01]  /*8f10*/  HADD2.F32 R0, -RZ, R28.reuse.H0_H0 ;  /* 0x2000001cff007230 */ /* 0x110fe20000004100 */
[----:B------:R-:W-:Y:S01]  /*8f20*/  IADD3 R58, PT, PT, R58, 0x170, RZ ;  /* 0x000001703a3a7810 */ /* 0x000fe20007ffe0ff */
[----:B------:R-:W-:Y:S01]  /*8f30*/  HADD2.F32 R2, -RZ, R28.H1_H1 ;  /* 0x3000001cff027230 */ /* 0x000fe20000004100 */
[----:B------:R-:W-:Y:S01]  /*8f40*/  BSSY.RECONVERGENT B0, `(.L_x_130) ;  /* 0x0000056000007945 */ /* 0x000fe20003800200 */
[--C-:B------:R-:W-:Y:S01]  /*8f50*/  HADD2.F32 R20, -RZ, R29.reuse.H0_H0 ;  /* 0x2000001dff147230 */ /* 0x100fe20000004100 */
[----:B------:R-:W-:Y:S01]  /*8f60*/  LOP3.LUT R58, R58, 0xfefffff8, RZ, 0xc0, !PT ;  /* 0xfefffff83a3a7812 */ /* 0x000fe200078ec0ff */
[----:B------:R-:W-:Y:S02]  /*8f70*/  HADD2.F32 R21, -RZ, R29.H1_H1 ;  /* 0x3000001dff157230 */ /* 0x000fe40000004100 */
[--C-:B------:R-:W-:Y:S02]  /*8f80*/  HADD2.F32 R25, -RZ, R30.reuse.H0_H0 ;  /* 0x2000001eff197230 */ /* 0x100fe40000004100 */
[----:B------:R-:W-:Y:S02]  /*8f90*/  HADD2.F32 R27, -RZ, R30.H1_H1 ;  /* 0x3000001eff1b7230 */ /* 0x000fe40000004100 */
[----:B------:R-:W1:Y:S01]  /*8fa0*/  LDTM.x16 R4, tmem[UR4+0x10] ;  /* 0x00001004000479ee */ /* 0x000e620008240000 */
[----:B------:R-:W-:Y:S01]  /*8fb0*/  NOP ;  /* 0x0000000000007918 */ /* 0x000fe20000000000 */
[----:B-1----:R1:W-:Y:S01]  /*8fc0*/  SYNCS.ARRIVE.TRANS64.RED.A1T0 RZ, [R58+URZ], RZ ;  /* 0x000000ff3aff79a7 */ /* 0x0023e200081004ff */
[--C-:B------:R-:W-:Y:S02]  /*8fd0*/  HADD2.F32 R28, -RZ, R31.reuse.H0_H0 ;  /* 0x2000001fff1c7230 */ /* 0x100fe40000004100 */
[----:B------:R-:W-:Y:S02]  /*8fe0*/  HADD2.F32 R29, -RZ, R31.H1_H1 ;  /* 0x3000001fff1d7230 */ /* 0x000fe40000004100 */
        /* <DEDUP_REMOVED lines=8> */
[C---:B------:R-:W-:Y:S01]  /*9070*/  FMUL R4, R24.reuse, R4 ;  /* 0x0000000418047220 */ /* 0x040fe20000400000 */
[C---:B------:R-:W-:Y:S01]  /*9080*/  FMUL R5, R24.reuse, R5 ;  /* 0x0000000518057220 */ /* 0x040fe20000400000 */
[C---:B------:R-:W-:Y:S01]  /*9090*/  FMUL R6, R24.reuse, R6 ;  /* 0x0000000618067220 */ /* 0x040fe20000400000 */
[----:B------:R-:W-:Y:S01]  /*90a0*/  FMUL R3, R24, R9 ;  /* 0x0000000918037220 */ /* 0x000fe20000400000 */
[----:B------:R-:W-:Y:S01]  /*90b0*/  FFMA R4, R26, R0, R4 ;  /* 0x000000001a047223 */ /* 0x000fe20000000004 */
[----:B------:R-:W-:Y:S01]  /*90c0*/  FMUL R0, R24, R7 ;  /* 0x0000000718007220 */ /* 0x000fe20000400000 */
[C---:B------:R-:W-:Y:S01]  /*90d0*/  FFMA R5, R26.reuse, R2, R5 ;  /* 0x000000021a057223 */ /* 0x040fe20000000005 */
[----:B------:R-:W-:Y:S01]  /*90e0*/  FFMA R6, R26, R20, R6 ;  /* 0x000000141a067223 */ /* 0x000fe20000000006 */
[----:B------:R-:W-:Y:S01]  /*90f0*/  FMUL R2, R24, R8 ;  /* 0x0000000818027220 */ /* 0x000fe20000400000 */
[----:B------:R-:W-:Y:S01]  /*9100*/  FFMA R0, R26, R21, R0 ;  /* 0x000000151a007223 */ /* 0x000fe20000000000 */
[C---:B------:R-:W-:Y:S01]  /*9110*/  FMUL R7, R24.reuse, R10 ;  /* 0x0000000a18077220 */ /* 0x040fe20000400000 */
[----:B------:R-:W-:Y:S01]  /*9120*/  F2FP.F16.F32.PACK_AB R4, R5, R4 ;  /* 0x000000040504723e */ /* 0x000fe200000000ff */
[----:B------:R-:W-:Y:S01]  /*9130*/  FMUL R11, R24, R11 ;  /* 0x0000000b180b7220 */ /* 0x000fe20000400000 */
[----:B------:R-:W-:Y:S01]  /*9140*/  FFMA R2, R26, R25, R2 ;  /* 0x000000191a027223 */ /* 0x000fe20000000002 */
[----:B------:R-:W-:Y:S01]  /*9150*/  F2FP.F16.F32.PACK_AB R5, R0, R6 ;  /* 0x000000060005723e */ /* 0x000fe200000000ff */
[----:B------:R-:W-:Y:S01]  /*9160*/  FMUL R8, R24, R12 ;  /* 0x0000000c18087220 */ /* 0x000fe20000400000 */
[----:B------:R-:W-:Y:S01]  /*9170*/  MOV R0, UR50 ;  /* 0x0000003200007c02 */ /* 0x000fe20008000f00 */
[----:B------:R-:W-:Y:S01]  /*9180*/  FFMA R3, R26, R27, R3 ;  /* 0x0000001b1a037223 */ /* 0x000fe20000000003 */
[----:B------:R-:W-:Y:S01]  /*9190*/  FMUL R9, R24, R13 ;  /* 0x0000000d18097220 */ /* 0x000fe20000400000 */
[----:B------:R-:W-:Y:S01]  /*91a0*/  FFMA R7, R26, R28, R7 ;  /* 0x0000001c1a077223 */ /* 0x000fe20000000007 */
[----:B------:R-:W-:Y:S01]  /*91b0*/  FMUL R10, R24, R14 ;  /* 0x0000000e180a7220 */ /* 0x000fe20000400000 */
[----:B------:R-:W-:Y:S01]  /*91c0*/  FFMA R11, R26, R29, R11 ;  /* 0x0000001d1a0b7223 */ /* 0x000fe2000000000b */
[----:B------:R-:W-:Y:S01]  /*91d0*/  FMUL R15, R24, R15 ;  /* 0x0000000f180f7220 */ /* 0x000fe20000400000 */
[----:B------:R-:W-:Y:S01]  /*91e0*/  FFMA R8, R26, R30, R8 ;  /* 0x0000001e1a087223 */ /* 0x000fe20000000008 */
[----:B------:R-:W-:Y:S01]  /*91f0*/  LEA R0, R0, R55, 0xb ;  /* 0x0000003700007211 */ /* 0x000fe200078e58ff */
[----:B------:R-:W-:Y:S01]  /*9200*/  FMUL R12, R24, R16 ;  /* 0x00000010180c7220 */ /* 0x000fe20000400000 */
[----:B------:R-:W-:Y:S01]  /*9210*/  FFMA R9, R26, R31, R9 ;  /* 0x0000001f1a097223 */ /* 0x000fe20000000009 */
[----:B------:R-:W-:Y:S01]  /*9220*/  FMUL R13, R24, R17 ;  /* 0x00000011180d7220 */ /* 0x000fe20000400000 */
[----:B------:R-:W-:Y:S01]  /*9230*/  FFMA R10, R26, R32, R10 ;  /* 0x000000201a0a7223 */ /* 0x000fe2000000000a */
[----:B------:R-:W-:Y:S01]  /*9240*/  FMUL R14, R24, R18 ;  /* 0x00000012180e7220 */ /* 0x000fe20000400000 */
[----:B------:R-:W-:Y:S01]  /*9250*/  FFMA R15, R26, R33, R15 ;  /* 0x000000211a0f7223 */ /* 0x000fe2000000000f */
[----:B------:R-:W-:Y:S01]  /*9260*/  FMUL R19, R24, R19 ;  /* 0x0000001318137220 */ /* 0x000fe20000400000 */
[----:B------:R-:W-:Y:S01]  /*9270*/  F2FP.F16.F32.PACK_AB R6, R3, R2 ;  /* 0x000000020306723e */ /* 0x000fe200000000ff */
[C---:B------:R-:W-:Y:S01]  /*9280*/  FFMA R12, R26.reuse, R34, R12 ;  /* 0x000000221a0c7223 */ /* 0x040fe2000000000c */
[----:B------:R-:W-:Y:S01]  /*9290*/  F2FP.F16.F32.PACK_AB R7, R11, R7 ;  /* 0x000000070b07723e */ /* 0x000fe200000000ff */
[----:B------:R-:W-:Y:S01]  /*92a0*/  FFMA R13, R26, R35, R13 ;  /* 0x000000231a0d7223 */ /* 0x000fe2000000000d */
[----:B------:R-:W-:Y:S01]  /*92b0*/  LEA R0, R0, UR52, 0x1 ;  /* 0x0000003400007c11 */ /* 0x000fe2000f8e08ff */
[C---:B------:R-:W-:Y:S01]  /*92c0*/  FFMA R14, R26.reuse, R36, R14 ;  /* 0x000000241a0e7223 */ /* 0x040fe2000000000e */
[----:B------:R-:W-:Y:S01]  /*92d0*/  FFMA R19, R26, R37, R19 ;  /* 0x000000251a137223 */ /* 0x000fe20000000013 */
[----:B------:R-:W-:Y:S02]  /*92e0*/  F2FP.F16.F32.PACK_AB R8, R9, R8 ;  /* 0x000000080908723e */ /* 0x000fe400000000ff */
[----:B------:R1:W-:Y:S01]  /*92f0*/  STS.128 [R0+0x200], R4 ;  /* 0x0002000400007388 */ /* 0x0003e20000000c00 */
        /* <DEDUP_REMOVED lines=14> */
[----:B------:R-:W-:Y:S02]  /*93e0*/  ULEA UR6, UR50, UR52, 0xc ;  /* 0x0000003432067291 */ /* 0x000fe4000f8e60ff */
[----:B------:R-:W-:Y:S02]  /*93f0*/  UIADD3 UR41, UPT, UPT, UR53, 0x10, URZ ;  /* 0x0000001035297890 */ /* 0x000fe4000fffe0ff */
[----:B------:R-:W-:Y:S02]  /*9400*/  UIADD3 UR40, UPT, UPT, UR6, 0x200, URZ ;  /* 0x0000020006287890 */ /* 0x000fe4000fffe0ff */
[----:B------:R-:W-:Y:S02]  /*9410*/  UIADD3 UR6, UPT, UPT, UR6, 0xa00, URZ ;  /* 0x00000a0006067890 */ /* 0x000fe4000fffe0ff */
[----:B------:R-:W-:Y:S02]  /*9420*/  UIADD3 UR7, UPT, UPT, UR53, 0x30, URZ ;  /* 0x0000003035077890 */ /* 0x000fe4000fffe0ff */
[----:B--2---:R-:W-:Y:S04]  /*9430*/  UIADD3 UR4, UP0, UPT, UR8, 0x780, URZ ;  /* 0x0000078008047890 */ /* 0x004fe8000ff1e0ff */
[----:B------:R-:W-:Y:S09]  /*9440*/  UIADD3.X UR5, UPT, UPT, URZ, UR9, URZ, UP0, !UPT ;  /* 0x00000009ff057290 */ /* 0x000ff200087fe4ff */
[----:B------:R2:W-:Y:S02]  /*9450*/  UTMASTG.5D [UR40], [UR4] ;  /* 0x00000028040073b5 */ /* 0x0005e40008020000 */
[----:B--2---:R-:W-:Y:S01]  /*9460*/  UMOV UR40, UR6 ;  /* 0x0000000600287c82 */ /* 0x004fe20008000000 */
[----:B------:R-:W-:Y:S02]  /*9470*/  UMOV UR41, UR7 ;  /* 0x0000000700297c82 */ /* 0x000fe40008000000 */
[----:B------:R2:W-:Y:S02]  /*9480*/  UTMASTG.5D [UR40], [UR4] ;  /* 0x00000028040073b5 */ /* 0x0005e40008020000 */
[----:B--2---:R0:W-:Y:S02]  /*9490*/  UTMACMDFLUSH ;  /* 0x00000000000079b7 */ /* 0x0041e40000000000 */
.L_x_131:
[----:B------:R-:W-:Y:S05]  /*94a0*/  BSYNC.RECONVERGENT B0 ;  /* 0x0000000000007941 */ /* 0x000fea0003800200 */
.L_x_130:
[----:B------:R-:W-:Y:S01]  /*94b0*/  UIADD3 UR4, UPT, UPT, UR50, 0x1, URZ ;  /* 0x0000000132047890 */ /* 0x000fe2000fffe0ff */
[----:B------:R-:W-:Y:S03]  /*94c0*/  BSSY.RECONVERGENT B0, `(.L_x_132) ;  /* 0x0000008000007945 */ /* 0x000fe60003800200 */
[----:B------:R-:W-:Y:S04]  /*94d0*/  UISETP.NE.AND UP0, UPT, UR4, 0x3, UPT ;  /* 0x000000030400788c */ /* 0x000fe8000bf05270 */
[----:B------:R-:W-:Y:S02]  /*94e0*/  UISETP.EQ.XOR UP1, UPT, UR51, 0x3, !UP0 ;  /* 0x000000033300788c */ /* 0x000fe4000c722a70 */
[----:B------:R-:W-:Y:S02]  /*94f0*/  USEL UR54, UR4, URZ, UP0 ;  /* 0x000000ff04367287 */ /* 0x000fe40008000000 */
[----:B------:R-:W-:Y:S04]  /*9500*/  USEL UR5, URZ, 0x1, !UP1 ;  /* 0x00000001ff057887 */ /* 0x000fe8000c800000 */
[----:B------:R-:W-:Y:S01]  /*9510*/  ULOP3.LUT UR58, UR58, UR5, URZ, 0x3c, !UPT ;  /* 0x000000053a3a7292 */ /* 0x000fe2000f8e3cff */
[----:B------:R-:W-:Y:S11]  /*9520*/  @P0 BRA `(.L_x_133) ;  /* 0x0000000000040947 */ /* 0x000ff60003800000 */
[----:B------:R-:W-:Y:S04]  /*9530*/  DEPBAR.LE SB0, 0x1 ;  /* 0x000080400000791a */ /* 0x000fe80000000000 */
.L_x_133:
[----:B------:R-:W-:Y:S05]  /*9540*/  BSYNC.RECONVERGENT B0 ;  /* 0x0000000000007941 */ /* 0x000fea0003800200 */
.L_x_132:
[----:B------:R-:W-:Y:S01]  /*9550*/  BAR.SYNC.DEFER_BLOCKING 0x1, 0x80 ;  /* 0x0042000000007b1d */ /* 0x000fe20000010000 */
[----:B------:R-:W-:Y:S01]  /*9560*/  UISETP.NE.AND UP0, UPT, UR57, -0x2, UPT ;  /* 0xfffffffe3900788c */ /* 0x000fe2000bf05270 */
[----:B------:R-:W-:Y:S08]  /*9570*/  IADD3 R22, PT, PT, R22, 0x1, RZ ;  /* 0x0000000116167810 */ /* 0x000ff00007ffe0ff */
[----:B------:R-:W-:Y:S05]  /*9580*/  BRA.U !UP0, `(.L_x_134) ;  /* 0x0000000108287547 */ /* 0x000fea000b800000 */
[----:B-1----:R-:W1:Y:S01]  /*9590*/  S2R R0, SR_CgaCtaId ;  /* 0x0000000000007919 */ /* 0x002e620000008800 */
[----:B------:R-:W-:Y:S01]  /*95a0*/  ISETP.NE.AND P0, PT, R61, RZ, PT ;  /* 0x000000ff3d00720c */ /* 0x000fe20003f05270 */
[----:B------:R-:W-:Y:S01]  /*95b0*/  IMAD.U32 R2, RZ, RZ, UR55 ;  /* 0x00000037ff027e24 */ /* 0x000fe2000f8e00ff */
[----:B------:R-:W-:Y:S04]  /*95c0*/  UIADD3 UR4, UPT, UPT, UR55, 0x1, URZ ;  /* 0x0000000137047890 */ /* 0x000fe8000fffe0ff */
[----:B------:R-:W-:Y:S04]  /*95d0*/  UISETP.NE.AND UP0, UPT, UR4, 0x3, UPT ;  /* 0x000000030400788c */ /* 0x000fe8000bf05270 */
[----:B------:R-:W-:Y:S03]  /*95e0*/  USEL UR55, UR4, URZ, UP0 ;  /* 0x000000ff04377287 */ /* 0x000fe60008000000 */
[----:B------:R-:W-:Y:S05]  /*95f0*/  @P0 LEA R2, R2, UR52, 0x3 ;  /* 0x0000003402020c11 */ /* 0x000fea000f8e18ff */
[----:B------:R-:W-:Y:S05]  /*9600*/  @P0 VIADD R2, R2, 0x128 ;  /* 0x0000012802020836 */ /* 0x000fea0000000000 */
[----:B-1----:R-:W-:Y:S04]  /*9610*/  @P0 PRMT R0, R0, 0x654, R2 ;  /* 0x0000065400000816 */ /* 0x002fe80000000002 */
[----:B------:R2:W-:Y:S03]  /*9620*/  @P0 SYNCS.ARRIVE.TRANS64.RED.A1T0 RZ, [R0+URZ], RZ ;  /* 0x000000ff00ff09a7 */ /* 0x0005e600081004ff */
.L_x_134:
[----:B------:R-:W-:Y:S01]  /*9630*/  R2UR UR6, R57 ;  /* 0x00000000390672ca */ /* 0x000fe200000e0000 */
[----:B------:R-:W-:Y:S01]  /*9640*/  UIADD3 UR57, UPT, UPT, UR57, 0x2, URZ ;  /* 0x0000000239397890 */ /* 0x000fe2000fffe0ff */
[----:B------:R-:W-:Y:S02]  /*9650*/  R2UR UR5, R50 ;  /* 0x00000000320572ca */ /* 0x000fe400000e0000 */
[----:B------:R-:W-:Y:S02]  /*9660*/  R2UR UR4, R51 ;  /* 0x00000000330472ca */ /* 0x000fe400000e0000 */
[----:B------:R-:W-:Y:S02]  /*9670*/  R2UR UR50, R60 ;  /* 0x000000003c3272ca */ /* 0x000fe400000e0000 */
[C---:B------:R-:W-:Y:S02]  /*9680*/  ISETP.NE.AND P0, PT, R22.reuse, 0x2, PT ;  /* 0x000000021600780c */ /* 0x040fe40003f05270 */
[----:B------:R-:W-:Y:S02]  /*9690*/  LOP3.LUT R53, R53, 0x1, RZ, 0x3c, !PT ;  /* 0x0000000135357812 */ /* 0x000fe400078e3cff */
[----:B-12---:R-:W-:Y:S01]  /*96a0*/  SEL R0, RZ, 0x1, P0 ;  /* 0x00000001ff007807 */ /* 0x006fe20000000000 */
[----:B------:R-:W-:Y:S01]  /*96b0*/  UISETP.NE.AND UP0, UPT, UR6, URZ, UPT ;  /* 0x000000ff0600728c */ /* 0x000fe2000bf05270 */
[----:B------:R-:W-:Y:S01]  /*96c0*/  SEL R22, R22, RZ, P0 ;  /* 0x000000ff16167207 */ /* 0x000fe20000000000 */
[----:B------:R-:W-:Y:S01]  /*96d0*/  UIADD3 UR18, UPT, UPT, UR36, UR5, URZ ;  /* 0x0000000524127290 */ /* 0x000fe2000fffe0ff */
[----:B------:R-:W-:Y:S01]  /*96e0*/  LOP3.LUT R54, R54, R0, RZ, 0x3c, !PT ;  /* 0x0000000036367212 */ /* 0x000fe200078e3cff */
[----:B------:R-:W-:Y:S05]  /*96f0*/  UIADD3 UR20, UPT, UPT, UR37, UR4, URZ ;  /* 0x0000000425147290 */ /* 0x000fea000fffe0ff */
[----:B------:R-:W-:Y:S07]  /*9700*/  BRA.U UP0, `(.L_x_135) ;  /* 0xffffffd500d47547 */ /* 0x000fee000b83ffff */
[----:B------:R-:W-:-:S13]  /*9710*/  R2UR UR4, R52 ;  /* 0x00000000340472ca */ /* 0x000fda00000e0000 */
[----:B------:R-:W-:-:S09]  /*9720*/  UISETP.NE.AND UP0, UPT, UR4, URZ, UPT ;  /* 0x000000ff0400728c */ /* 0x000fd2000bf05270 */
[----:B------:R-:W-:Y:S05]  /*9730*/  BRA.U !UP0, `(.L_x_136) ;  /* 0x0000000108487547 */ /* 0x000fea000b800000 */
[----:B------:R-:W1:Y:S02]  /*9740*/  LDCU.64 UR4, c[0x0][0x990] ;  /* 0x00013200ff0477ac */ /* 0x000e640008000a00 */
[----:B-1----:R-:W-:-:S04]  /*9750*/  UISETP.NE.U32.AND UP0, UPT, UR4, URZ, UPT ;  /* 0x000000ff0400728c */ /* 0x002fc8000bf05070 */
[----:B------:R-:W-:-:S09]  /*9760*/  UISETP.NE.AND.EX UP0, UPT, UR5, URZ, UPT, UP0 ;  /* 0x000000ff0500728c */ /* 0x000fd2000bf05300 */
[----:B------:R-:W-:Y:S05]  /*9770*/  BRA.U UP0, `(.L_x_137) ;  /* 0x00000001000c7547 */ /* 0x000fea000b800000 */
[----:B------:R-:W-:-:S13]  /*9780*/  FSETP.NEU.AND P0, PT, R26, RZ, PT ;  /* 0x000000ff1a00720b */ /* 0x000fda0003f0d000 */
[----:B------:R-:W-:Y:S05]  /*9790*/  @!P0 EXIT ;  /* 0x000000000000894d */ /* 0x000fea0003800000 */
[----:B------:R-:W-:Y:S05]  /*97a0*/  BRA `(.L_x_136) ;  /* 0x00000000002c7947 */ /* 0x000fea0003800000 */
.L_x_137:
[----:B------:R-:W-:Y:S01]  /*97b0*/  ISETP.NE.AND P0, PT, R59, RZ, PT ;  /* 0x000000ff3b00720c */ /* 0x000fe20003f05270 */
[----:B------:R-:W-:-:S12]  /*97c0*/  BSSY.RECONVERGENT B0, `(.L_x_136) ;  /* 0x0000009000007945 */ /* 0x000fd80003800200 */
[----:B------:R-:W-:Y:S05]  /*97d0*/  @P0 BRA `(.L_x_138) ;  /* 0x0000000000140947 */ /* 0x000fea0003800000 */
[----:B------:R-:W1:Y:S02]  /*97e0*/  LDCU.64 UR4, c[0x0][0x988] ;  /* 0x00013100ff0477ac */ /* 0x000e640008000a00 */
[----:B-1----:R-:W-:-:S04]  /*97f0*/  ISETP.NE.U32.AND P0, PT, RZ, UR4, PT ;  /* 0x00000004ff007c0c */ /* 0x002fc8000bf05070 */
[----:B------:R-:W-:-:S13]  /*9800*/  ISETP.NE.AND.EX P0, PT, RZ, UR5, PT, P0 ;  /* 0x00000005ff007c0c */ /* 0x000fda000bf05300 */
[----:B------:R-:W-:Y:S05]  /*9810*/  @!P0 EXIT ;  /* 0x000000000000894d */ /* 0x000fea0003800000 */
[----:B------:R-:W-:Y:S05]  /*9820*/  BRA `(.L_x_139) ;  /* 0x0000000000087947 */ /* 0x000fea0003800000 */
.L_x_138:
[----:B------:R-:W-:-:S13]  /*9830*/  FSETP.NEU.AND P0, PT, R26, RZ, PT ;  /* 0x000000ff1a00720b */ /* 0x000fda0003f0d000 */
[----:B------:R-:W-:Y:S05]  /*9840*/  @!P0 EXIT ;  /* 0x000000000000894d */ /* 0x000fea0003800000 */
.L_x_139:
[----:B------:R-:W-:Y:S05]  /*9850*/  BSYNC.RECONVERGENT B0 ;  /* 0x0000000000007941 */ /* 0x000fea0003800200 */
.L_x_136:
[----:B------:R-:W1:Y:S01]  /*9860*/  S2UR UR5, SR_CgaCtaId ;  /* 0x00000000000579c3 */ /* 0x000e620000008800 */
[----:B------:R-:W-:Y:S01]  /*9870*/  ULEA UR4, UR55, UR52, 0x3 ;  /* 0x0000003437047291 */ /* 0x000fe2000f8e18ff */
[----:B------:R-:W-:-:S04]  /*9880*/  DEPBAR.LE SB0, 0x0 ;  /* 0x000080000000791a */ /* 0x000fc80000000000 */
[----:B------:R-:W-:-:S04]  /*9890*/  UIADD3 UR4, UPT, UPT, UR4, 0x128, URZ ;  /* 0x0000012804047890 */ /* 0x000fc8000fffe0ff */
[----:B-1----:R-:W-:-:S09]  /*98a0*/  UPRMT UR4, UR5, 0x654, UR4 ;  /* 0x0000065405047896 */ /* 0x002fd20008000004 */
[----:B------:R-:W-:Y:S01]  /*98b0*/  SYNCS.ARRIVE.TRANS64.RED.A1T0 RZ, [UR4], RZ ;  /* 0x000000ffffff79a7 */ /* 0x000fe20008100404 */
[----:B------:R-:W-:Y:S05]  /*98c0*/  EXIT ;  /* 0x000000000000794d */ /* 0x000fea0003800000 */
.L_x_25:
[----:B------:R-:W-:Y:S07]  /*98d0*/  MOV R0, UR11 ;  /* 0x0000000b00007c02 */ /* 0x000fee0008000f00 */
.L_x_140:
[----:B-1----:R1:W3:Y:S02]  /*98e0*/  SYNCS.PHASECHK.TRANS64.TRYWAIT P0, [R0+URZ+0x88], R4 ;  /* 0x00008804000075a7 */ /* 0x0022e400080011ff */
[----:B---3--:R-:W-:Y:S05]  /*98f0*/  @!P0 NANOSLEEP.SYNCS 0x989680 ;  /* 0x009896800000895d */ /* 0x008fea0003900000 */
[----:B------:R-:W3:Y:S02]  /*9900*/  @!P0 SYNCS.PHASECHK.TRANS64 P0, [R0+URZ+0x88], R4 ;  /* 0x00008804000085a7 */ /* 0x000ee400080010ff */
[----:B---3--:R-:W-:Y:S05]  /*9910*/  @!P0 BRA `(.L_x_140) ;  /* 0xfffffffc00f08947 */ /* 0x008fea000383ffff */
[----:B------:R-:W-:Y:S05]  /*9920*/  BRA `(.L_x_24) ;  /* 0xffffff8800587947 */ /* 0x000fea000383ffff */
.L_x_32:
[----:B-1----:R-:W-:Y:S07]  /*9930*/  MOV R0, UR28 ;  /* 0x0000001c00007c02 */ /* 0x002fee0008000f00 */
.L_x_141:
[----:B-1----:R1:W4:Y:S02]  /*9940*/  SYNCS.PHASECHK.TRANS64.TRYWAIT P0, [R0+URZ+0x88], R4 ;  /* 0x00008804000075a7 */ /* 0x00232400080011ff */
[----:B----4-:R-:W-:Y:S05]  /*9950*/  @!P0 NANOSLEEP.SYNCS 0x989680 ;  /* 0x009896800000895d */ /* 0x010fea0003900000 */
[----:B------:R-:W4:Y:S02]  /*9960*/  @!P0 SYNCS.PHASECHK.TRANS64 P0, [R0+URZ+0x88], R4 ;  /* 0x00008804000085a7 */ /* 0x000f2400080010ff */
[----:B----4-:R-:W-:Y:S05]  /*9970*/  @!P0 BRA `(.L_x_141) ;  /* 0xfffffffc00f08947 */ /* 0x010fea000383ffff */
[----:B------:R-:W-:Y:S05]  /*9980*/  BRA `(.L_x_31) ;  /* 0xffffff8c00c87947 */ /* 0x000fea000383ffff */
.L_x_37:
[----:B-1----:R-:W-:-:S07]  /*9990*/  MOV R0, UR30 ;  /* 0x0000001e00007c02 */ /* 0x002fce0008000f00 */
.L_x_142:
[----:B-1----:R1:W2:Y:S02]  /*99a0*/  SYNCS.PHASECHK.TRANS64.TRYWAIT P0, [R0+URZ+0x150], R3 ;  /* 0x00015003000075a7 */ /* 0x0022a400080011ff */
[----:B--2---:R-:W-:Y:S05]  /*99b0*/  @!P0 NANOSLEEP.SYNCS 0x989680 ;  /* 0x009896800000895d */ /* 0x004fea0003900000 */
[----:B------:R-:W2:Y:S02]  /*99c0*/  @!P0 SYNCS.PHASECHK.TRANS64 P0, [R0+URZ+0x150], R3 ;  /* 0x00015003000085a7 */ /* 0x000ea400080010ff */
[----:B--2---:R-:W-:Y:S05]  /*99d0*/  @!P0 BRA `(.L_x_142) ;  /* 0xfffffffc00f08947 */ /* 0x004fea000383ffff */
[----:B------:R-:W-:Y:S05]  /*99e0*/  BRA `(.L_x_143) ;  /* 0xffffff9000b87947 */ /* 0x000fea000383ffff */
.L_x_41:
[----:B------:R-:W-:-:S07]  /*99f0*/  MOV R0, UR4 ;  /* 0x0000000400007c02 */ /* 0x000fce0008000f00 */
.L_x_144:
[----:B-1----:R1:W2:Y:S02]  /*9a00*/  SYNCS.PHASECHK.TRANS64.TRYWAIT P0, [R0+URZ], R2 ;  /* 0x00000002000075a7 */ /* 0x0022a400080011ff */
[----:B--2---:R-:W-:Y:S05]  /*9a10*/  @!P0 NANOSLEEP.SYNCS 0x989680 ;  /* 0x009896800000895d */ /* 0x004fea0003900000 */
[----:B------:R-:W2:Y:S02]  /*9a20*/  @!P0 SYNCS.PHASECHK.TRANS64 P0, [R0+URZ], R2 ;  /* 0x00000002000085a7 */ /* 0x000ea400080010ff */
[----:B--2---:R-:W-:Y:S05]  /*9a30*/  @!P0 BRA `(.L_x_144) ;  /* 0xfffffffc00f08947 */ /* 0x004fea000383ffff */
[----:B------:R-:W-:Y:S05]  /*9a40*/  BRA `(.L_x_145) ;  /* 0xffffff98004c7947 */ /* 0x000fea000383ffff */
.L_x_42:
[----:B------:R-:W-:-:S07]  /*9a50*/  MOV R0, UR5 ;  /* 0x0000000500007c02 */ /* 0x000fce0008000f00 */
.L_x_146:
[----:B-1----:R1:W2:Y:S02]  /*9a60*/  SYNCS.PHASECHK.TRANS64.TRYWAIT P0, [R0+URZ], R2 ;  /* 0x00000002000075a7 */ /* 0x0022a400080011ff */
[----:B--2---:R-:W-:Y:S05]  /*9a70*/  @!P0 NANOSLEEP.SYNCS 0x989680 ;  /* 0x009896800000895d */ /* 0x004fea0003900000 */
[----:B------:R-:W2:Y:S02]  /*9a80*/  @!P0 SYNCS.PHASECHK.TRANS64 P0, [R0+URZ], R2 ;  /* 0x00000002000085a7 */ /* 0x000ea400080010ff */
[----:B--2---:R-:W-:Y:S05]  /*9a90*/  @!P0 BRA `(.L_x_146) ;  /* 0xfffffffc00f08947 */ /* 0x004fea000383ffff */
[----:B------:R-:W-:Y:S05]  /*9aa0*/  BRA `(.L_x_147) ;  /* 0xffffff98005c7947 */ /* 0x000fea000383ffff */
.L_x_43:
[----:B------:R-:W-:-:S07]  /*9ab0*/  MOV R0, UR5 ;  /* 0x0000000500007c02 */ /* 0x000fce0008000f00 */
.L_x_148:
[----:B-1----:R1:W2:Y:S02]  /*9ac0*/  SYNCS.PHASECHK.TRANS64.TRYWAIT P0, [R0+URZ], R2 ;  /* 0x00000002000075a7 */ /* 0x0022a400080011ff */
[----:B--2---:R-:W-:Y:S05]  /*9ad0*/  @!P0 NANOSLEEP.SYNCS 0x989680 ;  /* 0x009896800000895d */ /* 0x004fea0003900000 */
[----:B------:R-:W2:Y:S02]  /*9ae0*/  @!P0 SYNCS.PHASECHK.TRANS64 P0, [R0+URZ], R2 ;  /* 0x00000002000085a7 */ /* 0x000ea400080010ff */
[----:B--2---:R-:W-:Y:S05]  /*9af0*/  @!P0 BRA `(.L_x_148) ;  /* 0xfffffffc00f08947 */ /* 0x004fea000383ffff */
[----:B------:R-:W-:Y:S05]  /*9b00*/  BRA `(.L_x_149) ;  /* 0xffffff98006c7947 */ /* 0x000fea000383ffff */
.L_x_44:
[----:B------:R-:W-:-:S07]  /*9b10*/  MOV R0, UR5 ;  /* 0x0000000500007c02 */ /* 0x000fce0008000f00 */
.L_x_150:
[----:B-1----:R1:W2:Y:S02]  /*9b20*/  SYNCS.PHASECHK.TRANS64.TRYWAIT P0, [R0+URZ], R2 ;  /* 0x00000002000075a7 */ /* 0x0022a400080011ff */
[----:B--2---:R-:W-:Y:S05]  /*9b30*/  @!P0 NANOSLEEP.SYNCS 0x989680 ;  /* 0x009896800000895d */ /* 0x004fea0003900000 */
[----:B------:R-:W2:Y:S02]  /*9b40*/  @!P0 SYNCS.PHASECHK.TRANS64 P0, [R0+URZ], R2 ;  /* 0x00000002000085a7 */ /* 0x000ea400080010ff */
[----:B--2---:R-:W-:Y:S05]  /*9b50*/  @!P0 BRA `(.L_x_150) ;  /* 0xfffffffc00f08947 */ /* 0x004fea000383ffff */
[----:B------:R-:W-:Y:S05]  /*9b60*/  BRA `(.L_x_151) ;  /* 0xffffff98007c7947 */ /* 0x000fea000383ffff */
.L_x_45:
[----:B------:R-:W-:-:S07]  /*9b70*/  MOV R0, UR5 ;  /* 0x0000000500007c02 */ /* 0x000fce0008000f00 */
.L_x_152:
[----:B-1----:R1:W2:Y:S02]  /*9b80*/  SYNCS.PHASECHK.TRANS64.TRYWAIT P0, [R0+URZ], R2 ;  /* 0x00000002000075a7 */ /* 0x0022a400080011ff */
[----:B--2---:R-:W-:Y:S05]  /*9b90*/  @!P0 NANOSLEEP.SYNCS 0x989680 ;  /* 0x009896800000895d */ /* 0x004fea0003900000 */
[----:B------:R-:W2:Y:S02]  /*9ba0*/  @!P0 SYNCS.PHASECHK.TRANS64 P0, [R0+URZ], R2 ;  /* 0x00000002000085a7 */ /* 0x000ea400080010ff */
[----:B--2---:R-:W-:Y:S05]  /*9bb0*/  @!P0 BRA `(.L_x_152) ;  /* 0xfffffffc00f08947 */ /* 0x004fea000383ffff */
[----:B------:R-:W-:Y:S05]  /*9bc0*/  BRA `(.L_x_153) ;  /* 0xffffff98008c7947 */ /* 0x000fea000383ffff */
.L_x_46:
[----:B------:R-:W-:-:S07]  /*9bd0*/  MOV R0, UR5 ;  /* 0x0000000500007c02 */ /* 0x000fce0008000f00 */
.L_x_154:
[----:B-1----:R1:W2:Y:S02]  /*9be0*/  SYNCS.PHASECHK.TRANS64.TRYWAIT P0, [R0+URZ], R2 ;  /* 0x00000002000075a7 */ /* 0x0022a400080011ff */
[----:B--2---:R-:W-:Y:S05]  /*9bf0*/  @!P0 NANOSLEEP.SYNCS 0x989680 ;  /* 0x009896800000895d */ /* 0x004fea0003900000 */
[----:B------:R-:W2:Y:S02]  /*9c00*/  @!P0 SYNCS.PHASECHK.TRANS64 P0, [R0+URZ], R2 ;  /* 0x00000002000085a7 */ /* 0x000ea400080010ff */
[----:B--2---:R-:W-:Y:S05]  /*9c10*/  @!P0 BRA `(.L_x_154) ;  /* 0xfffffffc00f08947 */ /* 0x004fea000383ffff */
[----:B------:R-:W-:Y:S05]  /*9c20*/  BRA `(.L_x_155) ;  /* 0xffffff98009c7947 */ /* 0x000fea000383ffff */
.L_x_47:
[----:B------:R-:W-:-:S07]  /*9c30*/  MOV R0, UR5 ;  /* 0x0000000500007c02 */ /* 0x000fce0008000f00 */
.L_x_156:
[----:B-1----:R1:W2:Y:S02]  /*9c40*/  SYNCS.PHASECHK.TRANS64.TRYWAIT P0, [R0+URZ], R2 ;  /* 0x00000002000075a7 */ /* 0x0022a400080011ff */
[----:B--2---:R-:W-:Y:S05]  /*9c50*/  @!P0 NANOSLEEP.SYNCS 0x989680 ;  /* 0x009896800000895d */ /* 0x004fea0003900000 */
[----:B------:R-:W2:Y:S02]  /*9c60*/  @!P0 SYNCS.PHASECHK.TRANS64 P0, [R0+URZ], R2 ;  /* 0x00000002000085a7 */ /* 0x000ea400080010ff */
[----:B--2---:R-:W-:Y:S05]  /*9c70*/  @!P0 BRA `(.L_x_156) ;  /* 0xfffffffc00f08947 */ /* 0x004fea000383ffff */
[----:B------:R-:W-:Y:S05]  /*9c80*/  BRA `(.L_x_157) ;  /* 0xffffff9800ac7947 */ /* 0x000fea000383ffff */
.L_x_48:
[----:B------:R-:W-:-:S07]  /*9c90*/  MOV R0, UR5 ;  /* 0x0000000500007c02 */ /* 0x000fce0008000f00 */
.L_x_158:
[----:B-1----:R1:W2:Y:S02]  /*9ca0*/  SYNCS.PHASECHK.TRANS64.TRYWAIT P0, [R0+URZ], R2 ;  /* 0x00000002000075a7 */ /* 0x0022a400080011ff */
[----:B--2---:R-:W-:Y:S05]  /*9cb0*/  @!P0 NANOSLEEP.SYNCS 0x989680 ;  /* 0x009896800000895d */ /* 0x004fea0003900000 */
[----:B------:R-:W2:Y:S02]  /*9cc0*/  @!P0 SYNCS.PHASECHK.TRANS64 P0, [R0+URZ], R2 ;  /* 0x00000002000085a7 */ /* 0x000ea400080010ff */
[----:B--2---:R-:W-:Y:S05]  /*9cd0*/  @!P0 BRA `(.L_x_158) ;  /* 0xfffffffc00f08947 */ /* 0x004fea000383ffff */
[----:B------:R-:W-:Y:S05]  /*9ce0*/  BRA `(.L_x_159) ;  /* 0xffffff9800bc7947 */ /* 0x000fea000383ffff */
.L_x_49:
[----:B------:R-:W-:-:S07]  /*9cf0*/  MOV R0, UR5 ;  /* 0x0000000500007c02 */ /* 0x000fce0008000f00 */
.L_x_160:
[----:B-1----:R1:W2:Y:S02]  /*9d00*/  SYNCS.PHASECHK.TRANS64.TRYWAIT P0, [R0+URZ], R2 ;  /* 0x00000002000075a7 */ /* 0x0022a400080011ff */
[----:B--2---:R-:W-:Y:S05]  /*9d10*/  @!P0 NANOSLEEP.SYNCS 0x989680 ;  /* 0x009896800000895d */ /* 0x004fea0003900000 */
[----:B------:R-:W2:Y:S02]  /*9d20*/  @!P0 SYNCS.PHASECHK.TRANS64 P0, [R0+URZ], R2 ;  /* 0x00000002000085a7 */ /* 0x000ea400080010ff */
[----:B--2---:R-:W-:Y:S05]  /*9d30*/  @!P0 BRA `(.L_x_160) ;  /* 0xfffffffc00f08947 */ /* 0x004fea000383ffff */
[----:B------:R-:W-:Y:S05]  /*9d40*/  BRA `(.L_x_161) ;  /* 0xffffff9800cc7947 */ /* 0x000fea000383ffff */
.L_x_50:
[----:B------:R-:W-:-:S07]  /*9d50*/  MOV R0, UR5 ;  /* 0x0000000500007c02 */ /* 0x000fce0008000f00 */
.L_x_162:
[----:B-1----:R1:W2:Y:S02]  /*9d60*/  SYNCS.PHASECHK.TRANS64.TRYWAIT P0, [R0+URZ], R2 ;  /* 0x00000002000075a7 */ /* 0x0022a400080011ff */
[----:B--2---:R-:W-:Y:S05]  /*9d70*/  @!P0 NANOSLEEP.SYNCS 0x989680 ;  /* 0x009896800000895d */ /* 0x004fea0003900000 */
[----:B------:R-:W2:Y:S02]  /*9d80*/  @!P0 SYNCS.PHASECHK.TRANS64 P0, [R0+URZ], R2 ;  /* 0x00000002000085a7 */ /* 0x000ea400080010ff */
[----:B--2---:R-:W-:Y:S05]  /*9d90*/  @!P0 BRA `(.L_x_162) ;  /* 0xfffffffc00f08947 */ /* 0x004fea000383ffff */
[----:B------:R-:W-:Y:S05]  /*9da0*/  BRA `(.L_x_163) ;  /* 0xffffff9800dc7947 */ /* 0x000fea000383ffff */
.L_x_51:
[----:B------:R-:W-:-:S07]  /*9db0*/  MOV R0, UR5 ;  /* 0x0000000500007c02 */ /* 0x000fce0008000f00 */
.L_x_164:
[----:B-1----:R1:W2:Y:S02]  /*9dc0*/  SYNCS.PHASECHK.TRANS64.TRYWAIT P0, [R0+URZ], R2 ;  /* 0x00000002000075a7 */ /* 0x0022a400080011ff */
[----:B--2---:R-:W-:Y:S05]  /*9dd0*/  @!P0 NANOSLEEP.SYNCS 0x989680 ;  /* 0x009896800000895d */ /* 0x004fea0003900000 */
[----:B------:R-:W2:Y:S02]  /*9de0*/  @!P0 SYNCS.PHASECHK.TRANS64 P0, [R0+URZ], R2 ;  /* 0x00000002000085a7 */ /* 0x000ea400080010ff */
[----:B--2---:R-:W-:Y:S05]  /*9df0*/  @!P0 BRA `(.L_x_164) ;  /* 0xfffffffc00f08947 */ /* 0x004fea000383ffff */
[----:B------:R-:W-:Y:S05]  /*9e00*/  BRA `(.L_x_165) ;  /* 0xffffff9800ec7947 */ /* 0x000fea000383ffff */
.L_x_52:
[----:B------:R-:W-:-:S07]  /*9e10*/  MOV R0, UR5 ;  /* 0x0000000500007c02 */ /* 0x000fce0008000f00 */
.L_x_166:
[----:B-1----:R1:W2:Y:S02]  /*9e20*/  SYNCS.PHASECHK.TRANS64.TRYWAIT P0, [R0+URZ], R2 ;  /* 0x00000002000075a7 */ /* 0x0022a400080011ff */
[----:B--2---:R-:W-:Y:S05]  /*9e30*/  @!P0 NANOSLEEP.SYNCS 0x989680 ;  /* 0x009896800000895d */ /* 0x004fea0003900000 */
[----:B------:R-:W2:Y:S02]  /*9e40*/  @!P0 SYNCS.PHASECHK.TRANS64 P0, [R0+URZ], R2 ;  /* 0x00000002000085a7 */ /* 0x000ea400080010ff */
[----:B--2---:R-:W-:Y:S05]  /*9e50*/  @!P0 BRA `(.L_x_166) ;  /* 0xfffffffc00f08947 */ /* 0x004fea000383ffff */
[----:B------:R-:W-:Y:S05]  /*9e60*/  BRA `(.L_x_167) ;  /* 0xffffff9800fc7947 */ /* 0x000fea000383ffff */
.L_x_53:
[----:B------:R-:W-:-:S07]  /*9e70*/  MOV R0, UR5 ;  /* 0x0000000500007c02 */ /* 0x000fce0008000f00 */
.L_x_168:
[----:B-1----:R1:W2:Y:S02]  /*9e80*/  SYNCS.PHASECHK.TRANS64.TRYWAIT P0, [R0+URZ], R2 ;  /* 0x00000002000075a7 */ /* 0x0022a400080011ff */
[----:B--2---:R-:W-:Y:S05]  /*9e90*/  @!P0 NANOSLEEP.SYNCS 0x989680 ;  /* 0x009896800000895d */ /* 0x004fea0003900000 */
[----:B------:R-:W2:Y:S02]  /*9ea0*/  @!P0 SYNCS.PHASECHK.TRANS64 P0, [R0+URZ], R2 ;  /* 0x00000002000085a7 */ /* 0x000ea400080010ff */
[----:B--2---:R-:W-:Y:S05]  /*9eb0*/  @!P0 BRA `(.L_x_168) ;  /* 0xfffffffc00f08947 */ /* 0x004fea000383ffff */
[----:B------:R-:W-:Y:S05]  /*9ec0*/  BRA `(.L_x_169) ;  /* 0xffffff9c000c7947 */ /* 0x000fea000383ffff */
.L_x_54:
[----:B------:R-:W-:-:S07]  /*9ed0*/  MOV R0, UR5 ;  /* 0x0000000500007c02 */ /* 0x000fce0008000f00 */
.L_x_170:
[----:B-1----:R1:W2:Y:S02]  /*9ee0*/  SYNCS.PHASECHK.TRANS64.TRYWAIT P0, [R0+URZ], R2 ;  /* 0x00000002000075a7 */ /* 0x0022a400080011ff */
[----:B--2---:R-:W-:Y:S05]  /*9ef0*/  @!P0 NANOSLEEP.SYNCS 0x989680 ;  /* 0x009896800000895d */ /* 0x004fea0003900000 */
[----:B------:R-:W2:Y:S02]  /*9f00*/  @!P0 SYNCS.PHASECHK.TRANS64 P0, [R0+URZ], R2 ;  /* 0x00000002000085a7 */ /* 0x000ea400080010ff */
[----:B--2---:R-:W-:Y:S05]  /*9f10*/  @!P0 BRA `(.L_x_170) ;  /* 0xfffffffc00f08947 */ /* 0x004fea000383ffff */
[----:B------:R-:W-:Y:S05]  /*9f20*/  BRA `(.L_x_171) ;  /* 0xffffff9c001c7947 */ /* 0x000fea000383ffff */
.L_x_55:
[----:B------:R-:W-:-:S07]  /*9f30*/  MOV R0, UR5 ;  /* 0x0000000500007c02 */ /* 0x000fce0008000f00 */
.L_x_172:
[----:B-1----:R1:W2:Y:S02]  /*9f40*/  SYNCS.PHASECHK.TRANS64.TRYWAIT P0, [R0+URZ], R2 ;  /* 0x00000002000075a7 */ /* 0x0022a400080011ff */
[----:B--2---:R-:W-:Y:S05]  /*9f50*/  @!P0 NANOSLEEP.SYNCS 0x989680 ;  /* 0x009896800000895d */ /* 0x004fea0003900000 */
[----:B------:R-:W2:Y:S02]  /*9f60*/  @!P0 SYNCS.PHASECHK.TRANS64 P0, [R0+URZ], R2 ;  /* 0x00000002000085a7 */ /* 0x000ea400080010ff */
[----:B--2---:R-:W-:Y:S05]  /*9f70*/  @!P0 BRA `(.L_x_172) ;  /* 0xfffffffc00f08947 */ /* 0x004fea000383ffff */
[----:B------:R-:W-:Y:S05]  /*9f80*/  BRA `(.L_x_173) ;  /* 0xffffff9c002c7947 */ /* 0x000fea000383ffff */
.L_x_56:
[----:B------:R-:W-:-:S07]  /*9f90*/  MOV R0, UR5 ;  /* 0x0000000500007c02 */ /* 0x000fce0008000f00 */
.L_x_174:
[----:B-1----:R1:W2:Y:S02]  /*9fa0*/  SYNCS.PHASECHK.TRANS64.TRYWAIT P0, [R0+URZ], R2 ;  /* 0x00000002000075a7 */ /* 0x0022a400080011ff */
[----:B--2---:R-:W-:Y:S05]  /*9fb0*/  @!P0 NANOSLEEP.SYNCS 0x989680 ;  /* 0x009896800000895d */ /* 0x004fea0003900000 */
[----:B------:R-:W2:Y:S02]  /*9fc0*/  @!P0 SYNCS.PHASECHK.TRANS64 P0, [R0+URZ], R2 ;  /* 0x00000002000085a7 */ /* 0x000ea400080010ff */
[----:B--2---:R-:W-:Y:S05]  /*9fd0*/  @!P0 BRA `(.L_x_174) ;  /* 0xfffffffc00f08947 */ /* 0x004fea000383ffff */
[----:B------:R-:W-:Y:S05]  /*9fe0*/  BRA `(.L_x_175) ;  /* 0xffffff9c003c7947 */ /* 0x000fea000383ffff */
.L_x_59:
[----:B------:R-:W-:-:S07]  /*9ff0*/  MOV R4, UR4 ;  /* 0x0000000400047c02 */ /* 0x000fce0008000f00 */
.L_x_176:
[----:B--2---:R2:W3:Y:S02]  /*a000*/  SYNCS.PHASECHK.TRANS64.TRYWAIT P1, [R4+URZ+0x158], R6 ;  /* 0x00015806040075a7 */ /* 0x0044e400080211ff */
[----:B---3--:R-:W-:Y:S05]  /*a010*/  @!P1 NANOSLEEP.SYNCS 0x989680 ;  /* 0x009896800000995d */ /* 0x008fea0003900000 */
[----:B------:R-:W3:Y:S02]  /*a020*/  @!P1 SYNCS.PHASECHK.TRANS64 P1, [R4+URZ+0x158], R6 ;  /* 0x00015806040095a7 */ /* 0x000ee400080210ff */
[----:B---3--:R-:W-:Y:S05]  /*a030*/  @!P1 BRA `(.L_x_176) ;  /* 0xfffffffc00f09947 */ /* 0x008fea000383ffff */
[----:B------:R-:W-:Y:S05]  /*a040*/  BRA `(.L_x_177) ;  /* 0xffffff9c00ac7947 */ /* 0x000fea000383ffff */
.L_x_60:
[----:B--2---:R-:W-:-:S07]  /*a050*/  MOV R4, UR4 ;  /* 0x0000000400047c02 */ /* 0x004fce0008000f00 */
.L_x_178:
[----:B--2---:R2:W3:Y:S02]  /*a060*/  SYNCS.PHASECHK.TRANS64.TRYWAIT P1, [R4+URZ+0x150], R5 ;  /* 0x00015005040075a7 */ /* 0x0044e400080211ff */
[----:B---3--:R-:W-:Y:S05]  /*a070*/  @!P1 NANOSLEEP.SYNCS 0x989680 ;  /* 0x009896800000995d */ /* 0x008fea0003900000 */
[----:B------:R-:W3:Y:S02]  /*a080*/  @!P1 SYNCS.PHASECHK.TRANS64 P1, [R4+URZ+0x150], R5 ;  /* 0x00015005040095a7 */ /* 0x000ee400080210ff */
[----:B---3--:R-:W-:Y:S05]  /*a090*/  @!P1 BRA `(.L_x_178) ;  /* 0xfffffffc00f09947 */ /* 0x008fea000383ffff */
[----:B------:R-:W-:Y:S05]  /*a0a0*/  BRA `(.L_x_179) ;  /* 0xffffff9c00b47947 */ /* 0x000fea000383ffff */
.L_x_70:
[----:B--2---:R-:W-:-:S04]  /*a0b0*/  MOV R5, UR5 ;  /* 0x0000000500057c02 */ /* 0x004fc80008000f00 */
[----:B------:R2:W3:Y:S03]  /*a0c0*/  SYNCS.PHASECHK.TRANS64.TRYWAIT P0, [R5+URZ+0x8], R6 ;  /* 0x00000806050075a7 */ /* 0x0004e600080011ff */
[----:B---3--:R-:W-:Y:S05]  /*a0d0*/  @!P0 NANOSLEEP.SYNCS 0x989680 ;  /* 0x009896800000895d */ /* 0x008fea0003900000 */
[----:B------:R-:W3:Y:S02]  /*a0e0*/  @!P0 SYNCS.PHASECHK.TRANS64 P0, [R5+URZ+0x8], R6 ;  /* 0x00000806050085a7 */ /* 0x000ee400080010ff */
[----:B---3--:R-:W-:Y:S05]  /*a0f0*/  @!P0 BRA `(.L_x_70) ;  /* 0xfffffffc00ec8947 */ /* 0x008fea000383ffff */
[----:B------:R-:W-:Y:S05]  /*a100*/  BRA `(.L_x_69) ;  /* 0xffffffa000807947 */ /* 0x000fea000383ffff */
.L_x_72:
[----:B------:R-:W-:Y:S01]  /*a110*/  BSSY B0, `(.L_x_180) ;  /* 0x0000006000007945 */ /* 0x000fe20003800000 */
[----:B------:R-:W-:-:S07]  /*a120*/  MOV R15, 0xffffffff ;  /* 0xffffffff000f7802 */ /* 0x000fce0000000f00 */
[----:B-12--5:R-:W-:Y:S05]  /*a130*/  WARPSYNC.COLLECTIVE R15, `(.L_x_181) ;  /* 0x000000000f0c7348 */ /* 0x026fea0003c00000 */
[----:B------:R-:W-:Y:S02]  /*a140*/  ELECT P6, UR79, PT ;  /* 0x00000000004f782f */ /* 0x000fe400038c0000 */
[----:B------:R-:W-:Y:S01]  /*a150*/  MOV R14, UR79 ;  /* 0x0000004f000e7c02 */ /* 0x000fe20008000f00 */
[----:B-12--5:R-:W-:Y:S10]  /*a160*/  ENDCOLLECTIVE ;  /* 0x000000000000791b */ /* 0x026ff40003800000 */
.L_x_181:
[----:B------:R-:W-:Y:S05]  /*a170*/  BSYNC B0 ;  /* 0x0000000000007941 */ /* 0x000fea0003800000 */
.L_x_180:
[----:B------:R-:W-:Y:S05]  /*a180*/  BRA `(.L_x_182) ;  /* 0xffffffa000b07947 */ /* 0x000fea000383ffff */
.L_x_74:
[----:B--2---:R-:W-:-:S04]  /*a190*/  MOV R3, UR5 ;  /* 0x0000000500037c02 */ /* 0x004fc80008000f00 */
[----:B------:R2:W3:Y:S03]  /*a1a0*/  SYNCS.PHASECHK.TRANS64.TRYWAIT P0, [R3+URZ+0x8], R4 ;  /* 0x00000804030075a7 */ /* 0x0004e600080011ff */
[----:B---3--:R-:W-:Y:S05]  /*a1b0*/  @!P0 NANOSLEEP.SYNCS 0x989680 ;  /* 0x009896800000895d */ /* 0x008fea0003900000 */
[----:B------:R-:W3:Y:S02]  /*a1c0*/  @!P0 SYNCS.PHASECHK.TRANS64 P0, [R3+URZ+0x8], R4 ;  /* 0x00000804030085a7 */ /* 0x000ee400080010ff */
[----:B---3--:R-:W-:Y:S05]  /*a1d0*/  @!P0 BRA `(.L_x_74) ;  /* 0xfffffffc00ec8947 */ /* 0x008fea000383ffff */
[----:B------:R-:W-:Y:S05]  /*a1e0*/  BRA `(.L_x_73) ;  /* 0xffffffa000b47947 */ /* 0x000fea000383ffff */
.L_x_75:
[----:B------:R-:W-:-:S07]  /*a1f0*/  MOV R4, UR21 ;  /* 0x0000001500047c02 */ /* 0x000fce0008000f00 */
.L_x_183:
[----:B-1----:R1:W2:Y:S02]  /*a200*/  SYNCS.PHASECHK.TRANS64.TRYWAIT P0, [R4+URZ+0x150], R5 ;  /* 0x00015005040075a7 */ /* 0x0022a400080011ff */
[----:B--2---:R-:W-:Y:S05]  /*a210*/  @!P0 NANOSLEEP.SYNCS 0x989680 ;  /* 0x009896800000895d */ /* 0x004fea0003900000 */
[----:B------:R-:W2:Y:S02]  /*a220*/  @!P0 SYNCS.PHASECHK.TRANS64 P0, [R4+URZ+0x150], R5 ;  /* 0x00015005040085a7 */ /* 0x000ea400080010ff */
[----:B--2---:R-:W-:Y:S05]  /*a230*/  @!P0 BRA `(.L_x_183) ;  /* 0xfffffffc00f08947 */ /* 0x004fea000383ffff */
[----:B------:R-:W-:Y:S05]  /*a240*/  BRA `(.L_x_184) ;  /* 0xffffffa400a07947 */ /* 0x000fea000383ffff */
.L_x_77:
[----:B------:R-:W-:-:S07]  /*a250*/  MOV R4, UR26 ;  /* 0x0000001a00047c02 */ /* 0x000fce0008000f00 */
.L_x_185:
[----:B-1----:R1:W2:Y:S02]  /*a260*/  SYNCS.PHASECHK.TRANS64.TRYWAIT P0, [R4+URZ+0x170], R5 ;  /* 0x00017005040075a7 */ /* 0x0022a400080011ff */
[----:B--2---:R-:W-:Y:S05]  /*a270*/  @!P0 NANOSLEEP.SYNCS 0x989680 ;  /* 0x009896800000895d */ /* 0x004fea0003900000 */
[----:B------:R-:W2:Y:S02]  /*a280*/  @!P0 SYNCS.PHASECHK.TRANS64 P0, [R4+URZ+0x170], R5 ;  /* 0x00017005040085a7 */ /* 0x000ea400080010ff */
[----:B--2---:R-:W-:Y:S05]  /*a290*/  @!P0 BRA `(.L_x_185) ;  /* 0xfffffffc00f08947 */ /* 0x004fea000383ffff */
[----:B------:R-:W-:Y:S05]  /*a2a0*/  BRA `(.L_x_76) ;  /* 0xffffffa400c07947 */ /* 0x000fea000383ffff */
.L_x_81:
[----:B-1----:R-:W-:Y:S07]  /*a2b0*/  MOV R4, UR17 ;  /* 0x0000001100047c02 */ /* 0x002fee0008000f00 */
.L_x_186:
[----:B-1----:R1:W2:Y:S02]  /*a2c0*/  SYNCS.PHASECHK.TRANS64.TRYWAIT P0, [R4+URZ], R6 ;  /* 0x00000006040075a7 */ /* 0x0022a400080011ff */
[----:B--2---:R-:W-:Y:S05]  /*a2d0*/  @!P0 NANOSLEEP.SYNCS 0x989680 ;  /* 0x009896800000895d */ /* 0x004fea0003900000 */
[----:B------:R-:W2:Y:S02]  /*a2e0*/  @!P0 SYNCS.PHASECHK.TRANS64 P0, [R4+URZ], R6 ;  /* 0x00000006040085a7 */ /* 0x000ea400080010ff */
[----:B--2---:R-:W-:Y:S05]  /*a2f0*/  @!P0 BRA `(.L_x_186) ;  /* 0xfffffffc00f08947 */ /* 0x004fea000383ffff */
[----:B------:R-:W-:Y:S05]  /*a300*/  BRA `(.L_x_80) ;  /* 0xffffffa400f87947 */ /* 0x000fea000383ffff */
.L_x_85:
[----:B--2---:R-:W-:-:S07]  /*a310*/  MOV R0, UR4 ;  /* 0x0000000400007c02 */ /* 0x004fce0008000f00 */
.L_x_187:
[----:B--2---:R2:W3:Y:S02]  /*a320*/  SYNCS.PHASECHK.TRANS64.TRYWAIT P0, [R0+URZ], R2 ;  /* 0x00000002000075a7 */ /* 0x0044e400080011ff */
[----:B---3--:R-:W-:Y:S05]  /*a330*/  @!P0 NANOSLEEP.SYNCS 0x989680 ;  /* 0x009896800000895d */ /* 0x008fea0003900000 */
[----:B------:R-:W3:Y:S02]  /*a340*/  @!P0 SYNCS.PHASECHK.TRANS64 P0, [R0+URZ], R2 ;  /* 0x00000002000085a7 */ /* 0x000ee400080010ff */
[----:B---3--:R-:W-:Y:S05]  /*a350*/  @!P0 BRA `(.L_x_187) ;  /* 0xfffffffc00f08947 */ /* 0x008fea000383ffff */
[----:B------:R-:W-:Y:S05]  /*a360*/  BRA `(.L_x_188) ;  /* 0xffffffa800f47947 */ /* 0x000fea000383ffff */
.L_x_88:
[----:B------:R-:W-:-:S07]  /*a370*/  MOV R0, UR21 ;  /* 0x0000001500007c02 */ /* 0x000fce0008000f00 */
.L_x_189:
[----:B--2---:R2:W3:Y:S02]  /*a380*/  SYNCS.PHASECHK.TRANS64.TRYWAIT P1, [R0+URZ+0x180], R2 ;  /* 0x00018002000075a7 */ /* 0x0044e400080211ff */
[----:B---3--:R-:W-:Y:S05]  /*a390*/  @!P1 NANOSLEEP.SYNCS 0x989680 ;  /* 0x009896800000995d */ /* 0x008fea0003900000 */
[----:B------:R-:W3:Y:S02]  /*a3a0*/  @!P1 SYNCS.PHASECHK.TRANS64 P1, [R0+URZ+0x180], R2 ;  /* 0x00018002000095a7 */ /* 0x000ee400080210ff */
[----:B---3--:R-:W-:Y:S05]  /*a3b0*/  @!P1 BRA `(.L_x_189) ;  /* 0xfffffffc00f09947 */ /* 0x008fea000383ffff */
[----:B------:R-:W-:Y:S05]  /*a3c0*/  BRA `(.L_x_190) ;  /* 0xffffffac00407947 */ /* 0x000fea000383ffff */
.L_x_93:
[----:B------:R-:W-:Y:S07]  /*a3d0*/  MOV R0, UR27 ;  /* 0x0000001b00007c02 */ /* 0x000fee0008000f00 */
.L_x_191:
[----:B-1----:R1:W2:Y:S02]  /*a3e0*/  SYNCS.PHASECHK.TRANS64.TRYWAIT P0, [R0+URZ+0x150], R3 ;  /* 0x00015003000075a7 */ /* 0x0022a400080011ff */
[----:B--2---:R-:W-:Y:S05]  /*a3f0*/  @!P0 NANOSLEEP.SYNCS 0x989680 ;  /* 0x009896800000895d */ /* 0x004fea0003900000 */
[----:B------:R-:W2:Y:S02]  /*a400*/  @!P0 SYNCS.PHASECHK.TRANS64 P0, [R0+URZ+0x150], R3 ;  /* 0x00015003000085a7 */ /* 0x000ea400080010ff */
[----:B--2---:R-:W-:Y:S05]  /*a410*/  @!P0 BRA `(.L_x_191) ;  /* 0xfffffffc00f08947 */ /* 0x004fea000383ffff */
[----:B------:R-:W-:Y:S05]  /*a420*/  BRA `(.L_x_192) ;  /* 0xffffffb400087947 */ /* 0x000fea000383ffff */
.L_x_96:
[----:B------:R-:W-:Y:S07]  /*a430*/  MOV R3, UR27 ;  /* 0x0000001b00037c02 */ /* 0x000fee0008000f00 */
.L_x_193:
[----:B-1----:R1:W2:Y:S02]  /*a440*/  SYNCS.PHASECHK.TRANS64.TRYWAIT P1, [R3+URZ+0x148], R8 ;  /* 0x00014808030075a7 */ /* 0x0022a400080211ff */
[----:B--2---:R-:W-:Y:S05]  /*a450*/  @!P1 NANOSLEEP.SYNCS 0x989680 ;  /* 0x009896800000995d */ /* 0x004fea0003900000 */
[----:B------:R-:W2:Y:S02]  /*a460*/  @!P1 SYNCS.PHASECHK.TRANS64 P1, [R3+URZ+0x148], R8 ;  /* 0x00014808030095a7 */ /* 0x000ea400080210ff */
[----:B--2---:R-:W-:Y:S05]  /*a470*/  @!P1 BRA `(.L_x_193) ;  /* 0xfffffffc00f09947 */ /* 0x004fea000383ffff */
[----:B------:R-:W-:Y:S05]  /*a480*/  BRA `(.L_x_95) ;  /* 0xffffffb800647947 */ /* 0x000fea000383ffff */
.L_x_99:
[----:B------:R-:W-:Y:S07]  /*a490*/  MOV R0, UR4 ;  /* 0x0000000400007c02 */ /* 0x000fee0008000f00 */
.L_x_194:
[----:B-1----:R1:W2:Y:S02]  /*a4a0*/  SYNCS.PHASECHK.TRANS64.TRYWAIT P1, [R0+URZ+0x128], R3 ;  /* 0x00012803000075a7 */ /* 0x0022a400080211ff */
[----:B--2---:R-:W-:Y:S05]  /*a4b0*/  @!P1 NANOSLEEP.SYNCS 0x989680 ;  /* 0x009896800000995d */ /* 0x004fea0003900000 */
[----:B------:R-:W2:Y:S02]  /*a4c0*/  @!P1 SYNCS.PHASECHK.TRANS64 P1, [R0+URZ+0x128], R3 ;  /* 0x00012803000095a7 */ /* 0x000ea400080210ff */
[----:B--2---:R-:W-:Y:S05]  /*a4d0*/  @!P1 BRA `(.L_x_194) ;  /* 0xfffffffc00f09947 */ /* 0x004fea000383ffff */
[----:B------:R-:W-:Y:S05]  /*a4e0*/  BRA `(.L_x_195) ;  /* 0xffffffbc00d47947 */ /* 0x000fea000383ffff */
.L_x_100:
[----:B------:R-:W-:Y:S07]  /*a4f0*/  MOV R0, UR6 ;  /* 0x0000000600007c02 */ /* 0x000fee0008000f00 */
.L_x_196:
[----:B-1----:R1:W2:Y:S02]  /*a500*/  SYNCS.PHASECHK.TRANS64.TRYWAIT P0, [R0+URZ+0x128], R3 ;  /* 0x00012803000075a7 */ /* 0x0022a400080011ff */
[----:B--2---:R-:W-:Y:S05]  /*a510*/  @!P0 NANOSLEEP.SYNCS 0x989680 ;  /* 0x009896800000895d */ /* 0x004fea0003900000 */
[----:B------:R-:W2:Y:S02]  /*a520*/  @!P0 SYNCS.PHASECHK.TRANS64 P0, [R0+URZ+0x128], R3 ;  /* 0x00012803000085a7 */ /* 0x000ea400080010ff */
[----:B--2---:R-:W-:Y:S05]  /*a530*/  @!P0 BRA `(.L_x_196) ;  /* 0xfffffffc00f08947 */ /* 0x004fea000383ffff */
[----:B------:R-:W-:Y:S05]  /*a540*/  BRA `(.L_x_197) ;  /* 0xffffffc000607947 */ /* 0x000fea000383ffff */
.L_x_102:
[----:B------:R-:W-:-:S07]  /*a550*/  MOV R0, UR4 ;  /* 0x0000000400007c02 */ /* 0x000fce0008000f00 */
.L_x_198:
[----:B-1----:R1:W2:Y:S02]  /*a560*/  SYNCS.PHASECHK.TRANS64.TRYWAIT P0, [R0+URZ], R2 ;  /* 0x00000002000075a7 */ /* 0x0022a400080011ff */
[----:B--2---:R-:W-:Y:S05]  /*a570*/  @!P0 NANOSLEEP.SYNCS 0x989680 ;  /* 0x009896800000895d */ /* 0x004fea0003900000 */
[----:B------:R-:W2:Y:S02]  /*a580*/  @!P0 SYNCS.PHASECHK.TRANS64 P0, [R0+URZ], R2 ;  /* 0x00000002000085a7 */ /* 0x000ea400080010ff */
[----:B--2---:R-:W-:Y:S05]  /*a590*/  @!P0 BRA `(.L_x_198) ;  /* 0xfffffffc00f08947 */ /* 0x004fea000383ffff */
[----:B------:R-:W-:Y:S05]  /*a5a0*/  BRA `(.L_x_199) ;  /* 0xffffffc400087947 */ /* 0x000fea000383ffff */
.L_x_103:
[----:B------:R-:W-:-:S07]  /*a5b0*/  MOV R0, UR5 ;  /* 0x0000000500007c02 */ /* 0x000fce0008000f00 */
.L_x_200:
[----:B-1----:R1:W2:Y:S02]  /*a5c0*/  SYNCS.PHASECHK.TRANS64.TRYWAIT P0, [R0+URZ], R2 ;  /* 0x00000002000075a7 */ /* 0x0022a400080011ff */
[----:B--2---:R-:W-:Y:S05]  /*a5d0*/  @!P0 NANOSLEEP.SYNCS 0x989680 ;  /* 0x009896800000895d */ /* 0x004fea0003900000 */
[----:B------:R-:W2:Y:S02]  /*a5e0*/  @!P0 SYNCS.PHASECHK.TRANS64 P0, [R0+URZ], R2 ;  /* 0x00000002000085a7 */ /* 0x000ea400080010ff */
[----:B--2---:R-:W-:Y:S05]  /*a5f0*/  @!P0 BRA `(.L_x_200) ;  /* 0xfffffffc00f08947 */ /* 0x004fea000383ffff */
[----:B------:R-:W-:Y:S05]  /*a600*/  BRA `(.L_x_201) ;  /* 0xffffffc400147947 */ /* 0x000fea000383ffff */
.L_x_105:
[----:B------:R-:W-:Y:S07]  /*a610*/  MOV R0, UR52 ;  /* 0x0000003400007c02 */ /* 0x000fee0008000f00 */
.L_x_202:
[----:B-1----:R1:W2:Y:S02]  /*a620*/  SYNCS.PHASECHK.TRANS64.TRYWAIT P0, [R0+URZ+0x150], R2 ;  /* 0x00015002000075a7 */ /* 0x0022a400080011ff */
[----:B--2---:R-:W-:Y:S05]  /*a630*/  @!P0 NANOSLEEP.SYNCS 0x989680 ;  /* 0x009896800000895d */ /* 0x004fea0003900000 */
[----:B------:R-:W2:Y:S02]  /*a640*/  @!P0 SYNCS.PHASECHK.TRANS64 P0, [R0+URZ+0x150], R2 ;  /* 0x00015002000085a7 */ /* 0x000ea400080010ff */
[----:B--2---:R-:W-:Y:S05]  /*a650*/  @!P0 BRA `(.L_x_202) ;  /* 0xfffffffc00f08947 */ /* 0x004fea000383ffff */
[----:B------:R-:W-:Y:S05]  /*a660*/  BRA `(.L_x_203) ;  /* 0xffffffc800087947 */ /* 0x000fea000383ffff */
.L_x_115:
[----:B-1----:R1:W3:Y:S02]  /*a670*/  SYNCS.PHASECHK.TRANS64.TRYWAIT P1, [R0+URZ+0x110], R2 ;  /* 0x00011002000075a7 */ /* 0x0022e400080211ff */
[----:B---3--:R-:W-:Y:S05]  /*a680*/  @!P1 NANOSLEEP.SYNCS 0x989680 ;  /* 0x009896800000995d */ /* 0x008fea0003900000 */
[----:B------:R-:W3:Y:S02]  /*a690*/  @!P1 SYNCS.PHASECHK.TRANS64 P1, [R0+URZ+0x110], R2 ;  /* 0x00011002000095a7 */ /* 0x000ee400080210ff */
[----:B---3--:R-:W-:Y:S05]  /*a6a0*/  @!P1 BRA `(.L_x_115) ;  /* 0xfffffffc00f09947 */ /* 0x008fea000383ffff */
[----:B------:R-:W-:Y:S05]  /*a6b0*/  BRA `(.L_x_114) ;  /* 0xffffffdc001c7947 */ /* 0x000fea000383ffff */
.L_x_117:
[----:B-1----:R1:W4:Y:S02]  /*a6c0*/  SYNCS.PHASECHK.TRANS64.TRYWAIT P0, [R58+URZ+0x160], R3 ;  /* 0x000160033a0075a7 */ /* 0x00232400080011ff */
[----:B----4-:R-:W-:Y:S05]  /*a6d0*/  @!P0 NANOSLEEP.SYNCS 0x989680 ;  /* 0x009896800000895d */ /* 0x010fea0003900000 */
[----:B------:R-:W4:Y:S02]  /*a6e0*/  @!P0 SYNCS.PHASECHK.TRANS64 P0, [R58+URZ+0x160], R3 ;  /* 0x000160033a0085a7 */ /* 0x000f2400080010ff */
[----:B----4-:R-:W-:Y:S05]  /*a6f0*/  @!P0 BRA `(.L_x_117) ;  /* 0xfffffffc00f08947 */ /* 0x010fea000383ffff */
[----:B------:R-:W-:Y:S05]  /*a700*/  BRA `(.L_x_116) ;  /* 0xffffffdc004c7947 */ /* 0x000fea000383ffff */
.L_x_128:
[----:B-1----:R1:W2:Y:S02]  /*a710*/  SYNCS.PHASECHK.TRANS64.TRYWAIT P0, [R3+URZ+0x110], R27 ;  /* 0x0001101b030075a7 */ /* 0x0022a400080011ff */
[----:B--2---:R-:W-:Y:S05]  /*a720*/  @!P0 NANOSLEEP.SYNCS 0x989680 ;  /* 0x009896800000895d */ /* 0x004fea0003900000 */
[----:B------:R-:W2:Y:S02]  /*a730*/  @!P0 SYNCS.PHASECHK.TRANS64 P0, [R3+URZ+0x110], R27 ;  /* 0x0001101b030085a7 */ /* 0x000ea400080010ff */
[----:B--2---:R-:W-:Y:S05]  /*a740*/  @!P0 BRA `(.L_x_128) ;  /* 0xfffffffc00f08947 */ /* 0x004fea000383ffff */
[----:B------:R-:W-:Y:S05]  /*a750*/  BRA `(.L_x_127) ;  /* 0xffffffe400747947 */ /* 0x000fea000383ffff */
        .weak           $__internal_0_$__cuda_sm10x_tcgen05_guardrail_trap_col_being_dealloced_not_returned_by_alloc
        .type           $__internal_0_$__cuda_sm10x_tcgen05_guardrail_trap_col_being_dealloced_not_returned_by_alloc,@function
        .size           $__internal_0_$__cuda_sm10x_tcgen05_guardrail_trap_col_being_dealloced_not_returned_by_alloc,($__internal_1_$__cuda_sm10x_tcgen05_guardrail_trap_phase_invalid_during_alloc - $__internal_0_$__cuda_sm10x_tcgen05_guardrail_trap_col_being_dealloced_not_returned_by_alloc)
$__internal_0_$__cuda_sm10x_tcgen05_guardrail_trap_col_being_dealloced_not_returned_by_alloc:
[----:B------:R-:W-:Y:S05]  /*a760*/  BPT.TRAP 0x1 ;  /* 0x000000040000795c */ /* 0x000fea0000300000 */
[----:B------:R-:W-:-:S04]  /*a770*/  HFMA2 R3, -RZ, RZ, 0, 0 ;  /* 0x00000000ff037431 */ /* 0x000fc800000001ff */
[----:B------:R-:W-:Y:S05]  /*a780*/  RET.REL.NODEC R2 `(_ZN7cutlass13device_kernelINS_4conv6kernel13ConvUniversalINS1_16ConvProblemShapeILNS1_8OperatorE2ELi3EEENS1_10collective14CollectiveConvINS1_47MainloopSm100TmaUmmaWarpSpecializedImplicitGemmILS5_2ELi17ELi3ELi1ELi2EN4cute5tupleIJNSA_1CILi2EEENSC_ILi1EEESE_EEEEENSB_IJNSC_ILi128EEENSB_IJNSC_ILi64EEEEEESJ_EEENS_6half_tESL_NSA_8TiledMMAINSA_8MMA_AtomIJNSA_26SM100_MMA_F16BF16_2x1SM_SSISL_SL_fLi128ELi64ELNSA_4UMMA5MajorE1ELSQ_1ELNSP_7ScaleInE0ELSR_0EEEEEENSA_6LayoutINSB_IJSE_SE_SE_EEENSB_IJNSC_ILi0EEESW_SW_EEEEENSB_IJNSA_10UnderscoreESZ_SZ_EEEEENS7_6detail27Sm100ImplicitGemmTileTraitsINSA_18SM100_TMA_2SM_LOADENSA_14ComposedLayoutINSA_7SwizzleILi3ELi4ELi3EEENSA_18smem_ptr_flag_bitsILi16EEENSU_INSB_IJSI_NSC_ILi8EEEEEENSB_IJSE_SI_EEEEEEEvEENS13_INSA_25SM100_TMA_2SM_LOAD_IM2COLENS15_INS16_ILi2ELi4ELi3EEES19_NSU_INSB_IJNSC_ILi32EEES1A_EEENSB_IJSE_S1I_EEEEEEEvEEEENS_8epilogue10collective18CollectiveEpilogueINS1P_23Sm100TmaWarpSpecializedILi3ELi2ELi16ELb1ELb0EEEJNSB_IJSI_SJ_SJ_EEENSB_IJNSU_ISI_SE_EENSU_INSB_IJNSC_ILi16EEESD_EEES1K_EEEEESL_NSB_IJlNSB_IJSE_lllEEESW_EEESL_S21_NS1P_6fusion15FusionCallbacksIS1T_NS22_17LinearCombinationISL_fSL_fLNS_15FloatRoundStyleE2EEES1U_S1Z_JEEENSA_5SM1004TMEM4LOAD26SM100_TMEM_LOAD_32dp32b16xENSA_13SM90_TMA_LOADENS15_INS16_ILi1ELi4ELi3EEES19_NSU_INSB_IJS1A_S1W_EEENSB_IJS1W_SE_EEEEEEENSA_39AutoVectorizingCopyWithAssumedAlignmentILi128EEENSA_14SM90_TMA_STOREES2H_S2J_S2J_EEEvvEEEEvNT_6ParamsE) ;  /* 0xffffff58021c7950 */ /* 0x000fea0003c3ffff */
        .weak           $__internal_1_$__cuda_sm10x_tcgen05_guardrail_trap_phase_invalid_during_alloc
        .type           $__internal_1_$__cuda_sm10x_tcgen05_guardrail_trap_phase_invalid_during_alloc,@function
        .size           $__internal_1_$__cuda_sm10x_tcgen05_guardrail_trap_phase_invalid_during_alloc,($__internal_2_$__cuda_sm10x_tcgen05_guardrail_trap_unallocated_columns_being_dealloced - $__internal_1_$__cuda_sm10x_tcgen05_guardrail_trap_phase_invalid_during_alloc)
$__internal_1_$__cuda_sm10x_tcgen05_guardrail_trap_phase_invalid_during_alloc:
[----:B------:R-:W-:Y:S05]  /*a790*/  BPT.TRAP 0x1 ;  /* 0x000000040000795c */ /* 0x000fea0000300000 */
[----:B------:R-:W-:-:S04]  /*a7a0*/  MOV R5, 0x0 ;  /* 0x0000000000057802 */ /* 0x000fc80000000f00 */
[----:B------:R-:W-:Y:S05]  /*a7b0*/  RET.REL.NODEC R4 `(_ZN7cutlass13device_kernelINS_4conv6kernel13ConvUniversalINS1_16ConvProblemShapeILNS1_8OperatorE2ELi3EEENS1_10collective14CollectiveConvINS1_47MainloopSm100TmaUmmaWarpSpecializedImplicitGemmILS5_2ELi17ELi3ELi1ELi2EN4cute5tupleIJNSA_1CILi2EEENSC_ILi1EEESE_EEEEENSB_IJNSC_ILi128EEENSB_IJNSC_ILi64EEEEEESJ_EEENS_6half_tESL_NSA_8TiledMMAINSA_8MMA_AtomIJNSA_26SM100_MMA_F16BF16_2x1SM_SSISL_SL_fLi128ELi64ELNSA_4UMMA5MajorE1ELSQ_1ELNSP_7ScaleInE0ELSR_0EEEEEENSA_6LayoutINSB_IJSE_SE_SE_EEENSB_IJNSC_ILi0EEESW_SW_EEEEENSB_IJNSA_10UnderscoreESZ_SZ_EEEEENS7_6detail27Sm100ImplicitGemmTileTraitsINSA_18SM100_TMA_2SM_LOADENSA_14ComposedLayoutINSA_7SwizzleILi3ELi4ELi3EEENSA_18smem_ptr_flag_bitsILi16EEENSU_INSB_IJSI_NSC_ILi8EEEEEENSB_IJSE_SI_EEEEEEEvEENS13_INSA_25SM100_TMA_2SM_LOAD_IM2COLENS15_INS16_ILi2ELi4ELi3EEES19_NSU_INSB_IJNSC_ILi32EEES1A_EEENSB_IJSE_S1I_EEEEEEEvEEEENS_8epilogue10collective18CollectiveEpilogueINS1P_23Sm100TmaWarpSpecializedILi3ELi2ELi16ELb1ELb0EEEJNSB_IJSI_SJ_SJ_EEENSB_IJNSU_ISI_SE_EENSU_INSB_IJNSC_ILi16EEESD_EEES1K_EEEEESL_NSB_IJlNSB_IJSE_lllEEESW_EEESL_S21_NS1P_6fusion15FusionCallbacksIS1T_NS22_17LinearCombinationISL_fSL_fLNS_15FloatRoundStyleE2EEES1U_S1Z_JEEENSA_5SM1004TMEM4LOAD26SM100_TMEM_LOAD_32dp32b16xENSA_13SM90_TMA_LOADENS15_INS16_ILi1ELi4ELi3EEES19_NSU_INSB_IJS1A_S1W_EEENSB_IJS1W_SE_EEEEEEENSA_39AutoVectorizingCopyWithAssumedAlignmentILi128EEENSA_14SM90_TMA_STOREES2H_S2J_S2J_EEEvvEEEEvNT_6ParamsE) ;  /* 0xffffff5804107950 */ /* 0x000fea0003c3ffff */
        .weak           $__internal_2_$__cuda_sm10x_tcgen05_guardrail_trap_unallocated_columns_being_dealloced
        .type           $__internal_2_$__cuda_sm10x_tcgen05_guardrail_trap_unallocated_columns_being_dealloced,@function
        .size           $__internal_2_$__cuda_sm10x_tcgen05_guardrail_trap_unallocated_columns_being_dealloced,(.L_x_205 - $__internal_2_$__cuda_sm10x_tcgen05_guardrail_trap_unallocated_columns_being_dealloced)
$__internal_2_$__cuda_sm10x_tcgen05_guardrail_trap_unallocated_columns_being_dealloced:
[----:B------:R-:W-:Y:S05]  /*a7c0*/  BPT.TRAP 0x1 ;  /* 0x000000040000795c */ /* 0x000fea0000300000 */
[----:B------:R-:W-:-:S04]  /*a7d0*/  HFMA2 R3, -RZ, RZ, 0, 0 ;  /* 0x00000000ff037431 */ /* 0x000fc800000001ff */
[----:B------:R-:W-:Y:S05]  /*a7e0*/  RET.REL.NODEC R2 `(_ZN7cutlass13device_kernelINS_4conv6kernel13ConvUniversalINS1_16ConvProblemShapeILNS1_8OperatorE2ELi3EEENS1_10collective14CollectiveConvINS1_47MainloopSm100TmaUmmaWarpSpecializedImplicitGemmILS5_2ELi17ELi3ELi1ELi2EN4cute5tupleIJNSA_1CILi2EEENSC_ILi1EEESE_EEEEENSB_IJNSC_ILi128EEENSB_IJNSC_ILi64EEEEEESJ_EEENS_6half_tESL_NSA_8TiledMMAINSA_8MMA_AtomIJNSA_26SM100_MMA_F16BF16_2x1SM_SSISL_SL_fLi128ELi64ELNSA_4UMMA5MajorE1ELSQ_1ELNSP_7ScaleInE0ELSR_0EEEEEENSA_6LayoutINSB_IJSE_SE_SE_EEENSB_IJNSC_ILi0EEESW_SW_EEEEENSB_IJNSA_10UnderscoreESZ_SZ_EEEEENS7_6detail27Sm100ImplicitGemmTileTraitsINSA_18SM100_TMA_2SM_LOADENSA_14ComposedLayoutINSA_7SwizzleILi3ELi4ELi3EEENSA_18smem_ptr_flag_bitsILi16EEENSU_INSB_IJSI_NSC_ILi8EEEEEENSB_IJSE_SI_EEEEEEEvEENS13_INSA_25SM100_TMA_2SM_LOAD_IM2COLENS15_INS16_ILi2ELi4ELi3EEES19_NSU_INSB_IJNSC_ILi32EEES1A_EEENSB_IJSE_S1I_EEEEEEEvEEEENS_8epilogue10collective18CollectiveEpilogueINS1P_23Sm100TmaWarpSpecializedILi3ELi2ELi16ELb1ELb0EEEJNSB_IJSI_SJ_SJ_EEENSB_IJNSU_ISI_SE_EENSU_INSB_IJNSC_ILi16EEESD_EEES1K_EEEEESL_NSB_IJlNSB_IJSE_lllEEESW_EEESL_S21_NS1P_6fusion15FusionCallbacksIS1T_NS22_17LinearCombinationISL_fSL_fLNS_15FloatRoundStyleE2EEES1U_S1Z_JEEENSA_5SM1004TMEM4LOAD26SM100_TMEM_LOAD_32dp32b16xENSA_13SM90_TMA_LOADENS15_INS16_ILi1ELi4ELi3EEES19_NSU_INSB_IJS1A_S1W_EEENSB_IJS1W_SE_EEEEEEENSA_39AutoVectorizingCopyWithAssumedAlignmentILi128EEENSA_14SM90_TMA_STOREES2H_S2J_S2J_EEEvvEEEEvNT_6ParamsE) ;  /* 0xffffff5802047950 */ /* 0x000fea0003c3ffff */
.L_x_204:
[----:B------:R-:W-:-:S00]  /*a7f0*/  BRA `(.L_x_204) ;  /* 0xfffffffc00fc7947 */ /* 0x000fc0000383ffff */
[----:B------:R-:W-:-:S00]  /*a800*/  NOP ;  /* 0x0000000000007918 */ /* 0x000fc00000000000 */
[----:B------:R-:W-:-:S00]  /*a810*/  NOP ;  /* 0x0000000000007918 */ /* 0x000fc00000000000 */
[----:B------:R-:W-:-:S00]  /*a820*/  NOP ;  /* 0x0000000000007918 */ /* 0x000fc00000000000 */
[----:B------:R-:W-:-:S00]  /*a830*/  NOP ;  /* 0x0000000000007918 */ /* 0x000fc00000000000 */
[----:B------:R-:W-:-:S00]  /*a840*/  NOP ;  /* 0x0000000000007918 */ /* 0x000fc00000000000 */
[----:B------:R-:W-:-:S00]  /*a850*/  NOP ;  /* 0x0000000000007918 */ /* 0x000fc00000000000 */
[----:B------:R-:W-:-:S00]  /*a860*/  NOP ;  /* 0x0000000000007918 */ /* 0x000fc00000000000 */
[----:B------:R-:W-:-:S00]  /*a870*/  NOP ;  /* 0x0000000000007918 */ /* 0x000fc00000000000 */
.L_x_205:


//--------------------- .nv.global.init           --------------------------
	.section	.nv.global.init,"aw",@progbits
.nv.global.init:
	.type		$str$29,@object
	.size		$str$29,($str$30 - $str$29)
$str$29:
        /*0000*/ 	.byte	0x28, 0x61, 0x64, 0x64, 0x72, 0x65, 0x73, 0x73, 0x20, 0x26, 0x20, 0x6d, 0x61, 0x73, 0x6b, 0x29
        /*0010*/ 	.byte	0x20, 0x3d, 0x3d, 0x20, 0x30, 0x00
	.type		$str$30,@object
	.size		$str$30,($str$28 - $str$30)
$str$30:
        /*0016*/ 	.byte	0x2f, 0x74, 0x6d, 0x70, 0x2f, 0x63, 0x75, 0x74, 0x6c, 0x61, 0x73, 0x73, 0x5f, 0x73, 0x77, 0x65
        /*0026*/ 	.byte	0x65, 0x70, 0x5f, 0x73, 0x72, 0x63, 0x2f, 0x69, 0x6e, 0x63, 0x6c, 0x75, 0x64, 0x65, 0x2f, 0x63
        /*0036*/ 	.byte	0x75, 0x74, 0x65, 0x2f, 0x70, 0x6f, 0x69, 0x6e, 0x74, 0x65, 0x72, 0x5f, 0x66, 0x6c, 0x61, 0x67
        /*0046*/ 	.byte	0x67, 0x65, 0x64, 0x2e, 0x68, 0x70, 0x70, 0x00
	.type		$str$28,@object
	.size		$str$28,($str$27 - $str$28)
$str$28:
        /*004e*/ 	.byte	0x2f, 0x74, 0x6d, 0x70, 0x2f, 0x63, 0x75, 0x74, 0x6c, 0x61, 0x73, 0x73, 0x5f, 0x73, 0x77, 0x65
        /*005e*/ 	.byte	0x65, 0x70, 0x5f, 0x73, 0x72, 0x63, 0x2f, 0x69, 0x6e, 0x63, 0x6c, 0x75, 0x64, 0x65, 0x2f, 0x63
        /*006e*/ 	.byte	0x75, 0x74, 0x65, 0x2f, 0x61, 0x74, 0x6f, 0x6d, 0x2f, 0x63, 0x6f, 0x70, 0x79, 0x5f, 0x74, 0x72
        /*007e*/ 	.byte	0x61, 0x69, 0x74, 0x73, 0x5f, 0x73, 0x6d, 0x31, 0x30, 0x30, 0x2e, 0x68, 0x70, 0x70, 0x00
	.type		$str$27,@object
	.size		$str$27,(__unnamed_1 - $str$27)
$str$27:
        /*008d*/ 	.byte	0x28, 0x28, 0x75, 0x69, 0x6e, 0x74, 0x33, 0x32, 0x5f, 0x74, 0x28, 0x74, 0x68, 0x72, 0x65, 0x61
        /*009d*/ 	.byte	0x64, 0x49, 0x64, 0x78, 0x2e, 0x78, 0x29, 0x20, 0x2f, 0x20, 0x33, 0x32, 0x29, 0x20, 0x25, 0x20
        /*00ad*/ 	.byte	0x34, 0x29, 0x20, 0x3d, 0x3d, 0x20, 0x28, 0x28, 0x28, 0x74, 0x6d, 0x65, 0x6d, 0x5f, 0x61, 0x64
        /*00bd*/ 	.byte	0x64, 0x72, 0x20, 0x3e, 0x3e, 0x20, 0x31, 0x36, 0x29, 0x20, 0x2f, 0x20, 0x33, 0x32, 0x29, 0x20
        /*00cd*/ 	.byte	0x25, 0x20, 0x34, 0x29, 0x00
	.type		__unnamed_1,@object
	.size		__unnamed_1,(__unnamed_2 - __unnamed_1)
__unnamed_1:
        /*00d2*/ 	.byte	0x61, 0x75, 0x74, 0x6f, 0x20, 0x63, 0x75, 0x74, 0x65, 0x3a, 0x3a, 0x61, 0x73, 0x5f, 0x70, 0x6f
        /* <DEDUP_REMOVED lines=24> */
        /*0262*/ 	.byte	0x34, 0x38, 0x3e, 0x3e, 0x3e, 0x3e, 0x5d, 0x00
	.type		__unnamed_2,@object
	.size		__unnamed_2,(.L_2 - __unnamed_2)
__unnamed_2:
        /* <DEDUP_REMOVED lines=40> */
        /*04ea*/ 	.byte	0x3a, 0x3a, 0x43, 0x3c, 0x30, 0x3e, 0x3e, 0x3e, 0x3e, 0x5d, 0x00
.L_2:


//--------------------- .nv.shared._ZN7cutlass13device_kernelINS_4conv6kernel13ConvUniversalINS1_16ConvProblemShapeILNS1_8OperatorE2ELi3EEENS1_10collective14CollectiveConvINS1_47MainloopSm100TmaUmmaWarpSpecializedImplicitGemmILS5_2ELi17ELi3ELi1ELi2EN4cute5tupleIJNSA_1CILi2EEENSC_ILi1EEESE_EEEEENSB_IJNSC_ILi128EEENSB_IJNSC_ILi64EEEEEESJ_EEENS_6half_tESL_NSA_8TiledMMAINSA_8MMA_AtomIJNSA_26SM100_MMA_F16BF16_2x1SM_SSISL_SL_fLi128ELi64ELNSA_4UMMA5MajorE1ELSQ_1ELNSP_7ScaleInE0ELSR_0EEEEEENSA_6LayoutINSB_IJSE_SE_SE_EEENSB_IJNSC_ILi0EEESW_SW_EEEEENSB_IJNSA_10UnderscoreESZ_SZ_EEEEENS7_6detail27Sm100ImplicitGemmTileTraitsINSA_18SM100_TMA_2SM_LOADENSA_14ComposedLayoutINSA_7SwizzleILi3ELi4ELi3EEENSA_18smem_ptr_flag_bitsILi16EEENSU_INSB_IJSI_NSC_ILi8EEEEEENSB_IJSE_SI_EEEEEEEvEENS13_INSA_25SM100_TMA_2SM_LOAD_IM2COLENS15_INS16_ILi2ELi4ELi3EEES19_NSU_INSB_IJNSC_ILi32EEES1A_EEENSB_IJSE_S1I_EEEEEEEvEEEENS_8epilogue10collective18CollectiveEpilogueINS1P_23Sm100TmaWarpSpecializedILi3ELi2ELi16ELb1ELb0EEEJNSB_IJSI_SJ_SJ_EEENSB_IJNSU_ISI_SE_EENSU_INSB_IJNSC_ILi16EEESD_EEES1K_EEEEESL_NSB_IJlNSB_IJSE_lllEEESW_EEESL_S21_NS1P_6fusion15FusionCallbacksIS1T_NS22_17LinearCombinationISL_fSL_fLNS_15FloatRoundStyleE2EEES1U_S1Z_JEEENSA_5SM1004TMEM4LOAD26SM100_TMEM_LOAD_32dp32b16xENSA_13SM90_TMA_LOADENS15_INS16_ILi1ELi4ELi3EEES19_NSU_INSB_IJS1A_S1W_EEENSB_IJS1W_SE_EEEEEEENSA_39AutoVectorizingCopyWithAssumedAlignmentILi128EEENSA_14SM90_TMA_STOREES2H_S2J_S2J_EEEvvEEEEvNT_6ParamsE --------------------------
	.section	.nv.shared._ZN7cutlass13device_kernelINS_4conv6kernel13ConvUniversalINS1_16ConvProblemShapeILNS1_8OperatorE2ELi3EEENS1_10collective14CollectiveConvINS1_47MainloopSm100TmaUmmaWarpSpecializedImplicitGemmILS5_2ELi17ELi3ELi1ELi2EN4cute5tupleIJNSA_1CILi2EEENSC_ILi1EEESE_EEEEENSB_IJNSC_ILi128EEENSB_IJNSC_ILi64EEEEEESJ_EEENS_6half_tESL_NSA_8TiledMMAINSA_8MMA_AtomIJNSA_26SM100_MMA_F16BF16_2x1SM_SSISL_SL_fLi128ELi64ELNSA_4UMMA5MajorE1ELSQ_1ELNSP_7ScaleInE0ELSR_0EEEEEENSA_6LayoutINSB_IJSE_SE_SE_EEENSB_IJNSC_ILi0EEESW_SW_EEEEENSB_IJNSA_10UnderscoreESZ_SZ_EEEEENS7_6detail27Sm100ImplicitGemmTileTraitsINSA_18SM100_TMA_2SM_LOADENSA_14ComposedLayoutINSA_7SwizzleILi3ELi4ELi3EEENSA_18smem_ptr_flag_bitsILi16EEENSU_INSB_IJSI_NSC_ILi8EEEEEENSB_IJSE_SI_EEEEEEEvEENS13_INSA_25SM100_TMA_2SM_LOAD_IM2COLENS15_INS16_ILi2ELi4ELi3EEES19_NSU_INSB_IJNSC_ILi32EEES1A_EEENSB_IJSE_S1I_EEEEEEEvEEEENS_8epilogue10collective18CollectiveEpilogueINS1P_23Sm100TmaWarpSpecializedILi3ELi2ELi16ELb1ELb0EEEJNSB_IJSI_SJ_SJ_EEENSB_IJNSU_ISI_SE_EENSU_INSB_IJNSC_ILi16EEESD_EEES1K_EEEEESL_NSB_IJlNSB_IJSE_lllEEESW_EEESL_S21_NS1P_6fusion15FusionCallbacksIS1T_NS22_17LinearCombinationISL_fSL_fLNS_15FloatRoundStyleE2EEES1U_S1Z_JEEENSA_5SM1004TMEM4LOAD26SM100_TMEM_LOAD_32dp32b16xENSA_13SM90_TMA_LOADENS15_INS16_ILi1ELi4ELi3EEES19_NSU_INSB_IJS1A_S1W_EEENSB_IJS1W_SE_EEEEEEENSA_39AutoVectorizingCopyWithAssumedAlignmentILi128EEENSA_14SM90_TMA_STOREES2H_S2J_S2J_EEEvvEEEEvNT_6ParamsE,"aw",@nobits
	.sectionflags	@""
	.align	16
	.zero		1024


//--------------------- .nv.shared.reserved.0     --------------------------
	.section	.nv.shared.reserved.0,"aw",@nobits
	.weak		__nv_reservedSMEM_offset_0_alias
	.size		__nv_reservedSMEM_offset_0_alias, 0, 64
	.other		__nv_reservedSMEM_offset_0_alias,@"STO_CUDA_RESERVED_SHARED STV_DEFAULT"
__nv_reservedSMEM_offset_0_alias:
	.zero		0
.nv.shared.reserved.0:
	.zero		64
	.weak		__nv_reservedSMEM_tcgen05_partition
	.type		__nv_reservedSMEM_tcgen05_partition,@object
	.size		__nv_reservedSMEM_tcgen05_partition,(.L_0 - __nv_reservedSMEM_tcgen05_partition)
__nv_reservedSMEM_tcgen05_partition:
	.zero		32
.L_0:


//--------------------- .nv.global                --------------------------
	.section	.nv.global,"aw",@nobits
.nv.global:
	.type		_ZN39_INTERNAL_16a68aec_4_k_cu_cd7f3f2f_47724cute1_E,@object
	.size		_ZN39_INTERNAL_16a68aec_4_k_cu_cd7f3f2f_47724cute1_E,(_ZN39_INTERNAL_16a68aec_4_k_cu_cd7f3f2f_47724cuda3std3__45__cpo6cbeginE - _ZN39_INTERNAL_16a68aec_4_k_cu_cd7f3f2f_47724cute1_E)
_ZN39_INTERNAL_16a68aec_4_k_cu_cd7f3f2f_47724cute1_E:
	.zero		1
	.type		_ZN39_INTERNAL_16a68aec_4_k_cu_cd7f3f2f_47724cuda3std3__45__cpo6cbeginE,@object
	.size		_ZN39_INTERNAL_16a68aec_4_k_cu_cd7f3f2f_47724cuda3std3__45__cpo6cbeginE,(_ZN39_INTERNAL_16a68aec_4_k_cu_cd7f3f2f_47724cuda3std3__48in_placeE - _ZN39_INTERNAL_16a68aec_4_k_cu_cd7f3f2f_47724cuda3std3__45__cpo6cbeginE)
_ZN39_INTERNAL_16a68aec_4_k_cu_cd7f3f2f_47724cuda3std3__45__cpo6cbeginE:
	.zero		1
	.type		_ZN39_INTERNAL_16a68aec_4_k_cu_cd7f3f2f_47724cuda3std3__48in_placeE,@object
	.size		_ZN39_INTERNAL_16a68aec_4_k_cu_cd7f3f2f_47724cuda3std3__48in_placeE,(_ZN39_INTERNAL_16a68aec_4_k_cu_cd7f3f2f_47724cuda3std6ranges3__45__cpo9iter_moveE - _ZN39_INTERNAL_16a68aec_4_k_cu_cd7f3f2f_47724cuda3std3__48in_placeE)
_ZN39_INTERNAL_16a68aec_4_k_cu_cd7f3f2f_47724cuda3std3__48in_placeE:
	.zero		1
	.type		_ZN39_INTERNAL_16a68aec_4_k_cu_cd7f3f2f_47724cuda3std6ranges3__45__cpo9iter_moveE,@object
	.size		_ZN39_INTERNAL_16a68aec_4_k_cu_cd7f3f2f_47724cuda3std6ranges3__45__cpo9iter_moveE,(_ZN39_INTERNAL_16a68aec_4_k_cu_cd7f3f2f_47724cuda3std3__45__cpo5beginE - _ZN39_INTERNAL_16a68aec_4_k_cu_cd7f3f2f_47724cuda3std6ranges3__45__cpo9iter_moveE)
_ZN39_INTERNAL_16a68aec_4_k_cu_cd7f3f2f_47724cuda3std6ranges3__45__cpo9iter_moveE:
	.zero		1
	.type		_ZN39_INTERNAL_16a68aec_4_k_cu_cd7f3f2f_47724cuda3std3__45__cpo5beginE,@object
	.size		_ZN39_INTERNAL_16a68aec_4_k_cu_cd7f3f2f_47724cuda3std3__45__cpo5beginE,(_ZN39_INTERNAL_16a68aec_4_k_cu_cd7f3f2f_47724cuda3std3__441_GLOBAL__N__16a68aec_4_k_cu_cd7f3f2f_47726ignoreE - _ZN39_INTERNAL_16a68aec_4_k_cu_cd7f3f2f_47724cuda3std3__45__cpo5beginE)
_ZN39_INTERNAL_16a68aec_4_k_cu_cd7f3f2f_47724cuda3std3__45__cpo5beginE:
	.zero		1
	.type		_ZN39_INTERNAL_16a68aec_4_k_cu_cd7f3f2f_47724cuda3std3__441_GLOBAL__N__16a68aec_4_k_cu_cd7f3f2f_47726ignoreE,@object
	.size		_ZN39_INTERNAL_16a68aec_4_k_cu_cd7f3f2f_47724cuda3std3__441_GLOBAL__N__16a68aec_4_k_cu_cd7f3f2f_47726ignoreE,(_ZN39_INTERNAL_16a68aec_4_k_cu_cd7f3f2f_47724cute7productE - _ZN39_INTERNAL_16a68aec_4_k_cu_cd7f3f2f_47724cuda3std3__441_GLOBAL__N__16a68aec_4_k_cu_cd7f3f2f_47726ignoreE)
_ZN39_INTERNAL_16a68aec_4_k_cu_cd7f3f2f_47724cuda3std3__441_GLOBAL__N__16a68aec_4_k_cu_cd7f3f2f_47726ignoreE:
	.zero		1
	.type		_ZN39_INTERNAL_16a68aec_4_k_cu_cd7f3f2f_47724cute7productE,@object
	.size		_ZN39_INTERNAL_16a68aec_4_k_cu_cd7f3f2f_47724cute7productE,(_ZN39_INTERNAL_16a68aec_4_k_cu_cd7f3f2f_47724cuda3std3__45__cpo3endE - _ZN39_INTERNAL_16a68aec_4_k_cu_cd7f3f2f_47724cute7productE)
_ZN39_INTERNAL_16a68aec_4_k_cu_cd7f3f2f_47724cute7productE:
	.zero		1
	.type		_ZN39_INTERNAL_16a68aec_4_k_cu_cd7f3f2f_47724cuda3std3__45__cpo3endE,@object
	.size		_ZN39_INTERNAL_16a68aec_4_k_cu_cd7f3f2f_47724cuda3std3__45__cpo3endE,(_ZN39_INTERNAL_16a68aec_4_k_cu_cd7f3f2f_47724cuda3std3__419piecewise_constructE - _ZN39_INTERNAL_16a68aec_4_k_cu_cd7f3f2f_47724cuda3std3__45__cpo3endE)
_ZN39_INTERNAL_16a68aec_4_k_cu_cd7f3f2f_47724cuda3std3__45__cpo3endE:
	.zero		1
	.type		_ZN39_INTERNAL_16a68aec_4_k_cu_cd7f3f2f_47724cuda3std3__419piecewise_constructE,@object
	.size		_ZN39_INTERNAL_16a68aec_4_k_cu_cd7f3f2f_47724cuda3std3__419piecewise_constructE,(_ZN39_INTERNAL_16a68aec_4_k_cu_cd7f3f2f_47724cuda3std3__45__cpo4cendE - _ZN39_INTERNAL_16a68aec_4_k_cu_cd7f3f2f_47724cuda3std3__419piecewise_constructE)
_ZN39_INTERNAL_16a68aec_4_k_cu_cd7f3f2f_47724cuda3std3__419piecewise_constructE:
	.zero		1
	.type		_ZN39_INTERNAL_16a68aec_4_k_cu_cd7f3f2f_47724cuda3std3__45__cpo4cendE,@object
	.size		_ZN39_INTERNAL_16a68aec_4_k_cu_cd7f3f2f_47724cuda3std3__45__cpo4cendE,(_ZN39_INTERNAL_16a68aec_4_k_cu_cd7f3f2f_47724cuda3std6ranges3__45__cpo4swapE - _ZN39_INTERNAL_16a68aec_4_k_cu_cd7f3f2f_47724cuda3std3__45__cpo4cendE)
_ZN39_INTERNAL_16a68aec_4_k_cu_cd7f3f2f_47724cuda3std3__45__cpo4cendE:
	.zero		1
	.type		_ZN39_INTERNAL_16a68aec_4_k_cu_cd7f3f2f_47724cuda3std6ranges3__45__cpo4swapE,@object
	.size		_ZN39_INTERNAL_16a68aec_4_k_cu_cd7f3f2f_47724cuda3std6ranges3__45__cpo4swapE,(.L_10 - _ZN39_INTERNAL_16a68aec_4_k_cu_cd7f3f2f_47724cuda3std6ranges3__45__cpo4swapE)
_ZN39_INTERNAL_16a68aec_4_k_cu_cd7f3f2f_47724cuda3std6ranges3__45__cpo4swapE:
	.zero		1
.L_10:


//--------------------- .nv.constant0._ZN7cutlass13device_kernelINS_4conv6kernel13ConvUniversalINS1_16ConvProblemShapeILNS1_8OperatorE2ELi3EEENS1_10collective14CollectiveConvINS1_47MainloopSm100TmaUmmaWarpSpecializedImplicitGemmILS5_2ELi17ELi3ELi1ELi2EN4cute5tupleIJNSA_1CILi2EEENSC_ILi1EEESE_EEEEENSB_IJNSC_ILi128EEENSB_IJNSC_ILi64EEEEEESJ_EEENS_6half_tESL_NSA_8TiledMMAINSA_8MMA_AtomIJNSA_26SM100_MMA_F16BF16_2x1SM_SSISL_SL_fLi128ELi64ELNSA_4UMMA5MajorE1ELSQ_1ELNSP_7ScaleInE0ELSR_0EEEEEENSA_6LayoutINSB_IJSE_SE_SE_EEENSB_IJNSC_ILi0EEESW_SW_EEEEENSB_IJNSA_10UnderscoreESZ_SZ_EEEEENS7_6detail27Sm100ImplicitGemmTileTraitsINSA_18SM100_TMA_2SM_LOADENSA_14ComposedLayoutINSA_7SwizzleILi3ELi4ELi3EEENSA_18smem_ptr_flag_bitsILi16EEENSU_INSB_IJSI_NSC_ILi8EEEEEENSB_IJSE_SI_EEEEEEEvEENS13_INSA_25SM100_TMA_2SM_LOAD_IM2COLENS15_INS16_ILi2ELi4ELi3EEES19_NSU_INSB_IJNSC_ILi32EEES1A_EEENSB_IJSE_S1I_EEEEEEEvEEEENS_8epilogue10collective18CollectiveEpilogueINS1P_23Sm100TmaWarpSpecializedILi3ELi2ELi16ELb1ELb0EEEJNSB_IJSI_SJ_SJ_EEENSB_IJNSU_ISI_SE_EENSU_INSB_IJNSC_ILi16EEESD_EEES1K_EEEEESL_NSB_IJlNSB_IJSE_lllEEESW_EEESL_S21_NS1P_6fusion15FusionCallbacksIS1T_NS22_17LinearCombinationISL_fSL_fLNS_15FloatRoundStyleE2EEES1U_S1Z_JEEENSA_5SM1004TMEM4LOAD26SM100_TMEM_LOAD_32dp32b16xENSA_13SM90_TMA_LOADENS15_INS16_ILi1ELi4ELi3EEES19_NSU_INSB_IJS1A_S1W_EEENSB_IJS1W_SE_EEEEEEENSA_39AutoVectorizingCopyWithAssumedAlignmentILi128EEENSA_14SM90_TMA_STOREES2H_S2J_S2J_EEEvvEEEEvNT_6ParamsE --------------------------
	.section	.nv.constant0._ZN7cutlass13device_kernelINS_4conv6kernel13ConvUniversalINS1_16ConvProblemShapeILNS1_8OperatorE2ELi3EEENS1_10collective14CollectiveConvINS1_47MainloopSm100TmaUmmaWarpSpecializedImplicitGemmILS5_2ELi17ELi3ELi1ELi2EN4cute5tupleIJNSA_1CILi2EEENSC_ILi1EEESE_EEEEENSB_IJNSC_ILi128EEENSB_IJNSC_ILi64EEEEEESJ_EEENS_6half_tESL_NSA_8TiledMMAINSA_8MMA_AtomIJNSA_26SM100_MMA_F16BF16_2x1SM_SSISL_SL_fLi128ELi64ELNSA_4UMMA5MajorE1ELSQ_1ELNSP_7ScaleInE0ELSR_0EEEEEENSA_6LayoutINSB_IJSE_SE_SE_EEENSB_IJNSC_ILi0EEESW_SW_EEEEENSB_IJNSA_10UnderscoreESZ_SZ_EEEEENS7_6detail27Sm100ImplicitGemmTileTraitsINSA_18SM100_TMA_2SM_LOADENSA_14ComposedLayoutINSA_7SwizzleILi3ELi4ELi3EEENSA_18smem_ptr_flag_bitsILi16EEENSU_INSB_IJSI_NSC_ILi8EEEEEENSB_IJSE_SI_EEEEEEEvEENS13_INSA_25SM100_TMA_2SM_LOAD_IM2COLENS15_INS16_ILi2ELi4ELi3EEES19_NSU_INSB_IJNSC_ILi32EEES1A_EEENSB_IJSE_S1I_EEEEEEEvEEEENS_8epilogue10collective18CollectiveEpilogueINS1P_23Sm100TmaWarpSpecializedILi3ELi2ELi16ELb1ELb0EEEJNSB_IJSI_SJ_SJ_EEENSB_IJNSU_ISI_SE_EENSU_INSB_IJNSC_ILi16EEESD_EEES1K_EEEEESL_NSB_IJlNSB_IJSE_lllEEESW_EEESL_S21_NS1P_6fusion15FusionCallbacksIS1T_NS22_17LinearCombinationISL_fSL_fLNS_15FloatRoundStyleE2EEES1U_S1Z_JEEENSA_5SM1004TMEM4LOAD26SM100_TMEM_LOAD_32dp32b16xENSA_13SM90_TMA_LOADENS15_INS16_ILi1ELi4ELi3EEES19_NSU_INSB_IJS1A_S1W_EEENSB_IJS1W_SE_EEEEEEENSA_39AutoVectorizingCopyWithAssumedAlignmentILi128EEENSA_14SM90_TMA_STOREES2H_S2J_S2J_EEEvvEEEEvNT_6ParamsE,"a",@progbits
	.sectionflags	@""
	.align	4
.nv.constant0._ZN7cutlass13device_kernelINS_4conv6kernel13ConvUniversalINS1_16ConvProblemShapeILNS1_8OperatorE2ELi3EEENS1_10collective14CollectiveConvINS1_47MainloopSm100TmaUmmaWarpSpecializedImplicitGemmILS5_2ELi17ELi3ELi1ELi2EN4cute5tupleIJNSA_1CILi2EEENSC_ILi1EEESE_EEEEENSB_IJNSC_ILi128EEENSB_IJNSC_ILi64EEEEEESJ_EEENS_6half_tESL_NSA_8TiledMMAINSA_8MMA_AtomIJNSA_26SM100_MMA_F16BF16_2x1SM_SSISL_SL_fLi128ELi64ELNSA_4UMMA5MajorE1ELSQ_1ELNSP_7ScaleInE0ELSR_0EEEEEENSA_6LayoutINSB_IJSE_SE_SE_EEENSB_IJNSC_ILi0EEESW_SW_EEEEENSB_IJNSA_10UnderscoreESZ_SZ_EEEEENS7_6detail27Sm100ImplicitGemmTileTraitsINSA_18SM100_TMA_2SM_LOADENSA_14ComposedLayoutINSA_7SwizzleILi3ELi4ELi3EEENSA_18smem_ptr_flag_bitsILi16EEENSU_INSB_IJSI_NSC_ILi8EEEEEENSB_IJSE_SI_EEEEEEEvEENS13_INSA_25SM100_TMA_2SM_LOAD_IM2COLENS15_INS16_ILi2ELi4ELi3EEES19_NSU_INSB_IJNSC_ILi32EEES1A_EEENSB_IJSE_S1I_EEEEEEEvEEEENS_8epilogue10collective18CollectiveEpilogueINS1P_23Sm100TmaWarpSpecializedILi3ELi2ELi16ELb1ELb0EEEJNSB_IJSI_SJ_SJ_EEENSB_IJNSU_ISI_SE_EENSU_INSB_IJNSC_ILi16EEESD_EEES1K_EEEEESL_NSB_IJlNSB_IJSE_lllEEESW_EEESL_S21_NS1P_6fusion15FusionCallbacksIS1T_NS22_17LinearCombinationISL_fSL_fLNS_15FloatRoundStyleE2EEES1U_S1Z_JEEENSA_5SM1004TMEM4LOAD26SM100_TMEM_LOAD_32dp32b16xENSA_13SM90_TMA_LOADENS15_INS16_ILi1ELi4ELi3EEES19_NSU_INSB_IJS1A_S1W_EEENSB_IJS1W_SE_EEEEEEENSA_39AutoVectorizingCopyWithAssumedAlignmentILi128EEENSA_14SM90_TMA_STOREES2H_S2J_S2J_EEEvvEEEEvNT_6ParamsE:
	.zero		3200


//--------------------- SYMBOLS --------------------------

	.type		.nv.reservedSmem.offset0,@object
	.size		.nv.reservedSmem.offset0,0x4
	.type		.nv.reservedSmem.cap,@object
	.size		.nv.reservedSmem.cap,0x4
	.type		__assertfail,@function
